def attn_fwd(
    Q,
    K,
    V,
    Out,
    Lse,
    sm_scale,
    stride_qz,
    stride_qh,
    stride_qm,
    stride_qk,
    stride_kz,
    stride_kh,
    stride_kn,
    stride_kk,
    stride_vz,
    stride_vh,
    stride_vn,
    stride_vk,
    stride_oz,
    stride_oh,
    stride_om,
    stride_ok,
    seqlen_q,
    seqlen_k,
    BLOCK_M: tl.constexpr,
    BLOCK_N: tl.constexpr,
    HEAD_DIM: tl.constexpr,
    CAUSAL: tl.constexpr,
):
    start_m = tl.program_id(0)
    off_hz = tl.program_id(1)
    q_off = off_hz * stride_qh
    k_off = off_hz * stride_kh
    v_off = off_hz * stride_vh
    offs_m = start_m * BLOCK_M + tl.arange(0, BLOCK_M)
    offs_d = tl.arange(0, HEAD_DIM)
    offs_n = tl.arange(0, BLOCK_N)
    q_ptrs = Q + q_off + offs_m[:, None] * stride_qm + offs_d[None, :] * stride_qk
    k_ptrs = K + k_off + offs_d[:, None] * stride_kk + offs_n[None, :] * stride_kn
    v_ptrs = V + v_off + offs_n[:, None] * stride_vn + offs_d[None, :] * stride_vk
    m_i = tl.full([BLOCK_M], float("-inf"), dtype=tl.float32)
    l_i = tl.zeros([BLOCK_M], dtype=tl.float32) + 1.0
    acc = tl.zeros([BLOCK_M, HEAD_DIM], dtype=tl.float32)
    q = tl.load(q_ptrs)
    acc, l_i, m_i = _attn_fwd_inner(
        acc,
        l_i,
        m_i,
        q,
        k_ptrs,
        v_ptrs,
        sm_scale,
        stride_kn,
        stride_vn,
        start_m,
        seqlen_k,
        BLOCK_M,
        BLOCK_N,
        HEAD_DIM,
        CAUSAL,
    )
    acc = acc / l_i[:, None]
    lse = m_i + tl.math.log2(l_i) / 1.4426950408889634
    o_ptrs = (
        Out
        + off_hz * stride_oh
        + offs_m[:, None] * stride_om
        + offs_d[None, :] * stride_ok
    )
    tl.store(o_ptrs, acc.to(Out.dtype.element_ty))
    tl.store(Lse + off_hz * seqlen_q + offs_m, lse)

# config = {"BLOCK_M": 256, "BLOCK_N": 128, "HEAD_DIM": 128, "arch": "sm_100", "causal": false, "dtype": "bf16", "num_stages": 2, "num_warps": 16}
# arch = sm_100


// ===== COMPILED SASS (sm_100a) =====

	.target	sm_100a

	.elftype	@"ET_EXEC"


//--------------------- .note.nv.tkinfo           --------------------------
	.section	.note.nv.tkinfo,"",@"SHT_NOTE"
	.sectionflags	@"SHF_NOTE_NV_TKINFO"
	.tkinfo
        /*0018*/ 	.word	0x00000081
        /*0030*/ 	.string	""
        /*0030*/ 	.string	"ptxas-blackwell"
        /*0030*/ 	.string	"Cuda compilation tools, release 12.9, V12.9.86"
        /*0030*/ 	.string	"Build cuda_12.9.r12.9/compiler.36037853_0"
        /*0030*/ 	.string	"-v  -suppress-debug-info  -lineinfo  -arch sm_100a "



//--------------------- .note.nv.cuver            --------------------------
	.section	.note.nv.cuver,"",@"SHT_NOTE"
	.sectionflags	@"SHF_NOTE_NV_CUVER"
        /*0018*/ 	.short	0x0001
        /*001a*/ 	.short	0x0064
        /*001c*/ 	.short	0x0001
        /*001e*/ 	.short	0x0000
        /*0020*/ 	.short	0x0001
        /*0022*/ 	.short	0x0000


//--------------------- .nv.info                  --------------------------
	.section	.nv.info,"",@"SHT_CUDA_INFO"
	.align	4


	//----- nvinfo : EIATTR_REGCOUNT
	.align		4
        /*0000*/ 	.byte	0x04, 0x2f
        /*0002*/ 	.short	(.L_2 - .L_1)
	.align		4
.L_1:
        /*0004*/ 	.word	index@(attn_fwd)
        /*0008*/ 	.word	0x00000020


	//----- nvinfo : EIATTR_FRAME_SIZE
	.align		4
.L_2:
        /*000c*/ 	.byte	0x04, 0x11
        /*000e*/ 	.short	(.L_4 - .L_3)
	.align		4
.L_3:
        /*0010*/ 	.word	index@(attn_fwd)
        /*0014*/ 	.word	0x00001710


	//----- nvinfo : EIATTR_MIN_STACK_SIZE
	.align		4
.L_4:
        /*0018*/ 	.byte	0x04, 0x12
        /*001a*/ 	.short	(.L_6 - .L_5)
	.align		4
.L_5:
        /*001c*/ 	.word	index@(attn_fwd)
        /*0020*/ 	.word	0x00001710
.L_6:


//--------------------- .nv.info.attn_fwd         --------------------------
	.section	.nv.info.attn_fwd,"",@"SHT_CUDA_INFO"
	.sectionflags	@""
	.align	4


	//----- nvinfo : EIATTR_CUDA_API_VERSION
	.align		4
        /*0000*/ 	.byte	0x04, 0x37
        /*0002*/ 	.short	(.L_8 - .L_7)
.L_7:
        /*0004*/ 	.word	0x00000081


	//----- nvinfo : EIATTR_KPARAM_INFO
	.align		4
.L_8:
        /*0008*/ 	.byte	0x04, 0x17
        /*000a*/ 	.short	(.L_10 - .L_9)
.L_9:
        /*000c*/ 	.word	0x00000000
        /*0010*/ 	.short	0x0019
        /*0012*/ 	.short	0x0080
        /*0014*/ 	.byte	0x00, 0xf4, 0x21, 0x00


	//----- nvinfo : EIATTR_KPARAM_INFO
	.align		4
.L_10:
        /*0018*/ 	.byte	0x04, 0x17
        /*001a*/ 	.short	(.L_12 - .L_11)
.L_11:
        /*001c*/ 	.word	0x00000000
        /*0020*/ 	.short	0x0018
        /*0022*/ 	.short	0x0078
        /*0024*/ 	.byte	0x00, 0xf4, 0x21, 0x00


	//----- nvinfo : EIATTR_KPARAM_INFO
	.align		4
.L_12:
        /*0028*/ 	.byte	0x04, 0x17
        /*002a*/ 	.short	(.L_14 - .L_13)
.L_13:
        /*002c*/ 	.word	0x00000000
        /*0030*/ 	.short	0x0017
        /*0032*/ 	.short	0x0070
        /*0034*/ 	.byte	0x00, 0xf0, 0x11, 0x00


	//----- nvinfo : EIATTR_KPARAM_INFO
	.align		4
.L_14:
        /*0038*/ 	.byte	0x04, 0x17
        /*003a*/ 	.short	(.L_16 - .L_15)
.L_15:
        /*003c*/ 	.word	0x00000000
        /*0040*/ 	.short	0x0016
        /*0042*/ 	.short	0x006c
        /*0044*/ 	.byte	0x00, 0xf0, 0x11, 0x00


	//----- nvinfo : EIATTR_KPARAM_INFO
	.align		4
.L_16:
        /*0048*/ 	.byte	0x04, 0x17
        /*004a*/ 	.short	(.L_18 - .L_17)
.L_17:
        /*004c*/ 	.word	0x00000000
        /*0050*/ 	.short	0x0015
        /*0052*/ 	.short	0x0068
        /*0054*/ 	.byte	0x00, 0xf0, 0x11, 0x00


	//----- nvinfo : EIATTR_KPARAM_INFO
	.align		4
.L_18:
        /*0058*/ 	.byte	0x04, 0x17
        /*005a*/ 	.short	(.L_20 - .L_19)
.L_19:
        /*005c*/ 	.word	0x00000000
        /*0060*/ 	.short	0x0014
        /*0062*/ 	.short	0x0064
        /*0064*/ 	.byte	0x00, 0xf0, 0x11, 0x00


	//----- nvinfo : EIATTR_KPARAM_INFO
	.align		4
.L_20:
        /*0068*/ 	.byte	0x04, 0x17
        /*006a*/ 	.short	(.L_22 - .L_21)
.L_21:
        /*006c*/ 	.word	0x00000000
        /*0070*/ 	.short	0x0013
        /*0072*/ 	.short	0x0060
        /*0074*/ 	.byte	0x00, 0xf0, 0x11, 0x00


	//----- nvinfo : EIATTR_KPARAM_INFO
	.align		4
.L_22:
        /*0078*/ 	.byte	0x04, 0x17
        /*007a*/ 	.short	(.L_24 - .L_23)
.L_23:
        /*007c*/ 	.word	0x00000000
        /*0080*/ 	.short	0x0012
        /*0082*/ 	.short	0x005c
        /*0084*/ 	.byte	0x00, 0xf0, 0x11, 0x00


	//----- nvinfo : EIATTR_KPARAM_INFO
	.align		4
.L_24:
        /*0088*/ 	.byte	0x04, 0x17
        /*008a*/ 	.short	(.L_26 - .L_25)
.L_25:
        /*008c*/ 	.word	0x00000000
        /*0090*/ 	.short	0x0011
        /*0092*/ 	.short	0x0058
        /*0094*/ 	.byte	0x00, 0xf0, 0x11, 0x00


	//----- nvinfo : EIATTR_KPARAM_INFO
	.align		4
.L_26:
        /*0098*/ 	.byte	0x04, 0x17
        /*009a*/ 	.short	(.L_28 - .L_27)
.L_27:
        /*009c*/ 	.word	0x00000000
        /*00a0*/ 	.short	0x0010
        /*00a2*/ 	.short	0x0054
        /*00a4*/ 	.byte	0x00, 0xf0, 0x11, 0x00


	//----- nvinfo : EIATTR_KPARAM_INFO
	.align		4
.L_28:
        /*00a8*/ 	.byte	0x04, 0x17
        /*00aa*/ 	.short	(.L_30 - .L_29)
.L_29:
        /*00ac*/ 	.word	0x00000000
        /*00b0*/ 	.short	0x000f
        /*00b2*/ 	.short	0x0050
        /*00b4*/ 	.byte	0x00, 0xf0, 0x11, 0x00


	//----- nvinfo : EIATTR_KPARAM_INFO
	.align		4
.L_30:
        /*00b8*/ 	.byte	0x04, 0x17
        /*00ba*/ 	.short	(.L_32 - .L_31)
.L_31:
        /*00bc*/ 	.word	0x00000000
        /*00c0*/ 	.short	0x000e
        /*00c2*/ 	.short	0x004c
        /*00c4*/ 	.byte	0x00, 0xf0, 0x11, 0x00


	//----- nvinfo : EIATTR_KPARAM_INFO
	.align		4
.L_32:
        /*00c8*/ 	.byte	0x04, 0x17
        /*00ca*/ 	.short	(.L_34 - .L_33)
.L_33:
        /*00cc*/ 	.word	0x00000000
        /*00d0*/ 	.short	0x000d
        /*00d2*/ 	.short	0x0048
        /*00d4*/ 	.byte	0x00, 0xf0, 0x11, 0x00


	//----- nvinfo : EIATTR_KPARAM_INFO
	.align		4
.L_34:
        /*00d8*/ 	.byte	0x04, 0x17
        /*00da*/ 	.short	(.L_36 - .L_35)
.L_35:
        /*00dc*/ 	.word	0x00000000
        /*00e0*/ 	.short	0x000c
        /*00e2*/ 	.short	0x0044
        /*00e4*/ 	.byte	0x00, 0xf0, 0x11, 0x00


	//----- nvinfo : EIATTR_KPARAM_INFO
	.align		4
.L_36:
        /*00e8*/ 	.byte	0x04, 0x17
        /*00ea*/ 	.short	(.L_38 - .L_37)
.L_37:
        /*00ec*/ 	.word	0x00000000
        /*00f0*/ 	.short	0x000b
        /*00f2*/ 	.short	0x0040
        /*00f4*/ 	.byte	0x00, 0xf0, 0x11, 0x00


	//----- nvinfo : EIATTR_KPARAM_INFO
	.align		4
.L_38:
        /*00f8*/ 	.byte	0x04, 0x17
        /*00fa*/ 	.short	(.L_40 - .L_39)
.L_39:
        /*00fc*/ 	.word	0x00000000
        /*0100*/ 	.short	0x000a
        /*0102*/ 	.short	0x003c
        /*0104*/ 	.byte	0x00, 0xf0, 0x11, 0x00


	//----- nvinfo : EIATTR_KPARAM_INFO
	.align		4
.L_40:
        /*0108*/ 	.byte	0x04, 0x17
        /*010a*/ 	.short	(.L_42 - .L_41)
.L_41:
        /*010c*/ 	.word	0x00000000
        /*0110*/ 	.short	0x0009
        /*0112*/ 	.short	0x0038
        /*0114*/ 	.byte	0x00, 0xf0, 0x11, 0x00


	//----- nvinfo : EIATTR_KPARAM_INFO
	.align		4
.L_42:
        /*0118*/ 	.byte	0x04, 0x17
        /*011a*/ 	.short	(.L_44 - .L_43)
.L_43:
        /*011c*/ 	.word	0x00000000
        /*0120*/ 	.short	0x0008
        /*0122*/ 	.short	0x0034
        /*0124*/ 	.byte	0x00, 0xf0, 0x11, 0x00


	//----- nvinfo : EIATTR_KPARAM_INFO
	.align		4
.L_44:
        /*0128*/ 	.byte	0x04, 0x17
        /*012a*/ 	.short	(.L_46 - .L_45)
.L_45:
        /*012c*/ 	.word	0x00000000
        /*0130*/ 	.short	0x0007
        /*0132*/ 	.short	0x0030
        /*0134*/ 	.byte	0x00, 0xf0, 0x11, 0x00


	//----- nvinfo : EIATTR_KPARAM_INFO
	.align		4
.L_46:
        /*0138*/ 	.byte	0x04, 0x17
        /*013a*/ 	.short	(.L_48 - .L_47)
.L_47:
        /*013c*/ 	.word	0x00000000
        /*0140*/ 	.short	0x0006
        /*0142*/ 	.short	0x002c
        /*0144*/ 	.byte	0x00, 0xf0, 0x11, 0x00


	//----- nvinfo : EIATTR_KPARAM_INFO
	.align		4
.L_48:
        /*0148*/ 	.byte	0x04, 0x17
        /*014a*/ 	.short	(.L_50 - .L_49)
.L_49:
        /*014c*/ 	.word	0x00000000
        /*0150*/ 	.short	0x0005
        /*0152*/ 	.short	0x0028
        /*0154*/ 	.byte	0x00, 0xf0, 0x11, 0x00


	//----- nvinfo : EIATTR_KPARAM_INFO
	.align		4
.L_50:
        /*0158*/ 	.byte	0x04, 0x17
        /*015a*/ 	.short	(.L_52 - .L_51)
.L_51:
        /*015c*/ 	.word	0x00000000
        /*0160*/ 	.short	0x0004
        /*0162*/ 	.short	0x0020
        /*0164*/ 	.byte	0x00, 0xf4, 0x21, 0x00


	//----- nvinfo : EIATTR_KPARAM_INFO
	.align		4
.L_52:
        /*0168*/ 	.byte	0x04, 0x17
        /*016a*/ 	.short	(.L_54 - .L_53)
.L_53:
        /*016c*/ 	.word	0x00000000
        /*0170*/ 	.short	0x0003
        /*0172*/ 	.short	0x0018
        /*0174*/ 	.byte	0x00, 0xf4, 0x21, 0x00


	//----- nvinfo : EIATTR_KPARAM_INFO
	.align		4
.L_54:
        /*0178*/ 	.byte	0x04, 0x17
        /*017a*/ 	.short	(.L_56 - .L_55)
.L_55:
        /*017c*/ 	.word	0x00000000
        /*0180*/ 	.short	0x0002
        /*0182*/ 	.short	0x0010
        /*0184*/ 	.byte	0x00, 0xf4, 0x21, 0x00


	//----- nvinfo : EIATTR_KPARAM_INFO
	.align		4
.L_56:
        /*0188*/ 	.byte	0x04, 0x17
        /*018a*/ 	.short	(.L_58 - .L_57)
.L_57:
        /*018c*/ 	.word	0x00000000
        /*0190*/ 	.short	0x0001
        /*0192*/ 	.short	0x0008
        /*0194*/ 	.byte	0x00, 0xf4, 0x21, 0x00


	//----- nvinfo : EIATTR_KPARAM_INFO
	.align		4
.L_58:
        /*0198*/ 	.byte	0x04, 0x17
        /*019a*/ 	.short	(.L_60 - .L_59)
.L_59:
        /*019c*/ 	.word	0x00000000
        /*01a0*/ 	.short	0x0000
        /*01a2*/ 	.short	0x0000
        /*01a4*/ 	.byte	0x00, 0xf4, 0x21, 0x00


	//----- nvinfo : EIATTR_SPARSE_MMA_MASK
	.align		4
.L_60:
        /*01a8*/ 	.byte	0x03, 0x50
        /*01aa*/ 	.short	0x0000


	//----- nvinfo : EIATTR_MAXREG_COUNT
	.align		4
        /*01ac*/ 	.byte	0x03, 0x1b
        /*01ae*/ 	.short	0x0080


	//----- nvinfo : EIATTR_NUM_BARRIERS
	.align		4
        /*01b0*/ 	.byte	0x02, 0x4c
        /*01b2*/ 	.byte	0x01
	.zero		1


	//----- nvinfo : EIATTR_ANNOTATIONS
	.align		4
        /*01b4*/ 	.byte	0x04, 0x55
        /*01b6*/ 	.short	(.L_62 - .L_61)


	//   ....[0]....
.L_61:
        /*01b8*/ 	.word	0x00000001
        /*01bc*/ 	.byte	0x30, 0x05, 0x00, 0x00, 0x01, 0x00, 0x00, 0x00, 0x40, 0x05, 0x00, 0x00, 0x01, 0x00, 0x00, 0x00
        /* <DEDUP_REMOVED lines=1891> */
        /*77fc*/ 	.byte	0xf0, 0xab, 0x01, 0x00


	//----- nvinfo : EIATTR_COOP_GROUP_MASK_REGIDS
	.align		4
.L_62:
        /*7800*/ 	.byte	0x04, 0x29
        /*7802*/ 	.short	(.L_64 - .L_63)


	//   ....[0]....
.L_63:
        /*7804*/ 	.word	0xffffffff


	//   ....[1]....
        /*7808*/ 	.word	0xffffffff


	//   ....[2]....
        /*780c*/ 	.word	0xffffffff


	//   ....[3]....
        /*7810*/ 	.word	0xffffffff


	//   ....[4]....
        /*7814*/ 	.word	0xffffffff


	//   ....[5]....
        /*7818*/ 	.word	0xffffffff


	//   ....[6]....
        /*781c*/ 	.word	0xffffffff


	//   ....[7]....
        /*7820*/ 	.word	0xffffffff


	//----- nvinfo : EIATTR_COOP_GROUP_INSTR_OFFSETS
	.align		4
.L_64:
        /*7824*/ 	.byte	0x04, 0x28
        /*7826*/ 	.short	(.L_66 - .L_65)


	//   ....[0]....
.L_65:
        /*7828*/ 	.word	0x0000c6f0


	//   ....[1]....
        /*782c*/ 	.word	0x0000c8f0


	//   ....[2]....
        /*7830*/ 	.word	0x0000c900


	//   ....[3]....
        /*7834*/ 	.word	0x0000c9c0


	//   ....[4]....
        /*7838*/ 	.word	0x00015f70


	//   ....[5]....
        /*783c*/ 	.word	0x00015f80


	//   ....[6]....
        /*7840*/ 	.word	0x00016000


	//   ....[7]....
        /*7844*/ 	.word	0x00016080


	//----- nvinfo : EIATTR_VRC_CTA_INIT_COUNT
	.align		4
.L_66:
        /*7848*/ 	.byte	0x02, 0x4a
	.zero		1
	.zero		1


	//----- nvinfo : EIATTR_EXIT_INSTR_OFFSETS
	.align		4
        /*784c*/ 	.byte	0x04, 0x1c
        /*784e*/ 	.short	(.L_68 - .L_67)


	//   ....[0]....
.L_67:
        /*7850*/ 	.word	0x0001abe0


	//   ....[1]....
        /*7854*/ 	.word	0x0001ac20


	//----- nvinfo : EIATTR_REQNTID
	.align		4
.L_68:
        /*7858*/ 	.byte	0x04, 0x10
        /*785a*/ 	.short	(.L_70 - .L_69)
.L_69:
        /*785c*/ 	.word	0x00000200
        /*7860*/ 	.word	0x00000001
        /*7864*/ 	.word	0x00000001


	//----- nvinfo : EIATTR_CBANK_PARAM_SIZE
	.align		4
.L_70:
        /*7868*/ 	.byte	0x03, 0x19
        /*786a*/ 	.short	0x0088


	//----- nvinfo : EIATTR_PARAM_CBANK
	.align		4
        /*786c*/ 	.byte	0x04, 0x0a
        /*786e*/ 	.short	(.L_72 - .L_71)
	.align		4
.L_71:
        /*7870*/ 	.word	index@(.nv.constant0.attn_fwd)
        /*7874*/ 	.short	0x0380
        /*7876*/ 	.short	0x0088


	//----- nvinfo : EIATTR_SW_WAR
	.align		4
.L_72:
        /*7878*/ 	.byte	0x04, 0x36
        /*787a*/ 	.short	(.L_74 - .L_73)
.L_73:
        /*787c*/ 	.word	0x00000008
.L_74:


//--------------------- .nv.compat                --------------------------
	.section	.nv.compat,"",@"SHT_CUDA_COMPAT_INFO"
	.align	4
        /*0000*/ 	.byte	0x02, 0x02, 0x01, 0x00, 0x02, 0x05, 0x05, 0x00, 0x02, 0x03, 0x00, 0x00, 0x02, 0x06, 0x01, 0x00


//--------------------- .nv.callgraph             --------------------------
	.section	.nv.callgraph,"",@"SHT_CUDA_CALLGRAPH"
	.align	4
	.sectionentsize	8
	.align		4
        /*0000*/ 	.word	0x00000000
	.align		4
        /*0004*/ 	.word	0xffffffff
	.align		4
        /*0008*/ 	.word	0x00000000
	.align		4
        /*000c*/ 	.word	0xfffffffe
	.align		4
        /*0010*/ 	.word	0x00000000
	.align		4
        /*0014*/ 	.word	0xfffffffd
	.align		4
        /*0018*/ 	.word	0x00000000
	.align		4
        /*001c*/ 	.word	0xfffffffc


//--------------------- .nv.constant4             --------------------------
	.section	.nv.constant4,"a",@progbits
	.align	8
	.align		8
.nv.constant4:
        /*0000*/ 	.dword	_$_str


//--------------------- .text.attn_fwd            --------------------------
	.section	.text.attn_fwd,"ax",@progbits
	.align	128
        .global         attn_fwd
        .type           attn_fwd,@function
        .size           attn_fwd,(.L_x_3 - attn_fwd)
        .other          attn_fwd,@"STO_CUDA_ENTRY STV_DEFAULT"
attn_fwd:
.text.attn_fwd:
[----:B------:R-:W0:Y:S01]  /*0000*/  LDC R1, c[0x0][0x37c] ;  /* 0x0000df00ff017b82 */ /* 0x000e220000000800 */
[----:B------:R-:W1:Y:S07]  /*0010*/  S2R R2, SR_TID.X ;  /* 0x0000000000027919 */ /* 0x000e6e0000002100 */
[----:B------:R-:W2:Y:S01]  /*0020*/  S2UR UR6, SR_CTAID.Y ;  /* 0x00000000000679c3 */ /* 0x000ea20000002600 */
[----:B------:R-:W2:Y:S01]  /*0030*/  LDCU.64 UR4, c[0x0][0x3b0] ;  /* 0x00007600ff0477ac */ /* 0x000ea20008000a00 */
[----:B0-----:R-:W-:Y:S01]  /*0040*/  IADD3 R1, PT, PT, R1, -0x1710, RZ ;  /* 0xffffe8f001017810 */ /* 0x001fe20007ffe0ff */
[----:B------:R-:W0:Y:S01]  /*0050*/  S2R R0, SR_CTAID.X ;  /* 0x0000000000007919 */ /* 0x000e220000002500 */
[----:B------:R-:W3:Y:S04]  /*0060*/  LDCU.64 UR10, c[0x0][0x358] ;  /* 0x00006b00ff0a77ac */ /* 0x000ee80008000a00 */
[----:B------:R-:W4:Y:S01]  /*0070*/  LDC R4, c[0x0][0x3b8] ;  /* 0x0000ee00ff047b82 */ /* 0x000f220000000800 */
[----:B------:R-:W5:Y:S07]  /*0080*/  LDCU UR9, c[0x0][0x3f0] ;  /* 0x00007e00ff0977ac */ /* 0x000f6e0008000800 */
[----:B------:R-:W3:Y:S01]  /*0090*/  LDC.64 R6, c[0x0][0x380] ;  /* 0x0000e000ff067b82 */ /* 0x000ee20000000a00 */
[----:B--2---:R-:W-:-:S04]  /*00a0*/  UIMAD UR4, UR6, UR4, URZ ;  /* 0x00000004060472a4 */ /* 0x004fc8000f8e02ff */
[----:B------:R-:W-:Y:S01]  /*00b0*/  USHF.L.U32 UR7, UR4, 0x1, URZ ;  /* 0x0000000104077899 */ /* 0x000fe200080006ff */
[----:B-1----:R-:W-:Y:S02]  /*00c0*/  LOP3.LUT R3, R2, 0xff, RZ, 0xc0, !PT ;  /* 0x000000ff02037812 */ /* 0x002fe400078ec0ff */
[----:B------:R-:W-:-:S03]  /*00d0*/  SHF.R.U32.HI R5, RZ, 0x8, R2 ;  /* 0x00000008ff057819 */ /* 0x000fc60000011602 */
[----:B0-----:R-:W-:Y:S01]  /*00e0*/  IMAD R0, R0, 0x100, R3 ;  /* 0x0000010000007824 */ /* 0x001fe200078e0203 */
[----:B------:R-:W-:-:S03]  /*00f0*/  SGXT.U32 R5, R5, 0x1 ;  /* 0x000000010505781a */ /* 0x000fc60000000000 */
[----:B------:R-:W-:Y:S01]  /*0100*/  IMAD R0, R0, UR5, RZ ;  /* 0x0000000500007c24 */ /* 0x000fe2000f8e02ff */
[----:B------:R-:W-:Y:S01]  /*0110*/  UIMAD.WIDE UR4, UR4, 0x2, URZ ;  /* 0x00000002040478a5 */ /* 0x000fe2000f8e02ff */
[----:B----4-:R-:W-:-:S03]  /*0120*/  IMAD R5, R5, R4, RZ ;  /* 0x0000000405057224 */ /* 0x010fc600078e02ff */
[C---:B------:R-:W-:Y:S01]  /*0130*/  SHF.L.U32 R3, R0.reuse, 0x1, RZ ;  /* 0x0000000100037819 */ /* 0x040fe200000006ff */
[----:B------:R-:W-:-:S03]  /*0140*/  IMAD.HI R0, R0, 0x2, RZ ;  /* 0x0000000200007827 */ /* 0x000fc600078e02ff */
[----:B---3--:R-:W-:Y:S01]  /*0150*/  IADD3 R2, P0, P1, R3, UR7, R6 ;  /* 0x0000000703027c10 */ /* 0x008fe2000f91e006 */
[----:B------:R-:W-:-:S03]  /*0160*/  IMAD R3, R4, 0x2, R5 ;  /* 0x0000000204037824 */ /* 0x000fc600078e0205 */
[----:B------:R-:W-:Y:S02]  /*0170*/  IADD3.X R0, PT, PT, R0, UR5, R7, P0, P1 ;  /* 0x0000000500007c10 */ /* 0x000fe400087e2407 */
[C---:B------:R-:W-:Y:S02]  /*0180*/  LEA R10, P0, R5.reuse, R2, 0x1 ;  /* 0x00000002050a7211 */ /* 0x040fe400078008ff */
[C---:B------:R-:W-:Y:S02]  /*0190*/  LEA R7, R4.reuse, R3, 0x1 ;  /* 0x0000000304077211 */ /* 0x040fe400078e08ff */
[----:B------:R-:W-:Y:S02]  /*01a0*/  LEA.HI.X.SX32 R11, R5, R0, 0x1, P0 ;  /* 0x00000000050b7211 */ /* 0x000fe400000f0eff */
[-C--:B------:R-:W-:Y:S01]  /*01b0*/  LEA R8, P1, R3, R2.reuse, 0x1 ;  /* 0x0000000203087211 */ /* 0x080fe200078208ff */
[----:B------:R-:W-:Y:S01]  /*01c0*/  IMAD R5, R4, 0x2, R7 ;  /* 0x0000000204057824 */ /* 0x000fe200078e0207 */
[----:B------:R-:W-:Y:S01]  /*01d0*/  LEA R6, P0, R7, R2, 0x1 ;  /* 0x0000000207067211 */ /* 0x000fe200078008ff */
[----:B------:R-:W2:Y:S01]  /*01e0*/  LDG.E.U16 R24, desc[UR10][R10.64] ;  /* 0x0000000a0a187981 */ /* 0x000ea2000c1e1500 */
[----:B------:R-:W-:-:S02]  /*01f0*/  LEA.HI.X.SX32 R9, R3, R0, 0x1, P1 ;  /* 0x0000000003097211 */ /* 0x000fc400008f0eff */
[C---:B------:R-:W-:Y:S02]  /*0200*/  LEA R3, R4.reuse, R5, 0x1 ;  /* 0x0000000504037211 */ /* 0x040fe400078e08ff */
[----:B------:R-:W-:Y:S01]  /*0210*/  LEA.HI.X.SX32 R7, R7, R0, 0x1, P0 ;  /* 0x0000000007077211 */ /* 0x000fe200000f0eff */
[----:B------:R0:W3:Y:S01]  /*0220*/  LDG.E.U16 R23, desc[UR10][R8.64] ;  /* 0x0000000a08177981 */ /* 0x0000e2000c1e1500 */
[-C--:B------:R-:W-:Y:S01]  /*0230*/  LEA R16, P0, R5, R2.reuse, 0x1 ;  /* 0x0000000205107211 */ /* 0x080fe200078008ff */
[----:B------:R-:W-:Y:S01]  /*0240*/  IMAD R15, R4, 0x2, R3 ;  /* 0x00000002040f7824 */ /* 0x000fe200078e0203 */
[----:B------:R-:W-:Y:S01]  /*0250*/  LEA R12, P1, R3, R2, 0x1 ;  /* 0x00000002030c7211 */ /* 0x000fe200078208ff */
[----:B------:R1:W4:Y:S01]  /*0260*/  LDG.E.U16 R22, desc[UR10][R6.64] ;  /* 0x0000000a06167981 */ /* 0x000322000c1e1500 */
[-C--:B------:R-:W-:Y:S02]  /*0270*/  LEA.HI.X.SX32 R17, R5, R0.reuse, 0x1, P0 ;  /* 0x0000000005117211 */ /* 0x080fe400000f0eff */
[----:B------:R-:W-:-:S02]  /*0280*/  LEA.HI.X.SX32 R13, R3, R0, 0x1, P1 ;  /* 0x00000000030d7211 */ /* 0x000fc400008f0eff */
[C---:B------:R-:W-:Y:S01]  /*0290*/  LEA R14, P0, R15.reuse, R2, 0x1 ;  /* 0x000000020f0e7211 */ /* 0x040fe200078008ff */
[----:B------:R-:W5:Y:S01]  /*02a0*/  LDG.E.U16 R21, desc[UR10][R16.64] ;  /* 0x0000000a10157981 */ /* 0x000f62000c1e1500 */
[C---:B------:R-:W-:Y:S02]  /*02b0*/  LEA R3, R4.reuse, R15, 0x1 ;  /* 0x0000000f04037211 */ /* 0x040fe400078e08ff */
[----:B------:R-:W-:Y:S01]  /*02c0*/  LEA.HI.X.SX32 R15, R15, R0, 0x1, P0 ;  /* 0x000000000f0f7211 */ /* 0x000fe200000f0eff */
[----:B------:R-:W5:Y:S01]  /*02d0*/  LDG.E.U16 R18, desc[UR10][R12.64] ;  /* 0x0000000a0c127981 */ /* 0x000f62000c1e1500 */
[C---:B0-----:R-:W-:Y:S01]  /*02e0*/  LEA R8, P0, R3.reuse, R2, 0x1 ;  /* 0x0000000203087211 */ /* 0x041fe200078008ff */
[----:B------:R-:W-:Y:S02]  /*02f0*/  IMAD R5, R4, 0x2, R3 ;  /* 0x0000000204057824 */ /* 0x000fe400078e0203 */
[----:B------:R-:W5:Y:S01]  /*0300*/  LDG.E.U16 R20, desc[UR10][R14.64] ;  /* 0x0000000a0e147981 */ /* 0x000f62000c1e1500 */
[----:B------:R-:W-:-:S02]  /*0310*/  LEA.HI.X.SX32 R9, R3, R0, 0x1, P0 ;  /* 0x0000000003097211 */ /* 0x000fc400000f0eff */
[C---:B------:R-:W-:Y:S02]  /*0320*/  LEA R3, R4.reuse, R5, 0x1 ;  /* 0x0000000504037211 */ /* 0x040fe400078e08ff */
[-C--:B-1----:R-:W-:Y:S01]  /*0330*/  LEA R6, P0, R5, R2.reuse, 0x1 ;  /* 0x0000000205067211 */ /* 0x082fe200078008ff */
[----:B------:R0:W5:Y:S01]  /*0340*/  LDG.E.U16 R16, desc[UR10][R8.64] ;  /* 0x0000000a08107981 */ /* 0x000162000c1e1500 */
[----:B------:R-:W-:Y:S01]  /*0350*/  LEA R10, P1, R3, R2, 0x1 ;  /* 0x00000002030a7211 */ /* 0x000fe200078208ff */
[----:B------:R-:W-:Y:S01]  /*0360*/  IMAD R19, R4, 0x2, R3 ;  /* 0x0000000204137824 */ /* 0x000fe200078e0203 */
[-C--:B------:R-:W-:Y:S02]  /*0370*/  LEA.HI.X.SX32 R7, R5, R0.reuse, 0x1, P0 ;  /* 0x0000000005077211 */ /* 0x080fe400000f0eff */
[----:B------:R-:W-:-:S03]  /*0380*/  LEA.HI.X.SX32 R11, R3, R0, 0x1, P1 ;  /* 0x00000000030b7211 */ /* 0x000fc600008f0eff */
[----:B------:R1:W5:Y:S01]  /*0390*/  LDG.E.U16 R17, desc[UR10][R6.64] ;  /* 0x0000000a06117981 */ /* 0x000362000c1e1500 */
[----:B------:R-:W-:Y:S02]  /*03a0*/  LEA R5, R4, R19, 0x1 ;  /* 0x0000001304057211 */ /* 0x000fe400078e08ff */
[C---:B0-----:R-:W-:Y:S01]  /*03b0*/  LEA R8, P0, R19.reuse, R2, 0x1 ;  /* 0x0000000213087211 */ /* 0x041fe200078008ff */
[----:B------:R-:W5:Y:S03]  /*03c0*/  LDG.E.U16 R15, desc[UR10][R10.64] ;  /* 0x0000000a0a0f7981 */ /* 0x000f66000c1e1500 */
[----:B------:R-:W-:Y:S02]  /*03d0*/  LEA.HI.X.SX32 R9, R19, R0, 0x1, P0 ;  /* 0x0000000013097211 */ /* 0x000fe400000f0eff */
[----:B-1----:R-:W-:-:S03]  /*03e0*/  LEA R6, P0, R5, R2, 0x1 ;  /* 0x0000000205067211 */ /* 0x002fc600078008ff */
[----:B------:R0:W5:Y:S01]  /*03f0*/  LDG.E.U16 R19, desc[UR10][R8.64] ;  /* 0x0000000a08137981 */ /* 0x000162000c1e1500 */
[----:B------:R-:W-:-:S05]  /*0400*/  LEA.HI.X.SX32 R7, R5, R0, 0x1, P0 ;  /* 0x0000000005077211 */ /* 0x000fca00000f0eff */
[----:B------:R1:W5:Y:S01]  /*0410*/  LDG.E.U16 R14, desc[UR10][R6.64] ;  /* 0x0000000a060e7981 */ /* 0x000362000c1e1500 */
[----:B------:R-:W-:-:S05]  /*0420*/  IMAD R3, R4, 0x2, R5 ;  /* 0x0000000204037824 */ /* 0x000fca00078e0205 */
[----:B------:R-:W-:Y:S02]  /*0430*/  LEA R13, R4, R3, 0x1 ;  /* 0x00000003040d7211 */ /* 0x000fe400078e08ff */
[----:B0-----:R-:W-:-:S03]  /*0440*/  LEA R8, P0, R3, R2, 0x1 ;  /* 0x0000000203087211 */ /* 0x001fc600078008ff */
[C---:B------:R-:W-:Y:S01]  /*0450*/  IMAD R5, R4.reuse, 0x2, R13 ;  /* 0x0000000204057824 */ /* 0x040fe200078e020d */
[----:B------:R-:W-:Y:S02]  /*0460*/  LEA.HI.X.SX32 R9, R3, R0, 0x1, P0 ;  /* 0x0000000003097211 */ /* 0x000fe400000f0eff */
[-C--:B------:R-:W-:Y:S02]  /*0470*/  LEA R10, P1, R13, R2.reuse, 0x1 ;  /* 0x000000020d0a7211 */ /* 0x080fe400078208ff */
[----:B-1----:R-:W-:Y:S01]  /*0480*/  LEA R6, P0, R5, R2, 0x1 ;  /* 0x0000000205067211 */ /* 0x002fe200078008ff */
[----:B------:R0:W5:Y:S01]  /*0490*/  LDG.E.U16 R12, desc[UR10][R8.64] ;  /* 0x0000000a080c7981 */ /* 0x000162000c1e1500 */
[C---:B------:R-:W-:Y:S02]  /*04a0*/  LEA R3, R4.reuse, R5, 0x1 ;  /* 0x0000000504037211 */ /* 0x040fe400078e08ff */
[-C--:B------:R-:W-:Y:S02]  /*04b0*/  LEA.HI.X.SX32 R11, R13, R0.reuse, 0x1, P1 ;  /* 0x000000000d0b7211 */ /* 0x080fe400008f0eff */
[----:B------:R-:W-:Y:S01]  /*04c0*/  LEA.HI.X.SX32 R7, R5, R0, 0x1, P0 ;  /* 0x0000000005077211 */ /* 0x000fe200000f0eff */
[----:B------:R-:W-:Y:S01]  /*04d0*/  IMAD R5, R4, 0x2, R3 ;  /* 0x0000000204057824 */ /* 0x000fe200078e0203 */
[----:B0-----:R-:W-:-:S03]  /*04e0*/  LEA R8, P0, R3, R2, 0x1 ;  /* 0x0000000203087211 */ /* 0x001fc600078008ff */
[----:B------:R0:W5:Y:S01]  /*04f0*/  LDG.E.U16 R13, desc[UR10][R6.64] ;  /* 0x0000000a060d7981 */ /* 0x000162000c1e1500 */
[----:B------:R-:W-:Y:S02]  /*0500*/  LEA.HI.X.SX32 R9, R3, R0, 0x1, P0 ;  /* 0x0000000003097211 */ /* 0x000fe400000f0eff */
[----:B0-----:R-:W-:-:S04]  /*0510*/  LEA R6, P0, R5, R2, 0x1 ;  /* 0x0000000205067211 */ /* 0x001fc800078008ff */
[----:B------:R-:W-:Y:S01]  /*0520*/  LEA.HI.X.SX32 R7, R5, R0, 0x1, P0 ;  /* 0x0000000005077211 */ /* 0x000fe200000f0eff */
[----:B--2---:R-:W-:Y:S04]  /*0530*/  STL [R1+0x60], R24 ;  /* 0x0000601801007387 */ /* 0x004fe80000100800 */
[----:B---3--:R-:W-:Y:S04]  /*0540*/  STL [R1+0x8c], R23 ;  /* 0x00008c1701007387 */ /* 0x008fe80000100800 */
[----:B----4-:R-:W-:Y:S04]  /*0550*/  STL [R1+0xac], R22 ;  /* 0x0000ac1601007387 */ /* 0x010fe80000100800 */
[----:B-----5:R-:W-:Y:S04]  /*0560*/  STL [R1+0xa8], R21 ;  /* 0x0000a81501007387 */ /* 0x020fe80000100800 */
[----:B------:R0:W-:Y:S04]  /*0570*/  STL [R1+0x58], R18 ;  /* 0x0000581201007387 */ /* 0x0001e80000100800 */
[----:B0-----:R0:W2:Y:S02]  /*0580*/  LDG.E.U16 R18, desc[UR10][R10.64] ;  /* 0x0000000a0a127981 */ /* 0x0010a4000c1e1500 */
[----:B0-----:R-:W-:-:S02]  /*0590*/  LEA R11, R4, R5, 0x1 ;  /* 0x00000005040b7211 */ /* 0x001fc400078e08ff */
[----:B------:R-:W-:Y:S03]  /*05a0*/  STL [R1+0x88], R20 ;  /* 0x0000881401007387 */ /* 0x000fe60000100800 */
[----:B------:R-:W-:Y:S01]  /*05b0*/  IMAD R3, R4, 0x2, R11 ;  /* 0x0000000204037824 */ /* 0x000fe200078e020b */
[----:B------:R0:W-:Y:S01]  /*05c0*/  STL [R1+0xa4], R16 ;  /* 0x0000a41001007387 */ /* 0x0001e20000100800 */
[----:B------:R-:W-:-:S03]  /*05d0*/  LEA R10, P1, R11, R2, 0x1 ;  /* 0x000000020b0a7211 */ /* 0x000fc600078208ff */
[----:B------:R-:W-:Y:S02]  /*05e0*/  LEA R5, R4, R3, 0x1 ;  /* 0x0000000304057211 */ /* 0x000fe400078e08ff */
[----:B------:R-:W-:Y:S01]  /*05f0*/  LEA.HI.X.SX32 R11, R11, R0, 0x1, P1 ;  /* 0x000000000b0b7211 */ /* 0x000fe200008f0eff */
[----:B0-----:R0:W3:Y:S04]  /*0600*/  LDG.E.U16 R16, desc[UR10][R8.64] ;  /* 0x0000000a08107981 */ /* 0x0010e8000c1e1500 */
[----:B------:R1:W-:Y:S01]  /*0610*/  STL [R1+0xa0], R17 ;  /* 0x0000a01101007387 */ /* 0x0003e20000100800 */
[----:B0-----:R-:W-:-:S03]  /*0620*/  LEA R8, P0, R3, R2, 0x1 ;  /* 0x0000000203087211 */ /* 0x001fc600078008ff */
[----:B------:R0:W-:Y:S01]  /*0630*/  STL [R1+0x4c], R15 ;  /* 0x00004c0f01007387 */ /* 0x0001e20000100800 */
[----:B------:R-:W-:-:S03]  /*0640*/  LEA.HI.X.SX32 R9, R3, R0, 0x1, P0 ;  /* 0x0000000003097211 */ /* 0x000fc600000f0eff */
[----:B-1----:R1:W4:Y:S01]  /*0650*/  LDG.E.U16 R17, desc[UR10][R6.64] ;  /* 0x0000000a06117981 */ /* 0x002322000c1e1500 */
[----:B------:R-:W-:-:S03]  /*0660*/  IMAD R3, R4, 0x2, R5 ;  /* 0x0000000204037824 */ /* 0x000fc600078e0205 */
[----:B------:R5:W4:Y:S04]  /*0670*/  LDG.E.U16 R20, desc[UR10][R8.64] ;  /* 0x0000000a08147981 */ /* 0x000b28000c1e1500 */
[----:B0-----:R0:W4:Y:S01]  /*0680*/  LDG.E.U16 R15, desc[UR10][R10.64] ;  /* 0x0000000a0a0f7981 */ /* 0x001122000c1e1500 */
[----:B-1----:R-:W-:-:S04]  /*0690*/  LEA R6, P0, R5, R2, 0x1 ;  /* 0x0000000205067211 */ /* 0x002fc800078008ff */
[----:B------:R-:W-:Y:S02]  /*06a0*/  LEA.HI.X.SX32 R7, R5, R0, 0x1, P0 ;  /* 0x0000000005077211 */ /* 0x000fe400000f0eff */
[C---:B-----5:R-:W-:Y:S01]  /*06b0*/  LEA R8, P0, R3.reuse, R2, 0x1 ;  /* 0x0000000203087211 */ /* 0x060fe200078008ff */
[----:B------:R1:W-:Y:S03]  /*06c0*/  STL [R1+0x80], R19 ;  /* 0x0000801301007387 */ /* 0x0003e60000100800 */
[----:B------:R-:W-:Y:S01]  /*06d0*/  LEA.HI.X.SX32 R9, R3, R0, 0x1, P0 ;  /* 0x0000000003097211 */ /* 0x000fe200000f0eff */
[----:B------:R5:W-:Y:S04]  /*06e0*/  STL [R1+0x9c], R14 ;  /* 0x00009c0e01007387 */ /* 0x000be80000100800 */
[----:B-1----:R-:W4:Y:S04]  /*06f0*/  LDG.E.U16 R19, desc[UR10][R8.64] ;  /* 0x0000000a08137981 */ /* 0x002f28000c1e1500 */
[----:B-----5:R1:W5:Y:S01]  /*0700*/  LDG.E.U16 R14, desc[UR10][R6.64] ;  /* 0x0000000a060e7981 */ /* 0x020362000c1e1500 */
[----:B0-----:R-:W-:-:S05]  /*0710*/  LEA R11, R4, R3, 0x1 ;  /* 0x00000003040b7211 */ /* 0x001fca00078e08ff */
[C---:B------:R-:W-:Y:S01]  /*0720*/  IMAD R5, R4.reuse, 0x2, R11 ;  /* 0x0000000204057824 */ /* 0x040fe200078e020b */
[----:B------:R0:W-:Y:S04]  /*0730*/  STL [R1+0x98], R12 ;  /* 0x0000980c01007387 */ /* 0x0001e80000100800 */
[C---:B------:R-:W-:Y:S02]  /*0740*/  LEA R3, R4.reuse, R5, 0x1 ;  /* 0x0000000504037211 */ /* 0x040fe400078e08ff */
[-C--:B-1----:R-:W-:Y:S02]  /*0750*/  LEA R6, P0, R5, R2.reuse, 0x1 ;  /* 0x0000000205067211 */ /* 0x082fe400078008ff */
[----:B------:R-:W-:Y:S01]  /*0760*/  LEA R10, P1, R11, R2, 0x1 ;  /* 0x000000020b0a7211 */ /* 0x000fe200078208ff */
[----:B0-----:R-:W-:Y:S01]  /*0770*/  IMAD R12, R4, 0x2, R3 ;  /* 0x00000002040c7824 */ /* 0x001fe200078e0203 */
[----:B------:R-:W-:-:S02]  /*0780*/  LEA.HI.X.SX32 R7, R5, R0, 0x1, P0 ;  /* 0x0000000005077211 */ /* 0x000fc400000f0eff */
[----:B------:R-:W-:Y:S02]  /*0790*/  LEA.HI.X.SX32 R11, R11, R0, 0x1, P1 ;  /* 0x000000000b0b7211 */ /* 0x000fe400008f0eff */
[C---:B------:R-:W-:Y:S02]  /*07a0*/  LEA R8, P0, R3.reuse, R2, 0x1 ;  /* 0x0000000203087211 */ /* 0x040fe400078008ff */
[----:B------:R-:W-:Y:S01]  /*07b0*/  LEA R5, R4, R12, 0x1 ;  /* 0x0000000c04057211 */ /* 0x000fe200078e08ff */
[----:B------:R0:W5:Y:S01]  /*07c0*/  LDG.E.U16 R21, desc[UR10][R10.64] ;  /* 0x0000000a0a157981 */ /* 0x000162000c1e1500 */
[----:B------:R-:W-:Y:S02]  /*07d0*/  LEA.HI.X.SX32 R9, R3, R0, 0x1, P0 ;  /* 0x0000000003097211 */ /* 0x000fe400000f0eff */
[----:B0-----:R-:W-:-:S04]  /*07e0*/  LEA R10, P1, R5, R2, 0x1 ;  /* 0x00000002050a7211 */ /* 0x001fc800078208ff */
[----:B------:R-:W-:Y:S01]  /*07f0*/  LEA.HI.X.SX32 R11, R5, R0, 0x1, P1 ;  /* 0x00000000050b7211 */ /* 0x000fe200008f0eff */
[----:B--2---:R0:W-:Y:S04]  /*0800*/  STL [R1+0x44], R18 ;  /* 0x0000441201007387 */ /* 0x0041e80000100800 */
[----:B------:R1:W-:Y:S04]  /*0810*/  STL [R1+0x78], R13 ;  /* 0x0000780d01007387 */ /* 0x0003e80000100800 */
[----:B0-----:R0:W2:Y:S01]  /*0820*/  LDG.E.U16 R18, desc[UR10][R6.64] ;  /* 0x0000000a06127981 */ /* 0x0010a2000c1e1500 */
[----:B-1----:R-:W-:Y:S01]  /*0830*/  IMAD R13, R4, 0x2, R5 ;  /* 0x00000002040d7824 */ /* 0x002fe200078e0205 */
[----:B0-----:R-:W-:-:S04]  /*0840*/  LEA R6, P0, R12, R2, 0x1 ;  /* 0x000000020c067211 */ /* 0x001fc800078008ff */
[----:B------:R-:W-:Y:S02]  /*0850*/  LEA R3, R4, R13, 0x1 ;  /* 0x0000000d04037211 */ /* 0x000fe400078e08ff */
[----:B------:R-:W-:Y:S01]  /*0860*/  LEA.HI.X.SX32 R7, R12, R0, 0x1, P0 ;  /* 0x000000000c077211 */ /* 0x000fe200000f0eff */
[----:B---3--:R0:W-:Y:S02]  /*0870*/  STL [R1+0x94], R16 ;  /* 0x0000941001007387 */ /* 0x0081e40000100800 */
[----:B------:R-:W-:Y:S02]  /*0880*/  IMAD R12, R4, 0x2, R3 ;  /* 0x00000002040c7824 */ /* 0x000fe400078e0203 */
[----:B0-----:R0:W3:Y:S04]  /*0890*/  LDG.E.U16 R16, desc[UR10][R8.64] ;  /* 0x0000000a08107981 */ /* 0x0010e8000c1e1500 */
[----:B----4-:R1:W-:Y:S01]  /*08a0*/  STL [R1+0x90], R17 ;  /* 0x0000901101007387 */ /* 0x0103e20000100800 */
[----:B0-----:R-:W-:-:S03]  /*08b0*/  LEA R8, P0, R13, R2, 0x1 ;  /* 0x000000020d087211 */ /* 0x001fc600078008ff */
[----:B------:R-:W-:Y:S01]  /*08c0*/  STL [R1+0x40], R15 ;  /* 0x0000400f01007387 */ /* 0x000fe20000100800 */
[----:B------:R-:W-:-:S03]  /*08d0*/  LEA.HI.X.SX32 R9, R13, R0, 0x1, P0 ;  /* 0x000000000d097211 */ /* 0x000fc600000f0eff */
[----:B-1----:R0:W4:Y:S04]  /*08e0*/  LDG.E.U16 R17, desc[UR10][R6.64] ;  /* 0x0000000a06117981 */ /* 0x002128000c1e1500 */
[----:B------:R1:W-:Y:S04]  /*08f0*/  STL [R1+0x74], R20 ;  /* 0x0000741401007387 */ /* 0x0003e80000100800 */
[----:B------:R-:W4:Y:S01]  /*0900*/  LDG.E.U16 R23, desc[UR10][R8.64] ;  /* 0x0000000a08177981 */ /* 0x000f22000c1e1500 */
[----:B0-----:R-:W-:-:S03]  /*0910*/  LEA R6, P0, R3, R2, 0x1 ;  /* 0x0000000203067211 */ /* 0x001fc600078008ff */
[----:B-1----:R0:W4:Y:S01]  /*0920*/  LDG.E.U16 R20, desc[UR10][R10.64] ;  /* 0x0000000a0a147981 */ /* 0x002122000c1e1500 */
[----:B------:R-:W-:-:S03]  /*0930*/  LEA.HI.X.SX32 R7, R3, R0, 0x1, P0 ;  /* 0x0000000003077211 */ /* 0x000fc600000f0eff */
[----:B-----5:R-:W-:Y:S04]  /*0940*/  STL [R1+0x84], R14 ;  /* 0x0000840e01007387 */ /* 0x020fe80000100800 */
[----:B------:R1:W5:Y:S01]  /*0950*/  LDG.E.U16 R25, desc[UR10][R6.64] ;  /* 0x0000000a06197981 */ /* 0x000362000c1e1500 */
[----:B0-----:R-:W-:-:S04]  /*0960*/  LEA R10, P0, R12, R2, 0x1 ;  /* 0x000000020c0a7211 */ /* 0x001fc800078008ff */
[----:B------:R-:W-:Y:S01]  /*0970*/  LEA.HI.X.SX32 R11, R12, R0, 0x1, P0 ;  /* 0x000000000c0b7211 */ /* 0x000fe200000f0eff */
[----:B------:R0:W-:Y:S04]  /*0980*/  STL [R1+0x7c], R19 ;  /* 0x00007c1301007387 */ /* 0x0001e80000100800 */
[----:B0-----:R0:W5:Y:S01]  /*0990*/  LDG.E.U16 R19, desc[UR10][R10.64] ;  /* 0x0000000a0a137981 */ /* 0x001162000c1e1500 */
[----:B------:R-:W-:-:S05]  /*09a0*/  LEA R5, R4, R12, 0x1 ;  /* 0x0000000c04057211 */ /* 0x000fca00078e08ff */
[----:B------:R-:W-:-:S05]  /*09b0*/  IMAD R15, R4, 0x2, R5 ;  /* 0x00000002040f7824 */ /* 0x000fca00078e0205 */
[C---:B------:R-:W-:Y:S02]  /*09c0*/  LEA R13, R4.reuse, R15, 0x1 ;  /* 0x0000000f040d7211 */ /* 0x040fe400078e08ff */
[-C--:B------:R-:W-:Y:S02]  /*09d0*/  LEA R8, P1, R5, R2.reuse, 0x1 ;  /* 0x0000000205087211 */ /* 0x080fe400078208ff */
[----:B-1----:R-:W-:Y:S01]  /*09e0*/  LEA R6, P0, R15, R2, 0x1 ;  /* 0x000000020f067211 */ /* 0x002fe200078008ff */
[C---:B------:R-:W-:Y:S01]  /*09f0*/  IMAD R3, R4.reuse, 0x2, R13 ;  /* 0x0000000204037824 */ /* 0x040fe200078e020d */
[-C--:B------:R-:W-:Y:S02]  /*0a00*/  LEA.HI.X.SX32 R9, R5, R0.reuse, 0x1, P1 ;  /* 0x0000000005097211 */ /* 0x080fe400008f0eff */
[----:B------:R-:W-:Y:S02]  /*0a10*/  LEA.HI.X.SX32 R7, R15, R0, 0x1, P0 ;  /* 0x000000000f077211 */ /* 0x000fe400000f0eff */
[----:B------:R-:W-:-:S02]  /*0a20*/  LEA R14, R4, R3, 0x1 ;  /* 0x00000003040e7211 */ /* 0x000fc400078e08ff */
[C---:B0-----:R-:W-:Y:S01]  /*0a30*/  LEA R10, P0, R13.reuse, R2, 0x1 ;  /* 0x000000020d0a7211 */ /* 0x041fe200078008ff */
[----:B------:R0:W-:Y:S02]  /*0a40*/  STL [R1+0x34], R21 ;  /* 0x0000341501007387 */ /* 0x0001e40000100800 */
[C---:B------:R-:W-:Y:S01]  /*0a50*/  IMAD R5, R4.reuse, 0x2, R14 ;  /* 0x0000000204057824 */ /* 0x040fe200078e020e */
[----:B------:R-:W-:Y:S01]  /*0a60*/  LEA.HI.X.SX32 R11, R13, R0, 0x1, P0 ;  /* 0x000000000d0b7211 */ /* 0x000fe200000f0eff */
[----:B------:R-:W5:Y:S04]  /*0a70*/  LDG.E.U16 R22, desc[UR10][R6.64] ;  /* 0x0000000a06167981 */ /* 0x000f68000c1e1500 */
[----:B0-----:R0:W5:Y:S01]  /*0a80*/  LDG.E.U16 R21, desc[UR10][R8.64] ;  /* 0x0000000a08157981 */ /* 0x001162000c1e1500 */
[----:B------:R-:W-:-:S02]  /*0a90*/  LEA R12, R4, R5, 0x1 ;  /* 0x00000005040c7211 */ /* 0x000fc400078e08ff */
[----:B0-----:R-:W-:-:S04]  /*0aa0*/  LEA R8, P0, R3, R2, 0x1 ;  /* 0x0000000203087211 */ /* 0x001fc800078008ff */
[----:B------:R-:W-:Y:S01]  /*0ab0*/  LEA.HI.X.SX32 R9, R3, R0, 0x1, P0 ;  /* 0x0000000003097211 */ /* 0x000fe200000f0eff */
[----:B------:R-:W-:Y:S01]  /*0ac0*/  IMAD R15, R4, 0x2, R12 ;  /* 0x00000002040f7824 */ /* 0x000fe200078e020c */
[----:B------:R-:W-:-:S04]  /*0ad0*/  LEA R6, P1, R14, R2, 0x1 ;  /* 0x000000020e067211 */ /* 0x000fc800078208ff */
[----:B------:R-:W-:-:S05]  /*0ae0*/  LEA.HI.X.SX32 R7, R14, R0, 0x1, P1 ;  /* 0x000000000e077211 */ /* 0x000fca00008f0eff */
[----:B------:R-:W5:Y:S04]  /*0af0*/  LDG.E.U16 R24, desc[UR10][R6.64] ;  /* 0x0000000a06187981 */ /* 0x000f68000c1e1500 */
[----:B--2---:R0:W-:Y:S04]  /*0b00*/  STL [R1+0x70], R18 ;  /* 0x0000701201007387 */ /* 0x0041e80000100800 */
[----:B0-----:R0:W2:Y:S02]  /*0b10*/  LDG.E.U16 R18, desc[UR10][R10.64] ;  /* 0x0000000a0a127981 */ /* 0x0010a4000c1e1500 */
[----:B0-----:R-:W-:-:S02]  /*0b20*/  LEA R10, P0, R5, R2, 0x1 ;  /* 0x00000002050a7211 */ /* 0x001fc400078008ff */
[----:B---3--:R-:W-:Y:S02]  /*0b30*/  STL [R1+0x6c], R16 ;  /* 0x00006c1001007387 */ /* 0x008fe40000100800 */
[----:B------:R-:W-:Y:S02]  /*0b40*/  LEA.HI.X.SX32 R11, R5, R0, 0x1, P0 ;  /* 0x00000000050b7211 */ /* 0x000fe400000f0eff */
[----:B----4-:R-:W-:Y:S04]  /*0b50*/  STL [R1+0x68], R17 ;  /* 0x0000681101007387 */ /* 0x010fe80000100800 */
[----:B------:R0:W-:Y:S04]  /*0b60*/  STL [R1+0x30], R20 ;  /* 0x0000301401007387 */ /* 0x0001e80000100800 */
[----:B------:R1:W-:Y:S04]  /*0b70*/  STL [R1+0x64], R23 ;  /* 0x0000641701007387 */ /* 0x0003e80000100800 */
[----:B0-----:R0:W3:Y:S04]  /*0b80*/  LDG.E.U16 R20, desc[UR10][R8.64] ;  /* 0x0000000a08147981 */ /* 0x0010e8000c1e1500 */
[----:B-1----:R1:W4:Y:S01]  /*0b90*/  LDG.E.U16 R23, desc[UR10][R10.64] ;  /* 0x0000000a0a177981 */ /* 0x002322000c1e1500 */
[----:B0-----:R-:W-:-:S04]  /*0ba0*/  LEA R8, P0, R12, R2, 0x1 ;  /* 0x000000020c087211 */ /* 0x001fc800078008ff */
[----:B------:R-:W-:Y:S02]  /*0bb0*/  LEA.HI.X.SX32 R9, R12, R0, 0x1, P0 ;  /* 0x000000000c097211 */ /* 0x000fe400000f0eff */
[C---:B-1----:R-:W-:Y:S01]  /*0bc0*/  LEA R10, P0, R15.reuse, R2, 0x1 ;  /* 0x000000020f0a7211 */ /* 0x042fe200078008ff */
[----:B-----5:R-:W-:Y:S03]  /*0bd0*/  STL [R1+0x5c], R25 ;  /* 0x00005c1901007387 */ /* 0x020fe60000100800 */
[----:B------:R-:W-:Y:S01]  /*0be0*/  LEA.HI.X.SX32 R11, R15, R0, 0x1, P0 ;  /* 0x000000000f0b7211 */ /* 0x000fe200000f0eff */
[----:B------:R0:W-:Y:S04]  /*0bf0*/  STL [R1+0x54], R19 ;  /* 0x0000541301007387 */ /* 0x0001e80000100800 */
[----:B------:R-:W5:Y:S04]  /*0c00*/  LDG.E.U16 R29, desc[UR10][R10.64] ;  /* 0x0000000a0a1d7981 */ /* 0x000f68000c1e1500 */
[----:B0-----:R0:W5:Y:S01]  /*0c10*/  LDG.E.U16 R19, desc[UR10][R8.64] ;  /* 0x0000000a08137981 */ /* 0x001162000c1e1500 */
[----:B------:R-:W-:-:S05]  /*0c20*/  LEA R13, R4, R15, 0x1 ;  /* 0x0000000f040d7211 */ /* 0x000fca00078e08ff */
[----:B------:R-:W-:-:S05]  /*0c30*/  IMAD R16, R4, 0x2, R13 ;  /* 0x0000000204107824 */ /* 0x000fca00078e020d */
[----:B------:R-:W-:-:S05]  /*0c40*/  LEA R3, R4, R16, 0x1 ;  /* 0x0000001004037211 */ /* 0x000fca00078e08ff */
[----:B------:R-:W-:Y:S01]  /*0c50*/  IMAD R17, R4, 0x2, R3 ;  /* 0x0000000204117824 */ /* 0x000fe200078e0203 */
[----:B0-----:R-:W-:-:S04]  /*0c60*/  LEA R8, P0, R16, R2, 0x1 ;  /* 0x0000000210087211 */ /* 0x001fc800078008ff */
[----:B------:R-:W-:Y:S02]  /*0c70*/  LEA R5, R4, R17, 0x1 ;  /* 0x0000001104057211 */ /* 0x000fe400078e08ff */
[----:B------:R-:W-:Y:S02]  /*0c80*/  LEA.HI.X.SX32 R9, R16, R0, 0x1, P0 ;  /* 0x0000000010097211 */ /* 0x000fe400000f0eff */
[-C--:B------:R-:W-:Y:S01]  /*0c90*/  LEA R10, P0, R3, R2.reuse, 0x1 ;  /* 0x00000002030a7211 */ /* 0x080fe200078008ff */
[C---:B------:R-:W-:Y:S01]  /*0ca0*/  IMAD R6, R4.reuse, 0x2, R5 ;  /* 0x0000000204067824 */ /* 0x040fe200078e0205 */
[----:B------:R-:W-:Y:S01]  /*0cb0*/  LEA R12, P1, R13, R2, 0x1 ;  /* 0x000000020d0c7211 */ /* 0x000fe200078208ff */
[----:B------:R0:W5:Y:S01]  /*0cc0*/  LDG.E.U16 R28, desc[UR10][R8.64] ;  /* 0x0000000a081c7981 */ /* 0x000162000c1e1500 */
[----:B------:R-:W-:Y:S02]  /*0cd0*/  LEA.HI.X.SX32 R11, R3, R0, 0x1, P0 ;  /* 0x00000000030b7211 */ /* 0x000fe400000f0eff */
[----:B------:R-:W-:-:S02]  /*0ce0*/  LEA R14, R4, R6, 0x1 ;  /* 0x00000006040e7211 */ /* 0x000fc400078e08ff */
[----:B------:R-:W-:Y:S01]  /*0cf0*/  LEA.HI.X.SX32 R13, R13, R0, 0x1, P1 ;  /* 0x000000000d0d7211 */ /* 0x000fe200008f0eff */
[----:B------:R1:W5:Y:S01]  /*0d00*/  LDG.E.U16 R27, desc[UR10][R10.64] ;  /* 0x0000000a0a1b7981 */ /* 0x000362000c1e1500 */
[----:B0-----:R-:W-:Y:S01]  /*0d10*/  LEA R8, P0, R17, R2, 0x1 ;  /* 0x0000000211087211 */ /* 0x001fe200078008ff */
[----:B------:R-:W-:-:S03]  /*0d20*/  IMAD R7, R4, 0x2, R14 ;  /* 0x0000000204077824 */ /* 0x000fc600078e020e */
[----:B------:R-:W-:Y:S02]  /*0d30*/  LEA.HI.X.SX32 R9, R17, R0, 0x1, P0 ;  /* 0x0000000011097211 */ /* 0x000fe400000f0eff */
[----:B-1----:R-:W-:Y:S01]  /*0d40*/  LEA R10, P0, R6, R2, 0x1 ;  /* 0x00000002060a7211 */ /* 0x002fe200078008ff */
[----:B------:R-:W-:Y:S01]  /*0d50*/  STL [R1+0x2c], R21 ;  /* 0x00002c1501007387 */ /* 0x000fe20000100800 */
[----:B------:R-:W-:Y:S02]  /*0d60*/  LEA R15, R4, R7, 0x1 ;  /* 0x00000007040f7211 */ /* 0x000fe400078e08ff */
[----:B------:R-:W-:Y:S01]  /*0d70*/  LEA.HI.X.SX32 R11, R6, R0, 0x1, P0 ;  /* 0x00000000060b7211 */ /* 0x000fe200000f0eff */
[----:B------:R0:W-:Y:S04]  /*0d80*/  STL [R1+0x50], R22 ;  /* 0x0000501601007387 */ /* 0x0001e80000100800 */
[----:B------:R1:W5:Y:S04]  /*0d90*/  LDG.E.U16 R26, desc[UR10][R8.64] ;  /* 0x0000000a081a7981 */ /* 0x000368000c1e1500 */
[----:B0-----:R0:W5:Y:S01]  /*0da0*/  LDG.E.U16 R22, desc[UR10][R12.64] ;  /* 0x0000000a0c167981 */ /* 0x001162000c1e1500 */
[----:B-1----:R-:W-:-:S02]  /*0db0*/  LEA R8, P0, R14, R2, 0x1 ;  /* 0x000000020e087211 */ /* 0x002fc400078008ff */
[C---:B0-----:R-:W-:Y:S02]  /*0dc0*/  LEA R12, P1, R5.reuse, R2, 0x1 ;  /* 0x00000002050c7211 */ /* 0x041fe400078208ff */
[-C--:B------:R-:W-:Y:S02]  /*0dd0*/  LEA.HI.X.SX32 R9, R14, R0.reuse, 0x1, P0 ;  /* 0x000000000e097211 */ /* 0x080fe400000f0eff */
[----:B------:R-:W-:Y:S02]  /*0de0*/  LEA.HI.X.SX32 R13, R5, R0, 0x1, P1 ;  /* 0x00000000050d7211 */ /* 0x000fe400008f0eff */
[C---:B------:R-:W-:Y:S01]  /*0df0*/  LEA R14, P1, R15.reuse, R2, 0x1 ;  /* 0x000000020f0e7211 */ /* 0x040fe200078208ff */
[----:B------:R-:W-:Y:S02]  /*0e00*/  IMAD R21, R4, 0x2, R15 ;  /* 0x0000000204157824 */ /* 0x000fe400078e020f */
[----:B------:R0:W5:Y:S01]  /*0e10*/  LDG.E.U16 R25, desc[UR10][R12.64] ;  /* 0x0000000a0c197981 */ /* 0x000162000c1e1500 */
[----:B------:R-:W-:-:S03]  /*0e20*/  LEA.HI.X.SX32 R15, R15, R0, 0x1, P1 ;  /* 0x000000000f0f7211 */ /* 0x000fc600008f0eff */
[----:B--2---:R-:W-:Y:S04]  /*0e30*/  STL [R1+0x48], R18 ;  /* 0x0000481201007387 */ /* 0x004fe80000100800 */
[----:B---3--:R-:W-:Y:S04]  /*0e40*/  STL [R1+0x3c], R20 ;  /* 0x00003c1401007387 */ /* 0x008fe80000100800 */
[----:B------:R1:W-:Y:S04]  /*0e50*/  STL [R1+0x28], R24 ;  /* 0x0000281801007387 */ /* 0x0003e80000100800 */
[----:B----4-:R2:W-:Y:S01]  /*0e60*/  STL [R1+0x38], R23 ;  /* 0x0000381701007387 */ /* 0x0105e20000100800 */
[----:B0-----:R-:W-:-:S02]  /*0e70*/  LEA R12, P0, R7, R2, 0x1 ;  /* 0x00000002070c7211 */ /* 0x001fc400078008ff */
[----:B------:R-:W-:Y:S01]  /*0e80*/  LEA R16, R4, R21, 0x1 ;  /* 0x0000001504107211 */ /* 0x000fe200078e08ff */
[----:B-1----:R0:W3:Y:S04]  /*0e90*/  LDG.E.U16 R24, desc[UR10][R10.64] ;  /* 0x0000000a0a187981 */ /* 0x0020e8000c1e1500 */
[----:B--2---:R-:W2:Y:S04]  /*0ea0*/  LDG.E.U16 R23, desc[UR10][R8.64] ;  /* 0x0000000a08177981 */ /* 0x004ea8000c1e1500 */
[----:B-----5:R-:W-:Y:S04]  /*0eb0*/  STL [R1+0x24], R19 ;  /* 0x0000241301007387 */ /* 0x020fe80000100800 */
[----:B------:R1:W-:Y:S04]  /*0ec0*/  STL [R1+0x20], R29 ;  /* 0x0000201d01007387 */ /* 0x0003e80000100800 */
[----:B-1----:R-:W4:Y:S04]  /*0ed0*/  LDG.E.U16 R29, desc[UR10][R14.64] ;  /* 0x0000000a0e1d7981 */ /* 0x002f28000c1e1500 */
[----:B------:R-:W-:Y:S04]  /*0ee0*/  STL [R1+0x1c], R22 ;  /* 0x00001c1601007387 */ /* 0x000fe80000100800 */
[----:B------:R-:W-:Y:S04]  /*0ef0*/  STL [R1+0x18], R28 ;  /* 0x0000181c01007387 */ /* 0x000fe80000100800 */
[----:B----4-:R1:W-:Y:S04]  /*0f00*/  STL [R1+0x64c], R29 ;  /* 0x00064c1d01007387 */ /* 0x0103e80000100800 */
[----:B-1----:R-:W4:Y:S04]  /*0f10*/  LDL.LU R29, [R1+0x28] ;  /* 0x00002800011d7983 */ /* 0x002f280000300800 */
[----:B----4-:R1:W-:Y:S04]  /*0f20*/  STL [R1+0x650], R29 ;  /* 0x0006501d01007387 */ /* 0x0103e80000100800 */
[----:B-1----:R-:W4:Y:S04]  /*0f30*/  LDL.LU R29, [R1+0x2c] ;  /* 0x00002c00011d7983 */ /* 0x002f280000300800 */
[----:B------:R-:W-:Y:S04]  /*0f40*/  STL [R1+0x14], R27 ;  /* 0x0000141b01007387 */ /* 0x000fe80000100800 */
[----:B----4-:R1:W-:Y:S04]  /*0f50*/  STL [R1+0x654], R29 ;  /* 0x0006541d01007387 */ /* 0x0103e80000100800 */
[----:B-1----:R-:W4:Y:S04]  /*0f60*/  LDL.LU R29, [R1+0x30] ;  /* 0x00003000011d7983 */ /* 0x002f280000300800 */
[----:B----4-:R1:W-:Y:S04]  /*0f70*/  STL [R1+0x658], R29 ;  /* 0x0006581d01007387 */ /* 0x0103e80000100800 */
[----:B-1----:R-:W4:Y:S04]  /*0f80*/  LDL.LU R29, [R1+0x34] ;  /* 0x00003400011d7983 */ /* 0x002f280000300800 */
[----:B------:R-:W-:Y:S01]  /*0f90*/  STL [R1+0x10], R26 ;  /* 0x0000101a01007387 */ /* 0x000fe20000100800 */
[----:B------:R-:W-:-:S02]  /*0fa0*/  LEA.HI.X.SX32 R13, R7, R0, 0x1, P0 ;  /* 0x00000000070d7211 */ /* 0x000fc400000f0eff */
[----:B0-----:R-:W-:-:S03]  /*0fb0*/  LEA R10, P0, R21, R2, 0x1 ;  /* 0x00000002150a7211 */ /* 0x001fc600078008ff */
[----:B------:R0:W5:Y:S01]  /*0fc0*/  LDG.E.U16 R22, desc[UR10][R12.64] ;  /* 0x0000000a0c167981 */ /* 0x000162000c1e1500 */
[----:B------:R-:W-:Y:S01]  /*0fd0*/  LEA.HI.X.SX32 R11, R21, R0, 0x1, P0 ;  /* 0x00000000150b7211 */ /* 0x000fe200000f0eff */
[----:B------:R-:W-:-:S04]  /*0fe0*/  IMAD R3, R4, 0x2, R16 ;  /* 0x0000000204037824 */ /* 0x000fc800078e0210 */
[----:B------:R1:W2:Y:S01]  /*0ff0*/  LDG.E.U16 R28, desc[UR10][R10.64] ;  /* 0x0000000a0a1c7981 */ /* 0x0002a2000c1e1500 */
[----:B0-----:R-:W-:-:S04]  /*1000*/  LEA R12, P0, R16, R2, 0x1 ;  /* 0x00000002100c7211 */ /* 0x001fc800078008ff */
[----:B------:R-:W-:-:S05]  /*1010*/  LEA.HI.X.SX32 R13, R16, R0, 0x1, P0 ;  /* 0x00000000100d7211 */ /* 0x000fca00000f0eff */
[----:B------:R0:W2:Y:S01]  /*1020*/  LDG.E.U16 R27, desc[UR10][R12.64] ;  /* 0x0000000a0c1b7981 */ /* 0x0000a2000c1e1500 */
[----:B------:R-:W-:-:S05]  /*1030*/  LEA R18, R4, R3, 0x1 ;  /* 0x0000000304127211 */ /* 0x000fca00078e08ff */
[----:B------:R-:W-:-:S05]  /*1040*/  IMAD R20, R4, 0x2, R18 ;  /* 0x0000000204147824 */ /* 0x000fca00078e0212 */
[----:B------:R-:W-:-:S05]  /*1050*/  LEA R5, R4, R20, 0x1 ;  /* 0x0000001404057211 */ /* 0x000fca00078e08ff */
[C---:B------:R-:W-:Y:S01]  /*1060*/  IMAD R6, R4.reuse, 0x2, R5 ;  /* 0x0000000204067824 */ /* 0x040fe200078e0205 */
[----:B----4-:R4:W-:Y:S04]  /*1070*/  STL [R1+0x65c], R29 ;  /* 0x00065c1d01007387 */ /* 0x0109e80000100800 */
[----:B----4-:R-:W4:Y:S01]  /*1080*/  LDL.LU R29, [R1+0x40] ;  /* 0x00004000011d7983 */ /* 0x010f220000300800 */
[----:B------:R-:W-:-:S05]  /*1090*/  LEA R17, R4, R6, 0x1 ;  /* 0x0000000604117211 */ /* 0x000fca00078e08ff */
[----:B------:R-:W-:-:S05]  /*10a0*/  IMAD R19, R4, 0x2, R17 ;  /* 0x0000000204137824 */ /* 0x000fca00078e0211 */
[----:B------:R-:W-:-:S05]  /*10b0*/  LEA R7, R4, R19, 0x1 ;  /* 0x0000001304077211 */ /* 0x000fca00078e08ff */
[----:B------:R-:W-:-:S05]  /*10c0*/  IMAD R8, R4, 0x2, R7 ;  /* 0x0000000204087824 */ /* 0x000fca00078e0207 */
[----:B------:R-:W-:-:S05]  /*10d0*/  LEA R21, R4, R8, 0x1 ;  /* 0x0000000804157211 */ /* 0x000fca00078e08ff */
[----:B------:R-:W-:Y:S01]  /*10e0*/  IMAD R9, R4, 0x2, R21 ;  /* 0x0000000204097824 */ /* 0x000fe200078e0215 */
[----:B------:R-:W-:-:S04]  /*10f0*/  LEA R14, P0, R18, R2, 0x1 ;  /* 0x00000002120e7211 */ /* 0x000fc800078008ff */
[----:B-1----:R-:W-:Y:S02]  /*1100*/  LEA R10, R4, R9, 0x1 ;  /* 0x00000009040a7211 */ /* 0x002fe400078e08ff */
[----:B------:R-:W-:-:S03]  /*1110*/  LEA R16, P1, R17, R2, 0x1 ;  /* 0x0000000211107211 */ /* 0x000fc600078208ff */
[----:B------:R-:W-:Y:S01]  /*1120*/  IMAD R11, R4, 0x2, R10 ;  /* 0x00000002040b7824 */ /* 0x000fe200078e020a */
[----:B------:R-:W-:Y:S02]  /*1130*/  LEA.HI.X.SX32 R15, R18, R0, 0x1, P0 ;  /* 0x00000000120f7211 */ /* 0x000fe400000f0eff */
[----:B0-----:R-:W-:Y:S02]  /*1140*/  LEA R12, P0, R21, R2, 0x1 ;  /* 0x00000002150c7211 */ /* 0x001fe400078008ff */
[----:B------:R-:W-:Y:S01]  /*1150*/  LEA R18, R4, R11, 0x1 ;  /* 0x0000000b04127211 */ /* 0x000fe200078e08ff */
[----:B------:R0:W5:Y:S01]  /*1160*/  LDG.E.U16 R26, desc[UR10][R14.64] ;  /* 0x0000000a0e1a7981 */ /* 0x000162000c1e1500 */
[-C--:B------:R-:W-:Y:S02]  /*1170*/  LEA.HI.X.SX32 R17, R17, R0.reuse, 0x1, P1 ;  /* 0x0000000011117211 */ /* 0x080fe400008f0eff */
[----:B------:R-:W-:-:S05]  /*1180*/  LEA.HI.X.SX32 R13, R21, R0, 0x1, P0 ;  /* 0x00000000150d7211 */ /* 0x000fca00000f0eff */
[----:B------:R1:W5:Y:S01]  /*1190*/  LDG.E.U16 R21, desc[UR10][R12.64] ;  /* 0x0000000a0c157981 */ /* 0x000362000c1e1500 */
[----:B0-----:R-:W-:-:S04]  /*11a0*/  LEA R14, P1, R18, R2, 0x1 ;  /* 0x00000002120e7211 */ /* 0x001fc800078208ff */
[----:B------:R-:W-:Y:S01]  /*11b0*/  LEA.HI.X.SX32 R15, R18, R0, 0x1, P1 ;  /* 0x00000000120f7211 */ /* 0x000fe200008f0eff */
[----:B------:R-:W-:Y:S01]  /*11c0*/  IMAD R18, R4, 0x2, R18 ;  /* 0x0000000204127824 */ /* 0x000fe200078e0212 */
[----:B-1----:R-:W-:-:S04]  /*11d0*/  LEA R12, P1, R19, R2, 0x1 ;  /* 0x00000002130c7211 */ /* 0x002fc800078208ff */
[----:B------:R-:W-:Y:S01]  /*11e0*/  LEA.HI.X.SX32 R13, R19, R0, 0x1, P1 ;  /* 0x00000000130d7211 */ /* 0x000fe200008f0eff */
[----:B----4-:R0:W-:Y:S04]  /*11f0*/  STL [R1+0x660], R29 ;  /* 0x0006601d01007387 */ /* 0x0101e80000100800 */
[----:B0-----:R-:W4:Y:S04]  /*1200*/  LDL.LU R29, [R1+0x44] ;  /* 0x00004400011d7983 */ /* 0x001f280000300800 */
[----:B------:R-:W-:Y:S04]  /*1210*/  STL [R1+0xc], R25 ;  /* 0x00000c1901007387 */ /* 0x000fe80000100800 */
[----:B---3--:R-:W-:Y:S04]  /*1220*/  STL [R1+0x8], R24 ;  /* 0x0000081801007387 */ /* 0x008fe80000100800 */
[----:B--2---:R0:W-:Y:S04]  /*1230*/  STL [R1+0x4], R23 ;  /* 0x0000041701007387 */ /* 0x0041e80000100800 */
[----:B0-----:R0:W2:Y:S02]  /*1240*/  LDG.E.U16 R23, desc[UR10][R16.64] ;  /* 0x0000000a10177981 */ /* 0x0010a4000c1e1500 */
[----:B0-----:R-:W-:-:S04]  /*1250*/  LEA R16, P0, R20, R2, 0x1 ;  /* 0x0000000214107211 */ /* 0x001fc800078008ff */
[----:B------:R-:W-:Y:S02]  /*1260*/  LEA.HI.X.SX32 R17, R20, R0, 0x1, P0 ;  /* 0x0000000014117211 */ /* 0x000fe400000f0eff */
[----:B------:R0:W3:Y:S04]  /*1270*/  LDG.E.U16 R20, desc[UR10][R14.64] ;  /* 0x0000000a0e147981 */ /* 0x0000e8000c1e1500 */
[----:B------:R1:W2:Y:S01]  /*1280*/  LDG.E.U16 R19, desc[UR10][R16.64] ;  /* 0x0000000a10137981 */ /* 0x0002a2000c1e1500 */
[----:B0-----:R-:W-:-:S03]  /*1290*/  LEA R14, P0, R9, R2, 0x1 ;  /* 0x00000002090e7211 */ /* 0x001fc600078008ff */
[----:B------:R0:W-:Y:S01]  /*12a0*/  STL [R1+0x634], R27 ;  /* 0x0006341b01007387 */ /* 0x0001e20000100800 */
[----:B------:R-:W-:Y:S02]  /*12b0*/  LEA.HI.X.SX32 R15, R9, R0, 0x1, P0 ;  /* 0x00000000090f7211 */ /* 0x000fe400000f0eff */
[C---:B-1----:R-:W-:Y:S01]  /*12c0*/  LEA R16, P1, R18.reuse, R2, 0x1 ;  /* 0x0000000212107211 */ /* 0x042fe200078208ff */
[----:B------:R1:W2:Y:S04]  /*12d0*/  LDG.E.U16 R9, desc[UR10][R12.64] ;  /* 0x0000000a0c097981 */ /* 0x0002a8000c1e1500 */
[----:B0-----:R-:W2:Y:S01]  /*12e0*/  LDL.LU R27, [R1+0x50] ;  /* 0x00005000011b7983 */ /* 0x001ea20000300800 */
[----:B------:R-:W-:-:S03]  /*12f0*/  LEA.HI.X.SX32 R17, R18, R0, 0x1, P1 ;  /* 0x0000000012117211 */ /* 0x000fc600008f0eff */
[----:B-----5:R0:W-:Y:S01]  /*1300*/  STL [R1], R22 ;  /* 0x0000001601007387 */ /* 0x0201e20000100800 */
[C---:B-1----:R-:W-:Y:S02]  /*1310*/  LEA R12, P0, R5.reuse, R2, 0x1 ;  /* 0x00000002050c7211 */ /* 0x042fe400078008ff */
[----:B------:R-:W-:Y:S02]  /*1320*/  LEA R25, R4, R18, 0x1 ;  /* 0x0000001204197211 */ /* 0x000fe400078e08ff */
[----:B------:R-:W-:Y:S02]  /*1330*/  LEA.HI.X.SX32 R13, R5, R0, 0x1, P0 ;  /* 0x00000000050d7211 */ /* 0x000fe400000f0eff */
[----:B------:R-:W5:Y:S04]  /*1340*/  LDG.E.U16 R5, desc[UR10][R16.64] ;  /* 0x0000000a10057981 */ /* 0x000f68000c1e1500 */
[----:B0-----:R0:W2:Y:S02]  /*1350*/  LDG.E.U16 R22, desc[UR10][R14.64] ;  /* 0x0000000a0e167981 */ /* 0x0010a4000c1e1500 */
[----:B0-----:R-:W-:-:S02]  /*1360*/  LEA R14, P1, R7, R2, 0x1 ;  /* 0x00000002070e7211 */ /* 0x001fc400078208ff */
[C---:B------:R-:W-:Y:S02]  /*1370*/  LEA R16, P0, R10.reuse, R2, 0x1 ;  /* 0x000000020a107211 */ /* 0x040fe400078008ff */
[-C--:B------:R-:W-:Y:S02]  /*1380*/  LEA.HI.X.SX32 R15, R7, R0.reuse, 0x1, P1 ;  /* 0x00000000070f7211 */ /* 0x080fe400008f0eff */
[----:B------:R0:W2:Y:S01]  /*1390*/  LDG.E.U16 R7, desc[UR10][R12.64] ;  /* 0x0000000a0c077981 */ /* 0x0000a2000c1e1500 */
[----:B------:R-:W-:-:S03]  /*13a0*/  LEA.HI.X.SX32 R17, R10, R0, 0x1, P0 ;  /* 0x000000000a117211 */ /* 0x000fc600000f0eff */
[----:B------:R1:W3:Y:S01]  /*13b0*/  LDG.E.U16 R18, desc[UR10][R14.64] ;  /* 0x0000000a0e127981 */ /* 0x0002e2000c1e1500 */
[----:B------:R-:W-:-:S03]  /*13c0*/  IMAD R4, R4, 0x2, R25 ;  /* 0x0000000204047824 */ /* 0x000fc600078e0219 */
[----:B------:R1:W3:Y:S01]  /*13d0*/  LDG.E.U16 R24, desc[UR10][R16.64] ;  /* 0x0000000a10187981 */ /* 0x0002e2000c1e1500 */
[-C--:B0-----:R-:W-:Y:S02]  /*13e0*/  LEA R12, P1, R25, R2.reuse, 0x1 ;  /* 0x00000002190c7211 */ /* 0x081fe400078208ff */
[----:B-1----:R-:W-:Y:S02]  /*13f0*/  LEA R14, P0, R3, R2, 0x1 ;  /* 0x00000002030e7211 */ /* 0x002fe400078008ff */
[-C--:B------:R-:W-:Y:S02]  /*1400*/  LEA.HI.X.SX32 R13, R25, R0.reuse, 0x1, P1 ;  /* 0x00000000190d7211 */ /* 0x080fe400008f0eff */
[----:B------:R-:W-:-:S03]  /*1410*/  LEA.HI.X.SX32 R15, R3, R0, 0x1, P0 ;  /* 0x00000000030f7211 */ /* 0x000fc600000f0eff */
[----:B------:R0:W4:Y:S04]  /*1420*/  LDG.E.U16 R25, desc[UR10][R12.64] ;  /* 0x0000000a0c197981 */ /* 0x000128000c1e1500 */
[----:B------:R1:W4:Y:S01]  /*1430*/  LDG.E.U16 R14, desc[UR10][R14.64] ;  /* 0x0000000a0e0e7981 */ /* 0x000322000c1e1500 */
[----:B------:R-:W-:-:S04]  /*1440*/  LEA R16, P0, R6, R2, 0x1 ;  /* 0x0000000206107211 */ /* 0x000fc800078008ff */
[----:B------:R-:W-:Y:S02]  /*1450*/  LEA.HI.X.SX32 R17, R6, R0, 0x1, P0 ;  /* 0x0000000006117211 */ /* 0x000fe400000f0eff */
[----:B0-----:R-:W-:-:S03]  /*1460*/  LEA R12, P1, R8, R2, 0x1 ;  /* 0x00000002080c7211 */ /* 0x001fc600078208ff */
[----:B------:R-:W4:Y:S01]  /*1470*/  LDG.E.U16 R16, desc[UR10][R16.64] ;  /* 0x0000000a10107981 */ /* 0x000f22000c1e1500 */
[----:B------:R-:W-:Y:S02]  /*1480*/  LEA.HI.X.SX32 R13, R8, R0, 0x1, P1 ;  /* 0x00000000080d7211 */ /* 0x000fe400008f0eff */
[-C--:B------:R-:W-:Y:S01]  /*1490*/  LEA R10, P0, R11, R2.reuse, 0x1 ;  /* 0x000000020b0a7211 */ /* 0x080fe200078008ff */
[----:B--2---:R0:W-:Y:S01]  /*14a0*/  STL [R1+0x638], R7 ;  /* 0x0006380701007387 */ /* 0x0041e20000100800 */
[----:B-1----:R-:W1:Y:S01]  /*14b0*/  S2R R15, SR_TID.X ;  /* 0x00000000000f7919 */ /* 0x002e620000002100 */
[----:B------:R-:W2:Y:S01]  /*14c0*/  S2UR UR5, SR_CgaCtaId ;  /* 0x00000000000579c3 */ /* 0x000ea20000008800 */
[----:B------:R-:W-:Y:S01]  /*14d0*/  UMOV UR4, 0x400 ;  /* 0x0000040000047882 */ /* 0x000fe20000000000 */
[----:B------:R-:W5:Y:S04]  /*14e0*/  LDG.E.U16 R12, desc[UR10][R12.64] ;  /* 0x0000000a0c0c7981 */ /* 0x000f68000c1e1500 */
[----:B0-----:R-:W5:Y:S04]  /*14f0*/  LDL.LU R7, [R1+0x64] ;  /* 0x0000640001077983 */ /* 0x001f680000300800 */
[----:B---3--:R0:W-:Y:S04]  /*1500*/  STL [R1+0x63c], R18 ;  /* 0x00063c1201007387 */ /* 0x0081e80000100800 */
[----:B0-----:R-:W3:Y:S04]  /*1510*/  LDL.LU R18, [R1+0x70] ;  /* 0x0000700001127983 */ /* 0x001ee80000300800 */
[----:B------:R0:W-:Y:S04]  /*1520*/  STL [R1+0x640], R24 ;  /* 0x0006401801007387 */ /* 0x0001e80000100800 */
[----:B0-----:R-:W3:Y:S04]  /*1530*/  LDL.LU R24, [R1+0x74] ;  /* 0x0000740001187983 */ /* 0x001ee80000300800 */
[----:B----4-:R0:W-:Y:S04]  /*1540*/  STL [R1+0x644], R25 ;  /* 0x0006441901007387 */ /* 0x0101e80000100800 */
[----:B0-----:R-:W4:Y:S04]  /*1550*/  LDL.LU R25, [R1+0x78] ;  /* 0x0000780001197983 */ /* 0x001f280000300800 */
[----:B------:R-:W3:Y:S04]  /*1560*/  LDL.LU R6, [R1+0x4c] ;  /* 0x00004c0001067983 */ /* 0x000ee80000300800 */
[----:B------:R0:W-:Y:S04]  /*1570*/  STL [R1+0x648], R14 ;  /* 0x0006480e01007387 */ /* 0x0001e80000100800 */
[----:B0-----:R-:W4:Y:S04]  /*1580*/  LDL.LU R14, [R1+0x80] ;  /* 0x00008000010e7983 */ /* 0x001f280000300800 */
[----:B------:R-:W4:Y:S04]  /*1590*/  LDL.LU R8, [R1+0x58] ;  /* 0x0000580001087983 */ /* 0x000f280000300800 */
[----:B------:R-:W5:Y:S01]  /*15a0*/  LDL.LU R17, [R1+0x60] ;  /* 0x0000600001117983 */ /* 0x000f620000300800 */
[----:B------:R-:W-:-:S02]  /*15b0*/  LEA R2, P1, R4, R2, 0x1 ;  /* 0x0000000204027211 */ /* 0x000fc400078208ff */
[-C--:B------:R-:W-:Y:S02]  /*15c0*/  LEA.HI.X.SX32 R11, R11, R0.reuse, 0x1, P0 ;  /* 0x000000000b0b7211 */ /* 0x080fe400000f0eff */
[----:B------:R-:W-:Y:S02]  /*15d0*/  LEA.HI.X.SX32 R3, R4, R0, 0x1, P1 ;  /* 0x0000000004037211 */ /* 0x000fe400008f0eff */
[----:B------:R-:W0:Y:S03]  /*15e0*/  S2R R0, SR_TID.X ;  /* 0x0000000000007919 */ /* 0x000e260000002100 */
[----:B------:R1:W5:Y:S01]  /*15f0*/  LDG.E.U16 R2, desc[UR10][R2.64] ;  /* 0x0000000a02027981 */ /* 0x000362000c1e1500 */
[----:B--2---:R-:W-:-:S03]  /*1600*/  ULEA UR4, UR5, UR4, 0x18 ;  /* 0x0000000405047291 */ /* 0x004fc6000f8ec0ff */
[----:B------:R-:W2:Y:S04]  /*1610*/  LDL.LU R4, [R1+0x88] ;  /* 0x0000880001047983 */ /* 0x000ea80000300800 */
[----:B------:R-:W2:Y:S01]  /*1620*/  LDL.LU R13, [R1+0x8c] ;  /* 0x00008c00010d7983 */ /* 0x000ea20000300800 */
[----:B-1----:R-:W-:-:S03]  /*1630*/  SHF.R.S32.HI R3, RZ, 0x8, R15 ;  /* 0x00000008ff037819 */ /* 0x002fc6000001140f */
[----:B------:R-:W2:Y:S01]  /*1640*/  LDG.E.U16 R10, desc[UR10][R10.64] ;  /* 0x0000000a0a0a7981 */ /* 0x000ea2000c1e1500 */
[----:B------:R-:W-:-:S03]  /*1650*/  SGXT R3, R3, 0x1 ;  /* 0x000000010303781a */ /* 0x000fc60000000200 */
[----:B------:R-:W2:Y:S01]  /*1660*/  LDL.LU R11, [R1+0xc] ;  /* 0x00000c00010b7983 */ /* 0x000ea20000300800 */
[----:B0-----:R-:W-:-:S04]  /*1670*/  LOP3.LUT R0, R0, 0xff, RZ, 0xc0, !PT ;  /* 0x000000ff00007812 */ /* 0x001fc800078ec0ff */
[----:B------:R-:W-:-:S04]  /*1680*/  SHF.L.U32 R0, R0, 0x1, RZ ;  /* 0x0000000100007819 */ /* 0x000fc800000006ff */
[----:B------:R-:W-:Y:S02]  /*1690*/  LOP3.LUT R0, R0, 0x210, R3, 0x78, !PT ;  /* 0x0000021000007812 */ /* 0x000fe400078e7803 */
[----:B------:R-:W2:Y:S04]  /*16a0*/  LDL.LU R3, [R1+0x1c] ;  /* 0x00001c0001037983 */ /* 0x000ea80000300800 */
[----:B------:R-:W-:Y:S04]  /*16b0*/  STS.U16 [R0+UR4+0x3000], R29 ;  /* 0x0030001d00007988 */ /* 0x000fe80008000404 */
[----:B---3--:R-:W-:Y:S04]  /*16c0*/  STS.U16 [R0+UR4+0x2000], R6 ;  /* 0x0020000600007988 */ /* 0x008fe80008000404 */
[----:B----4-:R-:W-:Y:S04]  /*16d0*/  STS.U16 [R0+UR4+0x1000], R8 ;  /* 0x0010000800007988 */ /* 0x010fe80008000404 */
[----:B-----5:R0:W-:Y:S04]  /*16e0*/  STS.U16 [R0+UR4], R17 ;  /* 0x0000001100007988 */ /* 0x0201e80008000404 */
[----:B0-----:R-:W3:Y:S04]  /*16f0*/  LDL.LU R17, [R1+0x38] ;  /* 0x0000380001117983 */ /* 0x001ee80000300800 */
[----:B------:R-:W4:Y:S04]  /*1700*/  LDL.LU R8, [R1+0x18] ;  /* 0x0000180001087983 */ /* 0x000f280000300800 */
[----:B------:R-:W5:Y:S04]  /*1710*/  LDL.LU R6, [R1+0x8] ;  /* 0x0000080001067983 */ /* 0x000f680000300800 */
[----:B------:R-:W2:Y:S04]  /*1720*/  LDL.LU R29, [R1+0x660] ;  /* 0x00066000011d7983 */ /* 0x000ea80000300800 */
[----:B--2---:R0:W-:Y:S04]  /*1730*/  STS.U16 [R0+UR4+0x4000], R29 ;  /* 0x0040001d00007988 */ /* 0x0041e80008000404 */
[----:B0-----:R-:W2:Y:S04]  /*1740*/  LDL.LU R29, [R1+0x65c] ;  /* 0x00065c00011d7983 */ /* 0x001ea80000300800 */
[----:B--2---:R0:W-:Y:S04]  /*1750*/  STS.U16 [R0+UR4+0x5000], R29 ;  /* 0x0050001d00007988 */ /* 0x0041e80008000404 */
[----:B0-----:R-:W2:Y:S04]  /*1760*/  LDL.LU R29, [R1+0x658] ;  /* 0x00065800011d7983 */ /* 0x001ea80000300800 */
[----:B--2---:R0:W-:Y:S04]  /*1770*/  STS.U16 [R0+UR4+0x6000], R29 ;  /* 0x0060001d00007988 */ /* 0x0041e80008000404 */
[----:B0-----:R-:W2:Y:S04]  /*1780*/  LDL.LU R29, [R1+0x654] ;  /* 0x00065400011d7983 */ /* 0x001ea80000300800 */
[----:B--2---:R0:W-:Y:S04]  /*1790*/  STS.U16 [R0+UR4+0x7000], R29 ;  /* 0x0070001d00007988 */ /* 0x0041e80008000404 */
[----:B0-----:R-:W2:Y:S04]  /*17a0*/  LDL.LU R29, [R1+0x650] ;  /* 0x00065000011d7983 */ /* 0x001ea80000300800 */
[----:B------:R-:W-:Y:S04]  /*17b0*/  STS.U16 [R0+UR4+0x9000], R3 ;  /* 0x0090000300007988 */ /* 0x000fe80008000404 */
[----:B--2---:R0:W-:Y:S04]  /*17c0*/  STS.U16 [R0+UR4+0x8000], R29 ;  /* 0x0080001d00007988 */ /* 0x0041e80008000404 */
[----:B0-----:R-:W2:Y:S01]  /*17d0*/  LDL.LU R29, [R1+0x64c] ;  /* 0x00064c00011d7983 */ /* 0x001ea20000300800 */
[----:B------:R-:W-:-:S03]  /*17e0*/  LOP3.LUT R3, R0, 0x20, RZ, 0x3c, !PT ;  /* 0x0000002000037812 */ /* 0x000fc600078e3cff */
[----:B------:R-:W-:Y:S04]  /*17f0*/  STS.U16 [R0+UR4+0xa000], R11 ;  /* 0x00a0000b00007988 */ /* 0x000fe80008000404 */
[----:B------:R-:W-:Y:S04]  /*1800*/  STS.U16 [R0+UR4+0xc000], R26 ;  /* 0x00c0001a00007988 */ /* 0x000fe80008000404 */
[----:B------:R-:W-:Y:S04]  /*1810*/  STS.U16 [R0+UR4+0xd000], R23 ;  /* 0x00d0001700007988 */ /* 0x000fe80008000404 */
[----:B------:R-:W-:Y:S04]  /*1820*/  STS.U16 [R0+UR4+0xe000], R21 ;  /* 0x00e0001500007988 */ /* 0x000fe80008000404 */
[----:B------:R-:W-:Y:S04]  /*1830*/  STS.U16 [R0+UR4+0xf000], R20 ;  /* 0x00f0001400007988 */ /* 0x000fe80008000404 */
[----:B--2---:R-:W-:Y:S04]  /*1840*/  STS.U16 [R0+UR4+0xb000], R29 ;  /* 0x00b0001d00007988 */ /* 0x004fe80008000404 */
[----:B------:R0:W-:Y:S04]  /*1850*/  STS.U16 [R3+UR4+0x2400], R14 ;  /* 0x0024000e03007988 */ /* 0x0001e80008000404 */
[----:B------:R1:W-:Y:S04]  /*1860*/  STS.U16 [R3+UR4+0x3400], R25 ;  /* 0x0034001903007988 */ /* 0x0003e80008000404 */
[----:B------:R2:W-:Y:S04]  /*1870*/  STS.U16 [R3+UR4+0x4400], R24 ;  /* 0x0044001803007988 */ /* 0x0005e80008000404 */
[----:B0-----:R-:W5:Y:S04]  /*1880*/  LDL.LU R14, [R1+0xac] ;  /* 0x0000ac00010e7983 */ /* 0x001f680000300800 */
[----:B-1----:R-:W5:Y:S04]  /*1890*/  LDL.LU R25, [R1+0xa4] ;  /* 0x0000a40001197983 */ /* 0x002f680000300800 */
[----:B------:R0:W-:Y:S04]  /*18a0*/  STS.U16 [R3+UR4+0x5400], R18 ;  /* 0x0054001203007988 */ /* 0x0001e80008000404 */
[----:B--2---:R-:W2:Y:S04]  /*18b0*/  LDL.LU R24, [R1+0x9c] ;  /* 0x00009c0001187983 */ /* 0x004ea80000300800 */
[----:B------:R1:W-:Y:S04]  /*18c0*/  STS.U16 [R3+UR4+0x6400], R7 ;  /* 0x0064000703007988 */ /* 0x0003e80008000404 */
[----:B0-----:R-:W2:Y:S04]  /*18d0*/  LDL.LU R18, [R1+0x94] ;  /* 0x0000940001127983 */ /* 0x001ea80000300800 */
[----:B------:R0:W-:Y:S04]  /*18e0*/  STS.U16 [R3+UR4+0x7400], R27 ;  /* 0x0074001b03007988 */ /* 0x0001e80008000404 */
[----:B-1----:R-:W2:Y:S04]  /*18f0*/  LDL.LU R7, [R1+0x84] ;  /* 0x0000840001077983 */ /* 0x002ea80000300800 */
[----:B0-----:R-:W2:Y:S04]  /*1900*/  LDL.LU R27, [R1+0x6c] ;  /* 0x00006c00011b7983 */ /* 0x001ea80000300800 */
[----:B------:R-:W2:Y:S04]  /*1910*/  LDL.LU R20, [R1+0xa0] ;  /* 0x0000a00001147983 */ /* 0x000ea80000300800 */
[----:B------:R-:W2:Y:S04]  /*1920*/  LDL.LU R21, [R1+0x98] ;  /* 0x0000980001157983 */ /* 0x000ea80000300800 */
[----:B------:R-:W2:Y:S04]  /*1930*/  LDL.LU R23, [R1+0x90] ;  /* 0x0000900001177983 */ /* 0x000ea80000300800 */
[----:B------:R-:W2:Y:S04]  /*1940*/  LDL.LU R26, [R1+0x7c] ;  /* 0x00007c00011a7983 */ /* 0x000ea80000300800 */
[----:B------:R-:W2:Y:S04]  /*1950*/  LDL.LU R29, [R1+0x68] ;  /* 0x00006800011d7983 */ /* 0x000ea80000300800 */
[----:B------:R0:W-:Y:S04]  /*1960*/  STS.U16 [R3+UR4+0x400], R13 ;  /* 0x0004000d03007988 */ /* 0x0001e80008000404 */
[----:B------:R-:W2:Y:S04]  /*1970*/  LDL.LU R11, [R1+0x54] ;  /* 0x00005400010b7983 */ /* 0x000ea80000300800 */
[----:B---3--:R1:W-:Y:S04]  /*1980*/  STS.U16 [R3+UR4+0x8400], R17 ;  /* 0x0084001103007988 */ /* 0x0083e80008000404 */
[----:B0-----:R-:W3:Y:S04]  /*1990*/  LDL.LU R13, [R1+0x3c] ;  /* 0x00003c00010d7983 */ /* 0x001ee80000300800 */
[----:B----4-:R0:W-:Y:S04]  /*19a0*/  STS.U16 [R3+UR4+0x9400], R8 ;  /* 0x0094000803007988 */ /* 0x0101e80008000404 */
[----:B-1----:R-:W4:Y:S04]  /*19b0*/  LDL.LU R17, [R1+0x20] ;  /* 0x0000200001117983 */ /* 0x002f280000300800 */
[----:B-----5:R1:W-:Y:S04]  /*19c0*/  STS.U16 [R3+UR4+0xa400], R6 ;  /* 0x00a4000603007988 */ /* 0x0203e80008000404 */
[----:B0-----:R-:W5:Y:S04]  /*19d0*/  LDL.LU R8, [R1+0x10] ;  /* 0x0000100001087983 */ /* 0x001f680000300800 */
[----:B------:R0:W-:Y:S04]  /*19e0*/  STS.U16 [R3+UR4+0x1400], R4 ;  /* 0x0014000403007988 */ /* 0x0001e80008000404 */
[----:B-1----:R-:W3:Y:S04]  /*19f0*/  LDL.LU R6, [R1] ;  /* 0x0000000001067983 */ /* 0x002ee80000300800 */
[----:B------:R1:W-:Y:S01]  /*1a00*/  STS.U16 [R3+UR4+0xb400], R28 ;  /* 0x00b4001c03007988 */ /* 0x0003e20008000404 */
[----:B0-----:R-:W-:-:S03]  /*1a10*/  LOP3.LUT R4, R0, 0x40, RZ, 0x3c, !PT ;  /* 0x0000004000047812 */ /* 0x001fc600078e3cff */
[----:B------:R0:W-:Y:S04]  /*1a20*/  STS.U16 [R3+UR4+0xc400], R19 ;  /* 0x00c4001303007988 */ /* 0x0001e80008000404 */
[----:B------:R0:W-:Y:S04]  /*1a30*/  STS.U16 [R3+UR4+0xd400], R9 ;  /* 0x00d4000903007988 */ /* 0x0001e80008000404 */
[----:B-1----:R-:W3:Y:S04]  /*1a40*/  LDL.LU R28, [R1+0xa8] ;  /* 0x0000a800011c7983 */ /* 0x002ee80000300800 */
[----:B0-----:R-:W3:Y:S04]  /*1a50*/  LDL.LU R19, [R1+0x4] ;  /* 0x0000040001137983 */ /* 0x001ee80000300800 */
[----:B------:R-:W4:Y:S04]  /*1a60*/  LDL.LU R9, [R1+0x14] ;  /* 0x0000140001097983 */ /* 0x000f280000300800 */
[----:B------:R0:W-:Y:S04]  /*1a70*/  STS.U16 [R3+UR4+0xe400], R22 ;  /* 0x00e4001603007988 */ /* 0x0001e80008000404 */
[----:B------:R1:W-:Y:S04]  /*1a80*/  STS.U16 [R3+UR4+0xf400], R5 ;  /* 0x00f4000503007988 */ /* 0x0003e80008000404 */
[----:B0-----:R-:W5:Y:S04]  /*1a90*/  LDL.LU R22, [R1+0x24] ;  /* 0x0000240001167983 */ /* 0x001f680000300800 */
[----:B-1----:R-:W5:Y:S04]  /*1aa0*/  LDL.LU R5, [R1+0x5c] ;  /* 0x00005c0001057983 */ /* 0x002f680000300800 */
[----:B------:R-:W5:Y:S04]  /*1ab0*/  LDL.LU R3, [R1+0x48] ;  /* 0x0000480001037983 */ /* 0x000f680000300800 */
[----:B------:R0:W-:Y:S04]  /*1ac0*/  STS.U16 [R4+UR4+0x800], R14 ;  /* 0x0008000e04007988 */ /* 0x0001e80008000404 */
[----:B------:R1:W-:Y:S04]  /*1ad0*/  STS.U16 [R4+UR4+0x1800], R25 ;  /* 0x0018001904007988 */ /* 0x0003e80008000404 */
[----:B0-----:R-:W5:Y:S04]  /*1ae0*/  LDL.LU R14, [R1+0x648] ;  /* 0x00064800010e7983 */ /* 0x001f680000300800 */
[----:B-1----:R-:W5:Y:S04]  /*1af0*/  LDL.LU R25, [R1+0x644] ;  /* 0x0006440001197983 */ /* 0x002f680000300800 */
[----:B--2---:R0:W-:Y:S04]  /*1b00*/  STS.U16 [R4+UR4+0x2800], R24 ;  /* 0x0028001804007988 */ /* 0x0041e80008000404 */
[----:B------:R1:W-:Y:S04]  /*1b10*/  STS.U16 [R4+UR4+0x3800], R18 ;  /* 0x0038001204007988 */ /* 0x0003e80008000404 */
[----:B0-----:R-:W2:Y:S04]  /*1b20*/  LDL.LU R24, [R1+0x640] ;  /* 0x0006400001187983 */ /* 0x001ea80000300800 */
[----:B-1----:R-:W2:Y:S04]  /*1b30*/  LDL.LU R18, [R1+0x63c] ;  /* 0x00063c0001127983 */ /* 0x002ea80000300800 */
[----:B------:R0:W-:Y:S04]  /*1b40*/  STS.U16 [R4+UR4+0x4800], R7 ;  /* 0x0048000704007988 */ /* 0x0001e80008000404 */
[----:B------:R1:W-:Y:S04]  /*1b50*/  STS.U16 [R4+UR4+0x5800], R27 ;  /* 0x0058001b04007988 */ /* 0x0003e80008000404 */
[----:B0-----:R-:W2:Y:S04]  /*1b60*/  LDL.LU R7, [R1+0x638] ;  /* 0x0006380001077983 */ /* 0x001ea80000300800 */
[----:B-1----:R-:W2:Y:S04]  /*1b70*/  LDL.LU R27, [R1+0x634] ;  /* 0x00063400011b7983 */ /* 0x002ea80000300800 */
[----:B---3--:R-:W-:Y:S04]  /*1b80*/  STS.U16 [R4+UR4+0xa800], R19 ;  /* 0x00a8001304007988 */ /* 0x008fe80008000404 */
[----:B----4-:R-:W-:Y:S04]  /*1b90*/  STS.U16 [R4+UR4+0x9800], R9 ;  /* 0x0098000904007988 */ /* 0x010fe80008000404 */
[----:B-----5:R-:W-:Y:S04]  /*1ba0*/  STS.U16 [R4+UR4+0x8800], R22 ;  /* 0x0088001604007988 */ /* 0x020fe80008000404 */
[----:B------:R0:W-:Y:S04]  /*1bb0*/  STS.U16 [R4+UR4+0x7800], R3 ;  /* 0x0078000304007988 */ /* 0x0001e80008000404 */
[----:B------:R-:W-:Y:S01]  /*1bc0*/  STS.U16 [R4+UR4+0x6800], R5 ;  /* 0x0068000504007988 */ /* 0x000fe20008000404 */
[----:B0-----:R-:W-:Y:S01]  /*1bd0*/  LOP3.LUT R3, R0, 0x60, RZ, 0x3c, !PT ;  /* 0x0000006000037812 */ /* 0x001fe200078e3cff */
[----:B------:R-:W-:-:S05]  /*1be0*/  IMAD.MOV.U32 R0, RZ, RZ, -0x800000 ;  /* 0xff800000ff007424 */ /* 0x000fca00078e00ff */
[----:B------:R-:W-:Y:S01]  /*1bf0*/  STL [R1+0x114], R0 ;  /* 0x0001140001007387 */ /* 0x000fe20000100800 */
[----:B------:R-:W-:-:S03]  /*1c00*/  UISETP.GE.AND UP0, UPT, UR9, 0x1, UPT ;  /* 0x000000010900788c */ /* 0x000fc6000bf06270 */
[----:B------:R-:W-:Y:S04]  /*1c10*/  STS.U16 [R4+UR4+0xf800], R25 ;  /* 0x00f8001904007988 */ /* 0x000fe80008000404 */
[----:B--2---:R-:W-:Y:S04]  /*1c20*/  STS.U16 [R4+UR4+0xe800], R24 ;  /* 0x00e8001804007988 */ /* 0x004fe80008000404 */
[----:B------:R-:W-:Y:S04]  /*1c30*/  STS.U16 [R4+UR4+0xd800], R18 ;  /* 0x00d8001204007988 */ /* 0x000fe80008000404 */
        /* <DEDUP_REMOVED lines=17> */
[----:B------:R0:W-:Y:S02]  /*1d50*/  STS.U16 [R3+UR4+0xfc00], R2 ;  /* 0x00fc000203007988 */ /* 0x0001e40008000404 */
[----:B0-----:R-:W-:Y:S01]  /*1d60*/  MOV R3, 0x3f800000 ;  /* 0x3f80000000037802 */ /* 0x001fe20000000f00 */
[----:B------:R-:W-:-:S04]  /*1d70*/  IMAD.MOV.U32 R2, RZ, RZ, 0x3f800000 ;  /* 0x3f800000ff027424 */ /* 0x000fc800078e00ff */
[----:B------:R0:W-:Y:S04]  /*1d80*/  STL [R1+0x424], R3 ;  /* 0x0004240301007387 */ /* 0x0001e80000100800 */
[----:B------:R0:W-:Y:S04]  /*1d90*/  STL [R1+0x428], R2 ;  /* 0x0004280201007387 */ /* 0x0001e80000100800 */
[----:B------:R0:W-:Y:S04]  /*1da0*/  STL [R1+0x330], RZ ;  /* 0x000330ff01007387 */ /* 0x0001e80000100800 */
[----:B------:R0:W-:Y:S04]  /*1db0*/  STL [R1+0x110], R0 ;  /* 0x0001100001007387 */ /* 0x0001e80000100800 */
[----:B------:R0:W-:Y:S04]  /*1dc0*/  STL [R1+0x334], RZ ;  /* 0x000334ff01007387 */ /* 0x0001e80000100800 */
        /* <DEDUP_REMOVED lines=61> */
[----:B------:R0:W-:Y:S01]  /*21a0*/  STL [R1+0x3fc], RZ ;  /* 0x0003fcff01007387 */ /* 0x0001e20000100800 */
[----:B------:R-:W-:Y:S05]  /*21b0*/  BRA.U !UP0, `(.L_x_0) ;  /* 0x0000014108047547 */ /* 0x000fea000b800000 */
[----:B0-----:R-:W0:Y:S01]  /*21c0*/  LDC.64 R2, c[0x0][0x3c0] ;  /* 0x0000f000ff027b82 */ /* 0x001e220000000a00 */
[----:B------:R-:W-:Y:S01]  /*21d0*/  SHF.R.U32.HI R10, RZ, 0x7, R15 ;  /* 0x00000007ff0a7819 */ /* 0x000fe2000001160f */
[----:B------:R-:W1:Y:S03]  /*21e0*/  LDCU UR4, c[0x0][0x3c8] ;  /* 0x00007900ff0477ac */ /* 0x000e660008000800 */
[----:B------:R-:W-:Y:S01]  /*21f0*/  SGXT.U32 R10, R10, 0x2 ;  /* 0x000000020a0a781a */ /* 0x000fe20000000000 */
[----:B------:R-:W2:Y:S02]  /*2200*/  LDCU.64 UR14, c[0x0][0x390] ;  /* 0x00007200ff0e77ac */ /* 0x000ea40008000a00 */
[----:B------:R-:W3:Y:S01]  /*2210*/  LDC.64 R4, c[0x0][0x3d0] ;  /* 0x0000f400ff047b82 */ /* 0x000ee20000000a00 */
[----:B------:R-:W4:Y:S01]  /*2220*/  LDCU.64 UR12, c[0x0][0x388] ;  /* 0x00007100ff0c77ac */ /* 0x000f220008000a00 */
[----:B0-----:R-:W-:Y:S01]  /*2230*/  IMAD.MOV.U32 R23, RZ, RZ, R3 ;  /* 0x000000ffff177224 */ /* 0x001fe200078e0003 */
[----:B------:R0:W-:Y:S01]  /*2240*/  STL [R1+0x404], R3 ;  /* 0x0004040301007387 */ /* 0x0001e20000100800 */
[----:B------:R-:W-:-:S02]  /*2250*/  MOV R0, R2 ;  /* 0x0000000200007202 */ /* 0x000fc40000000f00 */
[----:B------:R-:W-:Y:S01]  /*2260*/  IMAD R14, R10, R23, RZ ;  /* 0x000000170a0e7224 */ /* 0x000fe200078e02ff */
[----:B------:R-:W-:Y:S02]  /*2270*/  LOP3.LUT R2, R15, 0x7f, RZ, 0xc0, !PT ;  /* 0x0000007f0f027812 */ /* 0x000fe400078ec0ff */
[----:B------:R-:W-:Y:S01]  /*2280*/  IMAD R0, R0, UR6, RZ ;  /* 0x0000000600007c24 */ /* 0x000fe2000f8e02ff */
[----:B---3--:R3:W-:Y:S01]  /*2290*/  STL [R1+0x42c], R5 ;  /* 0x00042c0501007387 */ /* 0x0087e20000100800 */
[C---:B------:R-:W-:Y:S01]  /*22a0*/  LEA R17, R23.reuse, R14, 0x2 ;  /* 0x0000000e17117211 */ /* 0x040fe200078e10ff */
[----:B------:R-:W-:Y:S01]  /*22b0*/  IMAD.MOV.U32 R6, RZ, RZ, R5 ;  /* 0x000000ffff067224 */ /* 0x000fe200078e0005 */
[----:B0-----:R-:W-:Y:S01]  /*22c0*/  MOV R3, R4 ;  /* 0x0000000400037202 */ /* 0x001fe20000000f00 */
[----:B-1----:R-:W-:Y:S01]  /*22d0*/  IMAD R4, R2, UR4, RZ ;  /* 0x0000000402047c24 */ /* 0x002fe2000f8e02ff */
[----:B------:R-:W-:Y:S01]  /*22e0*/  SHF.L.U32 R22, R0, 0x1, RZ ;  /* 0x0000000100167819 */ /* 0x000fe200000006ff */
[----:B------:R-:W-:-:S02]  /*22f0*/  IMAD R8, R23, 0x4, R17 ;  /* 0x0000000417087824 */ /* 0x000fc400078e0211 */
[----:B------:R-:W-:Y:S01]  /*2300*/  IMAD R3, R3, UR6, RZ ;  /* 0x0000000603037c24 */ /* 0x000fe2000f8e02ff */
[----:B---3--:R-:W0:Y:S02]  /*2310*/  LDC R5, c[0x0][0x3d8] ;  /* 0x0000f600ff057b82 */ /* 0x008e240000000800 */
[----:B------:R-:W-:Y:S01]  /*2320*/  LEA R12, R23, R8, 0x2 ;  /* 0x00000008170c7211 */ /* 0x000fe200078e10ff */
[----:B------:R-:W-:Y:S02]  /*2330*/  IMAD R11, R2, R6, RZ ;  /* 0x00000006020b7224 */ /* 0x000fe400078e02ff */
[----:B------:R-:W-:Y:S01]  /*2340*/  IMAD.SHL.U32 R6, R3, 0x2, RZ ;  /* 0x0000000203067824 */ /* 0x000fe200078e00ff */
[----:B------:R-:W-:Y:S01]  /*2350*/  LEA R16, R23, R12, 0x2 ;  /* 0x0000000c17107211 */ /* 0x000fe200078e10ff */
[----:B------:R-:W-:Y:S02]  /*2360*/  IMAD.SHL.U32 R9, R11, 0x2, RZ ;  /* 0x000000020b097824 */ /* 0x000fe400078e00ff */
[----:B------:R-:W-:Y:S01]  /*2370*/  IMAD.SHL.U32 R7, R4, 0x2, RZ ;  /* 0x0000000204077824 */ /* 0x000fe200078e00ff */
[----:B------:R-:W-:Y:S01]  /*2380*/  LEA R2, R23, R16, 0x2 ;  /* 0x0000001017027211 */ /* 0x000fe200078e10ff */
[----:B------:R-:W-:Y:S01]  /*2390*/  IMAD.HI R11, R11, 0x2, RZ ;  /* 0x000000020b0b7827 */ /* 0x000fe200078e02ff */
[----:B--2---:R-:W-:-:S02]  /*23a0*/  IADD3 R6, P2, P3, R9, UR14, R6 ;  /* 0x0000000e09067c10 */ /* 0x004fc4000fb5e006 */
[----:B----4-:R-:W-:Y:S01]  /*23b0*/  IADD3 R22, P0, P1, R7, UR12, R22 ;  /* 0x0000000c07167c10 */ /* 0x010fe2000f91e016 */
[----:B------:R-:W-:Y:S01]  /*23c0*/  IMAD R9, R23, 0x4, R2 ;  /* 0x0000000417097824 */ /* 0x000fe200078e0202 */
[----:B------:R-:W1:Y:S01]  /*23d0*/  LDCU UR12, c[0x0][0x3a8] ;  /* 0x00007500ff0c77ac */ /* 0x000e620008000800 */
[----:B------:R-:W-:-:S03]  /*23e0*/  IMAD.HI R7, R4, 0x2, RZ ;  /* 0x0000000204077827 */ /* 0x000fc600078e02ff */
[----:B------:R-:W-:Y:S01]  /*23f0*/  LEA R15, R23, R9, 0x2 ;  /* 0x00000009170f7211 */ /* 0x000fe200078e10ff */
[----:B------:R-:W-:-:S04]  /*2400*/  IMAD.HI R4, R0, 0x2, RZ ;  /* 0x0000000200047827 */ /* 0x000fc800078e02ff */
[----:B0-----:R-:W-:Y:S01]  /*2410*/  IMAD R10, R10, R5, RZ ;  /* 0x000000050a0a7224 */ /* 0x001fe200078e02ff */
[----:B------:R-:W-:Y:S01]  /*2420*/  IADD3.X R4, PT, PT, R7, UR13, R4, P0, P1 ;  /* 0x0000000d07047c10 */ /* 0x000fe200087e2404 */
[----:B------:R-:W-:Y:S01]  /*2430*/  IMAD.HI R0, R3, 0x2, RZ ;  /* 0x0000000203007827 */ /* 0x000fe200078e02ff */
[----:B------:R-:W-:Y:S02]  /*2440*/  LEA R20, P1, R14, R22, 0x1 ;  /* 0x000000160e147211 */ /* 0x000fe400078208ff */
[----:B------:R-:W-:Y:S01]  /*2450*/  LEA R7, R5, R10, 0x2 ;  /* 0x0000000a05077211 */ /* 0x000fe200078e10ff */
[----:B------:R-:W-:Y:S01]  /*2460*/  IMAD R3, R23, 0x4, R15 ;  /* 0x0000000417037824 */ /* 0x000fe200078e020f */
[----:B------:R-:W-:Y:S02]  /*2470*/  IADD3.X R0, PT, PT, R11, UR15, R0, P2, P3 ;  /* 0x0000000f0b007c10 */ /* 0x000fe400097e6400 */
[----:B------:R-:W-:Y:S01]  /*2480*/  LEA R24, P0, R10, R6, 0x1 ;  /* 0x000000060a187211 */ /* 0x000fe200078008ff */
[----:B------:R-:W-:Y:S01]  /*2490*/  IMAD R11, R23, 0x4, R3 ;  /* 0x00000004170b7824 */ /* 0x000fe200078e0203 */
[----:B------:R-:W-:Y:S01]  /*24a0*/  LEA.HI.X.SX32 R21, R14, R4, 0x1, P1 ;  /* 0x000000040e157211 */ /* 0x000fe200008f0eff */
[----:B------:R0:W-:Y:S01]  /*24b0*/  STL.64 [R1+0x638], R6 ;  /* 0x0006380601007387 */ /* 0x0001e20000100a00 */
[----:B------:R-:W-:-:S02]  /*24c0*/  LEA R18, P2, R17, R22, 0x1 ;  /* 0x0000001611127211 */ /* 0x000fc400078408ff */
[----:B------:R-:W-:Y:S01]  /*24d0*/  LEA R13, R5, R7, 0x2 ;  /* 0x00000007050d7211 */ /* 0x000fe200078e10ff */
[----:B------:R-:W-:Y:S01]  /*24e0*/  STL [R1+0x5d0], R24 ;  /* 0x0005d01801007387 */ /* 0x000fe20000100800 */
[----:B------:R-:W-:-:S03]  /*24f0*/  LEA.HI.X.SX32 R19, R17, R4, 0x1, P2 ;  /* 0x0000000411137211 */ /* 0x000fc600010f0eff */
[----:B------:R2:W-:Y:S01]  /*2500*/  STL.64 [R1+0x668], R10 ;  /* 0x0006680a01007387 */ /* 0x0005e20000100a00 */
[----:B------:R-:W-:-:S03]  /*2510*/  IMAD R17, R5, 0x4, R13 ;  /* 0x0000000405117824 */ /* 0x000fc600078e020d */
[----:B------:R3:W-:Y:S01]  /*2520*/  STL.64 [R1+0x628], R20 ;  /* 0x0006281401007387 */ /* 0x0007e20000100a00 */
[----:B0-----:R-:W-:-:S03]  /*2530*/  IMAD.MOV.U32 R7, RZ, RZ, R23 ;  /* 0x000000ffff077224 */ /* 0x001fc600078e0017 */
[----:B------:R0:W-:Y:S02]  /*2540*/  STL.64 [R1+0x620], R18 ;  /* 0x0006201201007387 */ /* 0x0001e40000100a00 */
[----:B------:R-:W-:Y:S02]  /*2550*/  LEA R14, R7, R11, 0x2 ;  /* 0x0000000b070e7211 */ /* 0x000fe400078e10ff */
[-C--:B--2---:R-:W-:Y:S02]  /*2560*/  LEA R10, P2, R16, R22.reuse, 0x1 ;  /* 0x00000016100a7211 */ /* 0x084fe400078408ff */
[----:B---3--:R-:W-:Y:S02]  /*2570*/  LEA R20, P1, R8, R22, 0x1 ;  /* 0x0000001608147211 */ /* 0x008fe400078208ff */
[-C--:B------:R-:W-:Y:S02]  /*2580*/  LEA.HI.X.SX32 R11, R16, R4.reuse, 0x1, P2 ;  /* 0x00000004100b7211 */ /* 0x080fe400010f0eff */
[----:B------:R-:W-:Y:S01]  /*2590*/  LEA.HI.X.SX32 R21, R8, R4, 0x1, P1 ;  /* 0x0000000408157211 */ /* 0x000fe200008f0eff */
[----:B------:R-:W-:Y:S01]  /*25a0*/  IMAD R8, R5, 0x4, R17 ;  /* 0x0000000405087824 */ /* 0x000fe200078e0211 */
[----:B0-----:R-:W-:-:S03]  /*25b0*/  LEA R19, R7, R14, 0x2 ;  /* 0x0000000e07137211 */ /* 0x001fc600078e10ff */
[----:B------:R0:W-:Y:S01]  /*25c0*/  STL.64 [R1+0x618], R20 ;  /* 0x0006181401007387 */ /* 0x0001e20000100a00 */
[----:B------:R-:W-:Y:S02]  /*25d0*/  LEA R26, R7, R19, 0x2 ;  /* 0x00000013071a7211 */ /* 0x000fe400078e10ff */
[----:B0-----:R-:W-:-:S04]  /*25e0*/  LEA R20, P1, R12, R22, 0x1 ;  /* 0x000000160c147211 */ /* 0x001fc800078208ff */
[----:B------:R-:W-:Y:S01]  /*25f0*/  LEA.HI.X.SX32 R21, R12, R4, 0x1, P1 ;  /* 0x000000040c157211 */ /* 0x000fe200008f0eff */
[----:B------:R-:W-:Y:S01]  /*2600*/  IMAD R12, R5, 0x4, R8 ;  /* 0x00000004050c7824 */ /* 0x000fe200078e0208 */
[----:B------:R-:W-:-:S03]  /*2610*/  LEA R28, P1, R2, R22, 0x1 ;  /* 0x00000016021c7211 */ /* 0x000fc600078208ff */
[----:B------:R0:W-:Y:S01]  /*2620*/  STL.64 [R1+0x610], R20 ;  /* 0x0006101401007387 */ /* 0x0001e20000100a00 */
[C---:B------:R-:W-:Y:S01]  /*2630*/  IMAD R16, R5.reuse, 0x4, R12 ;  /* 0x0000000405107824 */ /* 0x040fe200078e020c */
[----:B------:R-:W-:Y:S02]  /*2640*/  LEA.HI.X.SX32 R29, R2, R4, 0x1, P1 ;  /* 0x00000004021d7211 */ /* 0x000fe400008f0eff */
[----:B------:R2:W-:Y:S01]  /*2650*/  STL.64 [R1+0x640], R12 ;  /* 0x0006400c01007387 */ /* 0x0005e20000100a00 */
[----:B------:R-:W-:-:S03]  /*2660*/  IMAD R2, R5, 0x4, R16 ;  /* 0x0000000405027824 */ /* 0x000fc600078e0210 */
[----:B------:R3:W-:Y:S04]  /*2670*/  STL.64 [R1+0x608], R10 ;  /* 0x0006080a01007387 */ /* 0x0007e80000100a00 */
[----:B------:R4:W-:Y:S01]  /*2680*/  STL [R1+0x648], R13 ;  /* 0x0006480d01007387 */ /* 0x0009e20000100800 */
[----:B0-----:R-:W-:-:S03]  /*2690*/  LEA R20, R7, R26, 0x2 ;  /* 0x0000001a07147211 */ /* 0x001fc600078e10ff */
[----:B------:R0:W-:Y:S01]  /*26a0*/  STL.64 [R1+0x650], R16 ;  /* 0x0006501001007387 */ /* 0x0001e20000100a00 */
[----:B--2---:R-:W-:Y:S02]  /*26b0*/  MOV R12, R24 ;  /* 0x00000018000c7202 */ /* 0x004fe40000000f00 */
[----:B---3--:R-:W-:Y:S01]  /*26c0*/  LEA R10, P2, R9, R22, 0x1 ;  /* 0x00000016090a7211 */ /* 0x008fe200078408ff */
[----:B------:R2:W-:Y:S01]  /*26d0*/  STL.64 [R1+0x600], R28 ;  /* 0x0006001c01007387 */ /* 0x0005e20000100a00 */
[----:B----4-:R-:W-:Y:S01]  /*26e0*/  IMAD.MOV.U32 R13, RZ, RZ, R25 ;  /* 0x000000ffff0d7224 */ /* 0x010fe200078e0019 */
[----:B------:R-:W-:Y:S02]  /*26f0*/  LEA R25, R7, R20, 0x2 ;  /* 0x0000001407197211 */ /* 0x000fe400078e10ff */
[----:B------:R-:W-:Y:S01]  /*2700*/  LEA.HI.X.SX32 R11, R9, R4, 0x1, P2 ;  /* 0x00000004090b7211 */ /* 0x000fe200010f0eff */
[----:B------:R-:W-:Y:S01]  /*2710*/  IMAD R9, R5, 0x4, R2 ;  /* 0x0000000405097824 */ /* 0x000fe200078e0202 */
[----:B0-----:R-:W-:-:S03]  /*2720*/  LEA R16, P2, R3, R22, 0x1 ;  /* 0x0000001603107211 */ /* 0x001fc600078408ff */
[----:B------:R0:W-:Y:S01]  /*2730*/  STL.64 [R1+0x5f8], R10 ;  /* 0x0005f80a01007387 */ /* 0x0001e20000100a00 */
[----:B--2---:R-:W-:Y:S02]  /*2740*/  LEA R28, R7, R25, 0x2 ;  /* 0x00000019071c7211 */ /* 0x004fe400078e10ff */
[----:B------:R-:W-:Y:S02]  /*2750*/  LEA.HI.X.SX32 R17, R3, R4, 0x1, P2 ;  /* 0x0000000403117211 */ /* 0x000fe400010f0eff */
[----:B------:R-:W-:Y:S02]  /*2760*/  LEA R21, R7, R28, 0x2 ;  /* 0x0000001c07157211 */ /* 0x000fe400078e10ff */
[----:B0-----:R-:W-:-:S04]  /*2770*/  LEA R10, P1, R15, R22, 0x1 ;  /* 0x000000160f0a7211 */ /* 0x001fc800078208ff */
[----:B------:R-:W-:-:S05]  /*2780*/  LEA.HI.X.SX32 R11, R15, R4, 0x1, P1 ;  /* 0x000000040f0b7211 */ /* 0x000fca00008f0eff */
[----:B------:R0:W-:Y:S04]  /*2790*/  STL.64 [R1+0x5f0], R10 ;  /* 0x0005f00a01007387 */ /* 0x0001e80000100a00 */
[----:B0-----:R-:W2:Y:S01]  /*27a0*/  LDL.LU.64 R10, [R1+0x668] ;  /* 0x00066800010a7983 */ /* 0x001ea20000300a00 */
[----:B------:R-:W-:Y:S01]  /*27b0*/  IMAD R15, R5, 0x4, R9 ;  /* 0x00000004050f7824 */ /* 0x000fe200078e0209 */
[----:B------:R-:W-:Y:S02]  /*27c0*/  LEA R23, R7, R21, 0x2 ;  /* 0x0000001507177211 */ /* 0x000fe400078e10ff */
[----:B------:R0:W-:Y:S01]  /*27d0*/  STL.64 [R1+0x658], R8 ;  /* 0x0006580801007387 */ /* 0x0001e20000100a00 */
[----:B------:R-:W-:Y:S01]  /*27e0*/  IMAD R3, R5, 0x4, R15 ;  /* 0x0000000405037824 */ /* 0x000fe200078e020f */
[----:B------:R-:W-:-:S02]  /*27f0*/  LEA R27, R7, R23, 0x2 ;  /* 0x00000017071b7211 */ /* 0x000fc400078e10ff */
[----:B------:R-:W-:Y:S02]  /*2800*/  STL.64 [R1+0x660], R12 ;  /* 0x0006600c01007387 */ /* 0x000fe40000100a00 */
[C---:B------:R-:W-:Y:S02]  /*2810*/  LEA R18, R7.reuse, R27, 0x2 ;  /* 0x0000001b07127211 */ /* 0x040fe400078e10ff */
[----:B------:R2:W-:Y:S03]  /*2820*/  STL.64 [R1+0x5e8], R16 ;  /* 0x0005e81001007387 */ /* 0x0005e60000100a00 */
[----:B------:R-:W-:Y:S01]  /*2830*/  IMAD R24, R7, 0x4, R18 ;  /* 0x0000000407187824 */ /* 0x000fe200078e0212 */
[----:B0-----:R-:W-:-:S04]  /*2840*/  LEA R8, P2, R14, R22, 0x1 ;  /* 0x000000160e087211 */ /* 0x001fc800078408ff */
[----:B------:R-:W-:Y:S02]  /*2850*/  LEA.HI.X.SX32 R9, R14, R4, 0x1, P2 ;  /* 0x000000040e097211 */ /* 0x000fe400010f0eff */
[----:B--2---:R-:W-:-:S04]  /*2860*/  LEA R16, P1, R11, R22, 0x1 ;  /* 0x000000160b107211 */ /* 0x004fc800078208ff */
[----:B------:R-:W-:Y:S01]  /*2870*/  LEA.HI.X.SX32 R17, R11, R4, 0x1, P1 ;  /* 0x000000040b117211 */ /* 0x000fe200008f0eff */
[----:B------:R-:W-:Y:S01]  /*2880*/  IMAD R11, R5, 0x4, R3 ;  /* 0x00000004050b7824 */ /* 0x000fe200078e0203 */
[----:B------:R-:W-:-:S03]  /*2890*/  LEA R12, P1, R19, R22, 0x1 ;  /* 0x00000016130c7211 */ /* 0x000fc600078208ff */
[----:B------:R-:W-:Y:S01]  /*28a0*/  STL.64 [R1+0x5e0], R16 ;  /* 0x0005e01001007387 */ /* 0x000fe20000100a00 */
[----:B------:R-:W-:Y:S02]  /*28b0*/  LEA.HI.X.SX32 R13, R19, R4, 0x1, P1 ;  /* 0x00000004130d7211 */ /* 0x000fe400008f0eff */
[----:B------:R-:W-:Y:S01]  /*28c0*/  LEA R14, R5, R11, 0x2 ;  /* 0x0000000b050e7211 */ /* 0x000fe200078e10ff */
[----:B------:R0:W-:Y:S04]  /*28d0*/  STL.64 [R1+0x5d8], R8 ;  /* 0x0005d80801007387 */ /* 0x0001e80000100a00 */
[----:B------:R2:W-:Y:S01]  /*28e0*/  STL.64 [R1+0x5c8], R12 ;  /* 0x0005c80c01007387 */ /* 0x0005e20000100a00 */
[-C--:B0-----:R-:W-:Y:S02]  /*28f0*/  LEA R8, P2, R26, R22.reuse, 0x1 ;  /* 0x000000161a087211 */ /* 0x081fe400078408ff */
[----:B--2---:R-:W-:-:S02]  /*2900*/  LEA R12, P1, R20, R22, 0x1 ;  /* 0x00000016140c7211 */ /* 0x004fc400078208ff */
[-C--:B------:R-:W-:Y:S01]  /*2910*/  LEA.HI.X.SX32 R9, R26, R4.reuse, 0x1, P2 ;  /* 0x000000041a097211 */ /* 0x080fe200010f0eff */
[----:B------:R-:W-:Y:S01]  /*2920*/  IMAD R26, R7, 0x4, R24 ;  /* 0x00000004071a7824 */ /* 0x000fe200078e0218 */
[----:B------:R-:W-:Y:S02]  /*2930*/  LEA.HI.X.SX32 R13, R20, R4, 0x1, P1 ;  /* 0x00000004140d7211 */ /* 0x000fe400008f0eff */
[----:B------:R-:W-:Y:S01]  /*2940*/  LEA R16, P2, R25, R22, 0x1 ;  /* 0x0000001619107211 */ /* 0x000fe200078408ff */
[----:B------:R0:W-:Y:S01]  /*2950*/  STL.64 [R1+0x5c0], R8 ;  /* 0x0005c00801007387 */ /* 0x0001e20000100a00 */
[----:B------:R-:W-:-:S03]  /*2960*/  LEA R19, R7, R26, 0x2 ;  /* 0x0000001a07137211 */ /* 0x000fc600078e10ff */
[----:B------:R2:W-:Y:S01]  /*2970*/  STL.64 [R1+0x5b8], R12 ;  /* 0x0005b80c01007387 */ /* 0x0005e20000100a00 */
[----:B------:R-:W-:Y:S02]  /*2980*/  LEA.HI.X.SX32 R17, R25, R4, 0x1, P2 ;  /* 0x0000000419117211 */ /* 0x000fe400010f0eff */
[C---:B0-----:R-:W-:Y:S01]  /*2990*/  LEA R8, P3, R28.reuse, R22, 0x1 ;  /* 0x000000161c087211 */ /* 0x041fe200078608ff */
[----:B--2---:R-:W2:Y:S03]  /*29a0*/  LDL.LU.64 R12, [R1+0x660] ;  /* 0x00066000010c7983 */ /* 0x004ea60000300a00 */
[----:B------:R-:W-:Y:S01]  /*29b0*/  LEA.HI.X.SX32 R9, R28, R4, 0x1, P3 ;  /* 0x000000041c097211 */ /* 0x000fe200018f0eff */
[----:B------:R-:W-:Y:S01]  /*29c0*/  IMAD R20, R7, 0x4, R19 ;  /* 0x0000000407147824 */ /* 0x000fe200078e0213 */
[C---:B------:R-:W-:Y:S01]  /*29d0*/  LEA R28, P1, R21.reuse, R22, 0x1 ;  /* 0x00000016151c7211 */ /* 0x040fe200078208ff */
[----:B------:R0:W-:Y:S03]  /*29e0*/  STL.64 [R1+0x5b0], R16 ;  /* 0x0005b01001007387 */ /* 0x0001e60000100a00 */
[----:B------:R-:W-:Y:S01]  /*29f0*/  LEA.HI.X.SX32 R29, R21, R4, 0x1, P1 ;  /* 0x00000004151d7211 */ /* 0x000fe200008f0eff */
[----:B------:R3:W-:Y:S01]  /*2a00*/  STL.64 [R1+0x5a8], R8 ;  /* 0x0005a80801007387 */ /* 0x0007e20000100a00 */
[----:B------:R-:W-:-:S03]  /*2a10*/  LEA R25, R7, R20, 0x2 ;  /* 0x0000001407197211 */ /* 0x000fc600078e10ff */
[----:B------:R-:W-:Y:S02]  /*2a20*/  STL.64 [R1+0x5a0], R28 ;  /* 0x0005a01c01007387 */ /* 0x000fe40000100a00 */
[----:B------:R-:W-:Y:S01]  /*2a30*/  IMAD R21, R7, 0x4, R25 ;  /* 0x0000000407157824 */ /* 0x000fe200078e0219 */
[-C--:B0-----:R-:W-:Y:S02]  /*2a40*/  LEA R16, P2, R23, R22.reuse, 0x1 ;  /* 0x0000001617107211 */ /* 0x081fe400078408ff */
[----:B---3--:R-:W-:Y:S02]  /*2a50*/  LEA R8, P3, R27, R22, 0x1 ;  /* 0x000000161b087211 */ /* 0x008fe400078608ff */
[-C--:B------:R-:W-:Y:S02]  /*2a60*/  LEA.HI.X.SX32 R17, R23, R4.reuse, 0x1, P2 ;  /* 0x0000000417117211 */ /* 0x080fe400010f0eff */
[----:B------:R-:W-:Y:S02]  /*2a70*/  LEA.HI.X.SX32 R9, R27, R4, 0x1, P3 ;  /* 0x000000041b097211 */ /* 0x000fe400018f0eff */
[----:B------:R-:W-:Y:S01]  /*2a80*/  LEA R23, R7, R21, 0x2 ;  /* 0x0000001507177211 */ /* 0x000fe200078e10ff */
[----:B------:R0:W-:Y:S04]  /*2a90*/  STL.64 [R1+0x598], R16 ;  /* 0x0005981001007387 */ /* 0x0001e80000100a00 */
[----:B------:R3:W-:Y:S01]  /*2aa0*/  STL.64 [R1+0x590], R8 ;  /* 0x0005900801007387 */ /* 0x0007e20000100a00 */
[----:B0-----:R-:W-:-:S02]  /*2ab0*/  LEA R16, P2, R24, R22, 0x1 ;  /* 0x0000001618107211 */ /* 0x001fc400078408ff */
[----:B---3--:R-:W-:Y:S02]  /*2ac0*/  LEA R8, P1, R18, R22, 0x1 ;  /* 0x0000001612087211 */ /* 0x008fe400078208ff */
[-C--:B------:R-:W-:Y:S02]  /*2ad0*/  LEA.HI.X.SX32 R17, R24, R4.reuse, 0x1, P2 ;  /* 0x0000000418117211 */ /* 0x080fe400010f0eff */
[----:B------:R-:W-:-:S05]  /*2ae0*/  LEA.HI.X.SX32 R9, R18, R4, 0x1, P1 ;  /* 0x0000000412097211 */ /* 0x000fca00008f0eff */
[----:B------:R0:W-:Y:S04]  /*2af0*/  STL.64 [R1+0x588], R8 ;  /* 0x0005880801007387 */ /* 0x0001e80000100a00 */
[----:B0-----:R-:W3:Y:S04]  /*2b00*/  LDL.LU.64 R8, [R1+0x658] ;  /* 0x0006580001087983 */ /* 0x001ee80000300a00 */
[----:B------:R0:W-:Y:S02]  /*2b10*/  STL.64 [R1+0x580], R16 ;  /* 0x0005801001007387 */ /* 0x0001e40000100a00 */
[----:B0-----:R-:W-:-:S04]  /*2b20*/  LEA R16, P2, R20, R22, 0x1 ;  /* 0x0000001614107211 */ /* 0x001fc800078408ff */
[----:B------:R-:W-:Y:S01]  /*2b30*/  LEA.HI.X.SX32 R17, R20, R4, 0x1, P2 ;  /* 0x0000000414117211 */ /* 0x000fe200010f0eff */
[----:B--2---:R-:W-:Y:S01]  /*2b40*/  IMAD.MOV.U32 R28, RZ, RZ, R12 ;  /* 0x000000ffff1c7224 */ /* 0x004fe200078e000c */
[C---:B------:R-:W-:Y:S02]  /*2b50*/  LEA R12, P3, R26.reuse, R22, 0x1 ;  /* 0x000000161a0c7211 */ /* 0x040fe400078608ff */
[----:B------:R-:W-:Y:S02]  /*2b60*/  MOV R29, R13 ;  /* 0x0000000d001d7202 */ /* 0x000fe40000000f00 */
[----:B------:R-:W-:Y:S02]  /*2b70*/  LEA.HI.X.SX32 R13, R26, R4, 0x1, P3 ;  /* 0x000000041a0d7211 */ /* 0x000fe400018f0eff */
[----:B------:R-:W-:-:S03]  /*2b80*/  LEA R26, P1, R19, R22, 0x1 ;  /* 0x00000016131a7211 */ /* 0x000fc600078208ff */
[----:B------:R0:W-:Y:S01]  /*2b90*/  STL.64 [R1+0x578], R12 ;  /* 0x0005780c01007387 */ /* 0x0001e20000100a00 */
[----:B------:R-:W-:-:S05]  /*2ba0*/  LEA.HI.X.SX32 R27, R19, R4, 0x1, P1 ;  /* 0x00000004131b7211 */ /* 0x000fca00008f0eff */
[----:B------:R-:W-:Y:S01]  /*2bb0*/  STL.64 [R1+0x570], R26 ;  /* 0x0005701a01007387 */ /* 0x000fe20000100a00 */
[----:B0-----:R-:W-:-:S03]  /*2bc0*/  LEA R12, P3, R25, R22, 0x1 ;  /* 0x00000016190c7211 */ /* 0x001fc600078608ff */
[----:B------:R0:W-:Y:S01]  /*2bd0*/  STL.64 [R1+0x568], R16 ;  /* 0x0005681001007387 */ /* 0x0001e20000100a00 */
[----:B------:R-:W-:-:S05]  /*2be0*/  LEA.HI.X.SX32 R13, R25, R4, 0x1, P3 ;  /* 0x00000004190d7211 */ /* 0x000fca00018f0eff */
[----:B------:R2:W-:Y:S01]  /*2bf0*/  STL.64 [R1+0x560], R12 ;  /* 0x0005600c01007387 */ /* 0x0005e20000100a00 */
[----:B0-----:R-:W-:-:S04]  /*2c00*/  LEA R16, P1, R21, R22, 0x1 ;  /* 0x0000001615107211 */ /* 0x001fc800078208ff */
[----:B------:R-:W-:Y:S02]  /*2c10*/  LEA.HI.X.SX32 R17, R21, R4, 0x1, P1 ;  /* 0x0000000415117211 */ /* 0x000fe400008f0eff */
[----:B--2---:R-:W-:-:S03]  /*2c20*/  LEA R12, P2, R23, R22, 0x1 ;  /* 0x00000016170c7211 */ /* 0x004fc600078408ff */
[----:B------:R0:W-:Y:S01]  /*2c30*/  STL.64 [R1+0x558], R16 ;  /* 0x0005581001007387 */ /* 0x0001e20000100a00 */
[----:B------:R-:W-:-:S03]  /*2c40*/  LEA.HI.X.SX32 R13, R23, R4, 0x1, P2 ;  /* 0x00000004170d7211 */ /* 0x000fc600010f0eff */
[----:B0-----:R-:W2:Y:S04]  /*2c50*/  LDL.LU.64 R16, [R1+0x650] ;  /* 0x0006500001107983 */ /* 0x001ea80000300a00 */
[----:B------:R0:W-:Y:S04]  /*2c60*/  STL.64 [R1+0x550], R12 ;  /* 0x0005500c01007387 */ /* 0x0001e80000100a00 */
[----:B0-----:R-:W4:Y:S01]  /*2c70*/  LDL.LU R13, [R1+0x648] ;  /* 0x00064800010d7983 */ /* 0x001f220000300800 */
[----:B------:R-:W-:-:S05]  /*2c80*/  IMAD R24, R7, 0x4, R23 ;  /* 0x0000000407187824 */ /* 0x000fca00078e0217 */
[----:B------:R-:W-:-:S05]  /*2c90*/  LEA R18, R7, R24, 0x2 ;  /* 0x0000001807127211 */ /* 0x000fca00078e10ff */
[----:B------:R-:W-:Y:S01]  /*2ca0*/  IMAD R19, R7, 0x4, R18 ;  /* 0x0000000407137824 */ /* 0x000fe200078e0212 */
[----:B------:R-:W-:-:S04]  /*2cb0*/  LEA R26, P3, R24, R22, 0x1 ;  /* 0x00000016181a7211 */ /* 0x000fc800078608ff */
[C---:B------:R-:W-:Y:S02]  /*2cc0*/  LEA R20, R7.reuse, R19, 0x2 ;  /* 0x0000001307147211 */ /* 0x040fe400078e10ff */
[----:B------:R-:W-:Y:S02]  /*2cd0*/  LEA.HI.X.SX32 R27, R24, R4, 0x1, P3 ;  /* 0x00000004181b7211 */ /* 0x000fe400018f0eff */
[CC--:B------:R-:W-:Y:S01]  /*2ce0*/  LEA R6, P1, R18.reuse, R22.reuse, 0x1 ;  /* 0x0000001612067211 */ /* 0x0c0fe200078208ff */
[----:B------:R-:W-:Y:S01]  /*2cf0*/  IMAD R21, R7, 0x4, R20 ;  /* 0x0000000407157824 */ /* 0x000fe200078e0214 */
[----:B------:R-:W-:Y:S01]  /*2d00*/  LEA R12, P2, R19, R22, 0x1 ;  /* 0x00000016130c7211 */ /* 0x000fe200078408ff */
[----:B------:R0:W-:Y:S01]  /*2d10*/  STL.64 [R1+0x548], R26 ;  /* 0x0005481a01007387 */ /* 0x0001e20000100a00 */
[----:B------:R-:W-:Y:S02]  /*2d20*/  LEA.HI.X.SX32 R7, R18, R4, 0x1, P1 ;  /* 0x0000000412077211 */ /* 0x000fe400008f0eff */
[-C--:B------:R-:W-:Y:S01]  /*2d30*/  LEA R24, P4, R21, R22.reuse, 0x1 ;  /* 0x0000001615187211 */ /* 0x080fe200078808ff */
[----:B------:R5:W-:Y:S01]  /*2d40*/  STL [R1+0x538], R12 ;  /* 0x0005380c01007387 */ /* 0x000be20000100800 */
[----:B0-----:R-:W-:-:S02]  /*2d50*/  LEA R26, P3, R20, R22, 0x1 ;  /* 0x00000016141a7211 */ /* 0x001fc400078608ff */
[----:B------:R-:W-:Y:S01]  /*2d60*/  MOV R22, R12 ;  /* 0x0000000c00167202 */ /* 0x000fe20000000f00 */
[----:B----4-:R-:W-:Y:S02]  /*2d70*/  IMAD.MOV.U32 R23, RZ, RZ, R13 ;  /* 0x000000ffff177224 */ /* 0x010fe400078e000d */
[----:B-----5:R-:W4:Y:S04]  /*2d80*/  LDL.LU.64 R12, [R1+0x640] ;  /* 0x00064000010c7983 */ /* 0x020f280000300a00 */
[----:B------:R0:W-:Y:S04]  /*2d90*/  STL.64 [R1+0x540], R6 ;  /* 0x0005400601007387 */ /* 0x0001e80000100a00 */
[----:B0-----:R-:W5:Y:S01]  /*2da0*/  LDL.LU.64 R6, [R1+0x638] ;  /* 0x0006380001067983 */ /* 0x001f620000300a00 */
[----:B------:R-:W-:-:S02]  /*2db0*/  LEA.HI.X.SX32 R23, R19, R4, 0x1, P2 ;  /* 0x0000000413177211 */ /* 0x000fc400010f0eff */
[----:B------:R-:W-:Y:S02]  /*2dc0*/  LEA.HI.X.SX32 R27, R20, R4, 0x1, P3 ;  /* 0x00000004141b7211 */ /* 0x000fe400018f0eff */
[----:B------:R-:W-:Y:S02]  /*2dd0*/  LEA.HI.X.SX32 R29, R10, R0, 0x1, P0 ;  /* 0x000000000a1d7211 */ /* 0x000fe400000f0eff */
[----:B------:R-:W-:Y:S01]  /*2de0*/  LEA.HI.X.SX32 R25, R21, R4, 0x1, P4 ;  /* 0x0000000415197211 */ /* 0x000fe200020f0eff */
[----:B------:R0:W-:Y:S01]  /*2df0*/  STL [R1+0x53c], R23 ;  /* 0x00053c1701007387 */ /* 0x0001e20000100800 */
[----:B------:R-:W-:-:S03]  /*2e00*/  LEA R4, R5, R14, 0x2 ;  /* 0x0000000e05047211 */ /* 0x000fc600078e10ff */
[----:B------:R-:W-:Y:S02]  /*2e10*/  STL.64 [R1+0x530], R26 ;  /* 0x0005301a01007387 */ /* 0x000fe40000100a00 */
[----:B------:R-:W-:Y:S02]  /*2e20*/  IMAD R10, R5, 0x4, R4 ;  /* 0x00000004050a7824 */ /* 0x000fe400078e0204 */
[----:B------:R-:W-:Y:S04]  /*2e30*/  STL.64 [R1+0x528], R24 ;  /* 0x0005281801007387 */ /* 0x000fe80000100a00 */
[----:B------:R-:W-:Y:S01]  /*2e40*/  STL [R1+0x5d4], R29 ;  /* 0x0005d41d01007387 */ /* 0x000fe20000100800 */
[----:B------:R-:W-:Y:S01]  /*2e50*/  UMOV UR4, URZ ;  /* 0x000000ff00047c82 */ /* 0x000fe20008000000 */
[----:B-----5:R-:W-:-:S02]  /*2e60*/  LEA R22, P1, R7, R6, 0x1 ;  /* 0x0000000607167211 */ /* 0x020fc400078208ff */
[-C--:B----4-:R-:W-:Y:S02]  /*2e70*/  LEA R20, P0, R13, R6.reuse, 0x1 ;  /* 0x000000060d147211 */ /* 0x090fe400078008ff */
[----:B--2---:R-:W-:Y:S02]  /*2e80*/  LEA R18, P2, R17, R6, 0x1 ;  /* 0x0000000611127211 */ /* 0x004fe400078408ff */
[-C--:B0-----:R-:W-:Y:S02]  /*2e90*/  LEA.HI.X.SX32 R23, R7, R0.reuse, 0x1, P1 ;  /* 0x0000000007177211 */ /* 0x081fe400008f0eff */
[-C--:B------:R-:W-:Y:S02]  /*2ea0*/  LEA.HI.X.SX32 R21, R13, R0.reuse, 0x1, P0 ;  /* 0x000000000d157211 */ /* 0x080fe400000f0eff */
[----:B------:R-:W-:Y:S01]  /*2eb0*/  LEA.HI.X.SX32 R19, R17, R0, 0x1, P2 ;  /* 0x0000000011137211 */ /* 0x000fe200010f0eff */
[----:B------:R3:W-:Y:S01]  /*2ec0*/  STL.64 [R1+0x520], R22 ;  /* 0x0005201601007387 */ /* 0x0007e20000100a00 */
[----:B------:R-:W-:-:S03]  /*2ed0*/  LEA R13, R5, R10, 0x2 ;  /* 0x0000000a050d7211 */ /* 0x000fc600078e10ff */
[----:B------:R0:W-:Y:S04]  /*2ee0*/  STL.64 [R1+0x518], R20 ;  /* 0x0005181401007387 */ /* 0x0001e80000100a00 */
[----:B------:R2:W-:Y:S01]  /*2ef0*/  STL.64 [R1+0x510], R18 ;  /* 0x0005101201007387 */ /* 0x0005e20000100a00 */
[-C--:B---3--:R-:W-:Y:S02]  /*2f00*/  LEA R22, P0, R8, R6.reuse, 0x1 ;  /* 0x0000000608167211 */ /* 0x088fe400078008ff */
[----:B0-----:R-:W-:Y:S02]  /*2f10*/  LEA R20, P1, R12, R6, 0x1 ;  /* 0x000000060c147211 */ /* 0x001fe400078208ff */
[----:B------:R-:W-:Y:S02]  /*2f20*/  LEA.HI.X.SX32 R23, R8, R0, 0x1, P0 ;  /* 0x0000000008177211 */ /* 0x000fe400000f0eff */
[----:B--2---:R-:W-:-:S02]  /*2f30*/  LEA R18, P2, R16, R6, 0x1 ;  /* 0x0000000610127211 */ /* 0x004fc400078408ff */
[-C--:B------:R-:W-:Y:S01]  /*2f40*/  LEA.HI.X.SX32 R21, R12, R0.reuse, 0x1, P1 ;  /* 0x000000000c157211 */ /* 0x080fe200008f0eff */
[C---:B------:R-:W-:Y:S01]  /*2f50*/  IMAD R7, R5.reuse, 0x4, R13 ;  /* 0x0000000405077824 */ /* 0x040fe200078e020d */
[----:B------:R-:W-:Y:S01]  /*2f60*/  LEA.HI.X.SX32 R19, R16, R0, 0x1, P2 ;  /* 0x0000000010137211 */ /* 0x000fe200010f0eff */
[----:B------:R0:W-:Y:S04]  /*2f70*/  STL.64 [R1+0x508], R22 ;  /* 0x0005081601007387 */ /* 0x0001e80000100a00 */
[----:B------:R2:W-:Y:S01]  /*2f80*/  STL.64 [R1+0x500], R20 ;  /* 0x0005001401007387 */ /* 0x0005e20000100a00 */
[----:B------:R-:W-:-:S03]  /*2f90*/  LEA R8, R5, R7, 0x2 ;  /* 0x0000000705087211 */ /* 0x000fc600078e10ff */
[----:B------:R3:W-:Y:S01]  /*2fa0*/  STL.64 [R1+0x4f8], R18 ;  /* 0x0004f81201007387 */ /* 0x0007e20000100a00 */
[CC--:B0-----:R-:W-:Y:S02]  /*2fb0*/  LEA R22, P0, R2.reuse, R6.reuse, 0x1 ;  /* 0x0000000602167211 */ /* 0x0c1fe400078008ff */
[----:B--2---:R-:W-:Y:S02]  /*2fc0*/  LEA R20, P1, R9, R6, 0x1 ;  /* 0x0000000609147211 */ /* 0x004fe400078208ff */
[----:B------:R-:W-:Y:S02]  /*2fd0*/  LEA.HI.X.SX32 R23, R2, R0, 0x1, P0 ;  /* 0x0000000002177211 */ /* 0x000fe400000f0eff */
[----:B---3--:R-:W-:Y:S02]  /*2fe0*/  LEA R18, P2, R15, R6, 0x1 ;  /* 0x000000060f127211 */ /* 0x008fe400078408ff */
[-C--:B------:R-:W-:Y:S01]  /*2ff0*/  LEA.HI.X.SX32 R21, R9, R0.reuse, 0x1, P1 ;  /* 0x0000000009157211 */ /* 0x080fe200008f0eff */
[----:B------:R-:W-:Y:S01]  /*3000*/  IMAD R12, R5, 0x4, R8 ;  /* 0x00000004050c7824 */ /* 0x000fe200078e0208 */
[----:B------:R-:W-:Y:S01]  /*3010*/  LEA.HI.X.SX32 R19, R15, R0, 0x1, P2 ;  /* 0x000000000f137211 */ /* 0x000fe200010f0eff */
[----:B------:R-:W-:Y:S01]  /*3020*/  STL.64 [R1+0x4f0], R22 ;  /* 0x0004f01601007387 */ /* 0x000fe20000100a00 */
[----:B------:R-:W-:-:S03]  /*3030*/  LEA R16, P2, R14, R6, 0x1 ;  /* 0x000000060e107211 */ /* 0x000fc600078408ff */
[----:B------:R0:W-:Y:S01]  /*3040*/  STL.64 [R1+0x4e8], R20 ;  /* 0x0004e81401007387 */ /* 0x0001e20000100a00 */
[----:B------:R-:W-:-:S03]  /*3050*/  LEA R2, R5, R12, 0x2 ;  /* 0x0000000c05027211 */ /* 0x000fc600078e10ff */
[----:B------:R2:W-:Y:S01]  /*3060*/  STL.64 [R1+0x4e0], R18 ;  /* 0x0004e01201007387 */ /* 0x0005e20000100a00 */
[----:B------:R-:W-:Y:S01]  /*3070*/  LEA.HI.X.SX32 R17, R14, R0, 0x1, P2 ;  /* 0x000000000e117211 */ /* 0x000fe200010f0eff */
[----:B------:R-:W-:Y:S01]  /*3080*/  IMAD R9, R5, 0x4, R2 ;  /* 0x0000000405097824 */ /* 0x000fe200078e0202 */
[-C--:B0-----:R-:W-:Y:S02]  /*3090*/  LEA R20, P0, R3, R6.reuse, 0x1 ;  /* 0x0000000603147211 */ /* 0x081fe400078008ff */
[----:B--2---:R-:W-:Y:S02]  /*30a0*/  LEA R18, P1, R11, R6, 0x1 ;  /* 0x000000060b127211 */ /* 0x004fe400078208ff */
[-C--:B------:R-:W-:Y:S02]  /*30b0*/  LEA.HI.X.SX32 R21, R3, R0.reuse, 0x1, P0 ;  /* 0x0000000003157211 */ /* 0x080fe400000f0eff */
[----:B------:R-:W-:-:S03]  /*30c0*/  LEA.HI.X.SX32 R19, R11, R0, 0x1, P1 ;  /* 0x000000000b137211 */ /* 0x000fc600008f0eff */
[----:B------:R0:W-:Y:S01]  /*30d0*/  STL.64 [R1+0x4d8], R20 ;  /* 0x0004d81401007387 */ /* 0x0001e20000100a00 */
[----:B------:R-:W-:-:S03]  /*30e0*/  LEA R11, R5, R9, 0x2 ;  /* 0x00000009050b7211 */ /* 0x000fc600078e10ff */
[----:B------:R2:W-:Y:S04]  /*30f0*/  STL.64 [R1+0x4d0], R18 ;  /* 0x0004d01201007387 */ /* 0x0005e80000100a00 */
[----:B------:R3:W-:Y:S01]  /*3100*/  STL.64 [R1+0x4c8], R16 ;  /* 0x0004c81001007387 */ /* 0x0007e20000100a00 */
[-C--:B0-----:R-:W-:Y:S02]  /*3110*/  LEA R20, P0, R4, R6.reuse, 0x1 ;  /* 0x0000000604147211 */ /* 0x081fe400078008ff */
[----:B--2---:R-:W-:Y:S02]  /*3120*/  LEA R18, P1, R10, R6, 0x1 ;  /* 0x000000060a127211 */ /* 0x004fe400078208ff */
[----:B------:R-:W-:Y:S02]  /*3130*/  LEA.HI.X.SX32 R21, R4, R0, 0x1, P0 ;  /* 0x0000000004157211 */ /* 0x000fe400000f0eff */
[----:B---3--:R-:W-:Y:S01]  /*3140*/  LEA R16, P2, R13, R6, 0x1 ;  /* 0x000000060d107211 */ /* 0x008fe200078408ff */
[----:B------:R-:W-:Y:S01]  /*3150*/  IMAD R3, R5, 0x4, R11 ;  /* 0x0000000405037824 */ /* 0x000fe200078e020b */
[----:B------:R-:W-:-:S02]  /*3160*/  LEA.HI.X.SX32 R19, R10, R0, 0x1, P1 ;  /* 0x000000000a137211 */ /* 0x000fc400008f0eff */
[----:B------:R-:W-:Y:S01]  /*3170*/  LEA.HI.X.SX32 R17, R13, R0, 0x1, P2 ;  /* 0x000000000d117211 */ /* 0x000fe200010f0eff */
[----:B------:R-:W-:Y:S01]  /*3180*/  STL.64 [R1+0x4c0], R20 ;  /* 0x0004c01401007387 */ /* 0x000fe20000100a00 */
[----:B------:R-:W-:-:S03]  /*3190*/  LEA R4, R5, R3, 0x2 ;  /* 0x0000000305047211 */ /* 0x000fc600078e10ff */
[----:B------:R0:W-:Y:S01]  /*31a0*/  STL.64 [R1+0x4b8], R18 ;  /* 0x0004b81201007387 */ /* 0x0001e20000100a00 */
[----:B------:R-:W-:-:S03]  /*31b0*/  LEA R14, P2, R12, R6, 0x1 ;  /* 0x000000060c0e7211 */ /* 0x000fc600078408ff */
[----:B------:R2:W-:Y:S01]  /*31c0*/  STL.64 [R1+0x4b0], R16 ;  /* 0x0004b01001007387 */ /* 0x0005e20000100a00 */
[----:B------:R-:W-:Y:S01]  /*31d0*/  IMAD R10, R5, 0x4, R4 ;  /* 0x00000004050a7824 */ /* 0x000fe200078e0204 */
[----:B------:R-:W-:Y:S02]  /*31e0*/  LEA.HI.X.SX32 R15, R12, R0, 0x1, P2 ;  /* 0x000000000c0f7211 */ /* 0x000fe400010f0eff */
[CC--:B0-----:R-:W-:Y:S02]  /*31f0*/  LEA R18, P0, R7.reuse, R6.reuse, 0x1 ;  /* 0x0000000607127211 */ /* 0x0c1fe400078008ff */
[C---:B--2---:R-:W-:Y:S02]  /*3200*/  LEA R16, P1, R8.reuse, R6, 0x1 ;  /* 0x0000000608107211 */ /* 0x044fe400078208ff */
[-C--:B------:R-:W-:Y:S02]  /*3210*/  LEA.HI.X.SX32 R19, R7, R0.reuse, 0x1, P0 ;  /* 0x0000000007137211 */ /* 0x080fe400000f0eff */
[----:B------:R-:W-:-:S02]  /*3220*/  LEA.HI.X.SX32 R17, R8, R0, 0x1, P1 ;  /* 0x0000000008117211 */ /* 0x000fc400008f0eff */
[----:B------:R-:W-:Y:S01]  /*3230*/  LEA R7, R5, R10, 0x2 ;  /* 0x0000000a05077211 */ /* 0x000fe200078e10ff */
[----:B------:R0:W-:Y:S04]  /*3240*/  STL.64 [R1+0x4a8], R18 ;  /* 0x0004a81201007387 */ /* 0x0001e80000100a00 */
[----:B------:R2:W-:Y:S04]  /*3250*/  STL.64 [R1+0x4a0], R16 ;  /* 0x0004a01001007387 */ /* 0x0005e80000100a00 */
[----:B------:R3:W-:Y:S01]  /*3260*/  STL.64 [R1+0x498], R14 ;  /* 0x0004980e01007387 */ /* 0x0007e20000100a00 */
[----:B0-----:R-:W-:-:S02]  /*3270*/  LEA R18, P0, R2, R6, 0x1 ;  /* 0x0000000602127211 */ /* 0x001fc400078008ff */
[----:B--2---:R-:W-:Y:S01]  /*3280*/  LEA R16, P1, R9, R6, 0x1 ;  /* 0x0000000609107211 */ /* 0x004fe200078208ff */
[----:B------:R-:W-:Y:S01]  /*3290*/  IMAD R8, R5, 0x4, R7 ;  /* 0x0000000405087824 */ /* 0x000fe200078e0207 */
[----:B------:R-:W-:Y:S02]  /*32a0*/  LEA.HI.X.SX32 R19, R2, R0, 0x1, P0 ;  /* 0x0000000002137211 */ /* 0x000fe400000f0eff */
[----:B---3--:R-:W-:Y:S02]  /*32b0*/  LEA R14, P2, R11, R6, 0x1 ;  /* 0x000000060b0e7211 */ /* 0x008fe400078408ff */
[-C--:B------:R-:W-:Y:S02]  /*32c0*/  LEA.HI.X.SX32 R17, R9, R0.reuse, 0x1, P1 ;  /* 0x0000000009117211 */ /* 0x080fe400008f0eff */
        /* <DEDUP_REMOVED lines=12> */
[C---:B------:R-:W-:Y:S01]  /*3390*/  LEA R3, R5.reuse, R2, 0x2 ;  /* 0x0000000205037211 */ /* 0x040fe200078e10ff */
[----:B------:R0:W-:Y:S04]  /*33a0*/  STL.64 [R1+0x478], R16 ;  /* 0x0004781001007387 */ /* 0x0001e80000100a00 */
[----:B------:R2:W-:Y:S01]  /*33b0*/  STL.64 [R1+0x470], R14 ;  /* 0x0004700e01007387 */ /* 0x0005e20000100a00 */
[----:B------:R-:W-:-:S03]  /*33c0*/  IMAD R4, R5, 0x4, R3 ;  /* 0x0000000405047824 */ /* 0x000fc600078e0203 */
[----:B------:R3:W-:Y:S01]  /*33d0*/  STL.64 [R1+0x468], R12 ;  /* 0x0004680c01007387 */ /* 0x0007e20000100a00 */
[CC--:B0-----:R-:W-:Y:S02]  /*33e0*/  LEA R16, P0, R7.reuse, R6.reuse, 0x1 ;  /* 0x0000000607107211 */ /* 0x0c1fe400078008ff */
[C---:B--2---:R-:W-:Y:S02]  /*33f0*/  LEA R14, P1, R8.reuse, R6, 0x1 ;  /* 0x00000006080e7211 */ /* 0x044fe400078208ff */
[----:B------:R-:W-:Y:S02]  /*3400*/  LEA.HI.X.SX32 R17, R7, R0, 0x1, P0 ;  /* 0x0000000007117211 */ /* 0x000fe400000f0eff */
[C---:B---3--:R-:W-:Y:S02]  /*3410*/  LEA R12, P2, R9.reuse, R6, 0x1 ;  /* 0x00000006090c7211 */ /* 0x048fe400078408ff */
[-C--:B------:R-:W-:Y:S02]  /*3420*/  LEA.HI.X.SX32 R15, R8, R0.reuse, 0x1, P1 ;  /* 0x00000000080f7211 */ /* 0x080fe400008f0eff */
[----:B------:R-:W-:Y:S01]  /*3430*/  LEA.HI.X.SX32 R13, R9, R0, 0x1, P2 ;  /* 0x00000000090d7211 */ /* 0x000fe200010f0eff */
[----:B------:R0:W-:Y:S01]  /*3440*/  STL.64 [R1+0x460], R16 ;  /* 0x0004601001007387 */ /* 0x0001e20000100a00 */
[----:B------:R-:W-:-:S03]  /*3450*/  LEA R5, R5, R4, 0x2 ;  /* 0x0000000405057211 */ /* 0x000fc600078e10ff */
[----:B------:R2:W-:Y:S01]  /*3460*/  STL.64 [R1+0x458], R14 ;  /* 0x0004580e01007387 */ /* 0x0005e20000100a00 */
[----:B------:R-:W-:-:S03]  /*3470*/  LEA R10, P3, R5, R6, 0x1 ;  /* 0x00000006050a7211 */ /* 0x000fc600078608ff */
[----:B------:R3:W-:Y:S01]  /*3480*/  STL.64 [R1+0x450], R12 ;  /* 0x0004500c01007387 */ /* 0x0007e20000100a00 */
[CC--:B0-----:R-:W-:Y:S02]  /*3490*/  LEA R16, P0, R2.reuse, R6.reuse, 0x1 ;  /* 0x0000000602107211 */ /* 0x0c1fe400078008ff */
[C---:B--2---:R-:W-:Y:S02]  /*34a0*/  LEA R14, P1, R3.reuse, R6, 0x1 ;  /* 0x00000006030e7211 */ /* 0x044fe400078208ff */
[----:B------:R-:W-:Y:S02]  /*34b0*/  LEA.HI.X.SX32 R17, R2, R0, 0x1, P0 ;  /* 0x0000000002117211 */ /* 0x000fe400000f0eff */
[C---:B---3--:R-:W-:Y:S02]  /*34c0*/  LEA R12, P2, R4.reuse, R6, 0x1 ;  /* 0x00000006040c7211 */ /* 0x048fe400078408ff */
[-C--:B------:R-:W-:Y:S02]  /*34d0*/  LEA.HI.X.SX32 R15, R3, R0.reuse, 0x1, P1 ;  /* 0x00000000030f7211 */ /* 0x080fe400008f0eff */
[-C--:B------:R-:W-:Y:S01]  /*34e0*/  LEA.HI.X.SX32 R13, R4, R0.reuse, 0x1, P2 ;  /* 0x00000000040d7211 */ /* 0x080fe200010f0eff */
[----:B------:R-:W-:Y:S01]  /*34f0*/  IMAD.MOV.U32 R2, RZ, RZ, 0x3f800000 ;  /* 0x3f800000ff027424 */ /* 0x000fe200078e00ff */
[----:B------:R-:W-:Y:S01]  /*3500*/  LEA.HI.X.SX32 R11, R5, R0, 0x1, P3 ;  /* 0x00000000050b7211 */ /* 0x000fe200018f0eff */
[----:B------:R-:W-:Y:S01]  /*3510*/  STL.64 [R1+0x448], R16 ;  /* 0x0004481001007387 */ /* 0x000fe20000100a00 */
[----:B------:R-:W-:-:S03]  /*3520*/  MOV R0, 0xff800000 ;  /* 0xff80000000007802 */ /* 0x000fc60000000f00 */
[----:B------:R-:W-:Y:S04]  /*3530*/  STL.64 [R1+0x440], R14 ;  /* 0x0004400e01007387 */ /* 0x000fe80000100a00 */
[----:B------:R-:W-:Y:S04]  /*3540*/  STL.64 [R1+0x438], R12 ;  /* 0x0004380c01007387 */ /* 0x000fe80000100a00 */
[----:B------:R-:W-:Y:S04]  /*3550*/  STL.64 [R1+0x430], R10 ;  /* 0x0004300a01007387 */ /* 0x000fe80000100a00 */
[----:B------:R0:W-:Y:S04]  /*3560*/  STL [R1+0x424], R2 ;  /* 0x0004240201007387 */ /* 0x0001e80000100800 */
[----:B------:R-:W-:Y:S04]  /*3570*/  STL [R1+0x294], RZ ;  /* 0x000294ff01007387 */ /* 0x000fe80000100800 */
[----:B------:R2:W-:Y:S01]  /*3580*/  STL [R1+0x298], R0 ;  /* 0x0002980001007387 */ /* 0x0005e20000100800 */
[----:B0-----:R-:W-:-:S03]  /*3590*/  IMAD.MOV.U32 R2, RZ, RZ, -0x800000 ;  /* 0xff800000ff027424 */ /* 0x001fc600078e00ff */
[----:B------:R0:W-:Y:S01]  /*35a0*/  STL [R1+0x290], RZ ;  /* 0x000290ff01007387 */ /* 0x0001e20000100800 */
[----:B--2---:R-:W-:-:S03]  /*35b0*/  MOV R0, 0x3f800000 ;  /* 0x3f80000000007802 */ /* 0x004fc60000000f00 */
        /* <DEDUP_REMOVED lines=65> */
[----:B-1----:R0:W-:Y:S02]  /*39d0*/  STL [R1+0x3fc], RZ ;  /* 0x0003fcff01007387 */ /* 0x0021e40000100800 */
.L_x_1:
[----:B-1----:R-:W2:Y:S04]  /*39e0*/  LDL.64 R4, [R1+0x628] ;  /* 0x0006280001047983 */ /* 0x002ea80000100a00 */
[----:B0-----:R-:W2:Y:S04]  /*39f0*/  LDL R0, [R1+0x294] ;  /* 0x0002940001007983 */ /* 0x001ea80000100800 */
[----:B------:R-:W3:Y:S04]  /*3a00*/  LDL.64 R2, [R1+0x620] ;  /* 0x0006200001027983 */ /* 0x000ee80000100a00 */
[----:B------:R-:W4:Y:S04]  /*3a10*/  LDL.64 R10, [R1+0x618] ;  /* 0x00061800010a7983 */ /* 0x000f280000100a00 */
[----:B------:R-:W5:Y:S04]  /*3a20*/  LDL.64 R8, [R1+0x610] ;  /* 0x0006100001087983 */ /* 0x000f680000100a00 */
[----:B------:R-:W5:Y:S04]  /*3a30*/  LDL.64 R24, [R1+0x600] ;  /* 0x0006000001187983 */ /* 0x000f680000100a00 */
[----:B------:R-:W5:Y:S04]  /*3a40*/  LDL.64 R6, [R1+0x608] ;  /* 0x0006080001067983 */ /* 0x000f680000100a00 */
[----:B------:R-:W5:Y:S04]  /*3a50*/  LDL.64 R14, [R1+0x5f8] ;  /* 0x0005f800010e7983 */ /* 0x000f680000100a00 */
[----:B------:R-:W5:Y:S04]  /*3a60*/  LDL.64 R12, [R1+0x5f0] ;  /* 0x0005f000010c7983 */ /* 0x000f680000100a00 */
[----:B------:R-:W5:Y:S04]  /*3a70*/  LDL.64 R22, [R1+0x5e8] ;  /* 0x0005e80001167983 */ /* 0x000f680000100a00 */
[----:B------:R-:W5:Y:S04]  /*3a80*/  LDL.64 R20, [R1+0x5e0] ;  /* 0x0005e00001147983 */ /* 0x000f680000100a00 */
[----:B------:R-:W5:Y:S04]  /*3a90*/  LDL.64 R18, [R1+0x5d8] ;  /* 0x0005d80001127983 */ /* 0x000f680000100a00 */
[----:B------:R-:W5:Y:S01]  /*3aa0*/  LDL.64 R16, [R1+0x5c8] ;  /* 0x0005c80001107983 */ /* 0x000f620000100a00 */
[----:B--2---:R-:W-:-:S04]  /*3ab0*/  IMAD.WIDE R4, R0, 0x2, R4 ;  /* 0x0000000200047825 */ /* 0x004fc800078e0204 */
[C---:B---3--:R-:W-:Y:S01]  /*3ac0*/  IMAD.WIDE R2, R0.reuse, 0x2, R2 ;  /* 0x0000000200027825 */ /* 0x048fe200078e0202 */
[----:B------:R0:W2:Y:S03]  /*3ad0*/  LDG.E.U16 R29, desc[UR10][R4.64] ;  /* 0x0000000a041d7981 */ /* 0x0000a6000c1e1500 */
[C---:B----4-:R-:W-:Y:S01]  /*3ae0*/  IMAD.WIDE R10, R0.reuse, 0x2, R10 ;  /* 0x00000002000a7825 */ /* 0x050fe200078e020a */
[----:B------:R1:W3:Y:S03]  /*3af0*/  LDG.E.U16 R27, desc[UR10][R2.64] ;  /* 0x0000000a021b7981 */ /* 0x0002e6000c1e1500 */
[----:B-----5:R-:W-:-:S04]  /*3b00*/  IMAD.WIDE R8, R0, 0x2, R8 ;  /* 0x0000000200087825 */ /* 0x020fc800078e0208 */
[C---:B0-----:R-:W-:Y:S01]  /*3b10*/  IMAD.WIDE R4, R0.reuse, 0x2, R24 ;  /* 0x0000000200047825 */ /* 0x041fe200078e0218 */
[----:B------:R-:W4:Y:S04]  /*3b20*/  LDG.E.U16 R28, desc[UR10][R8.64] ;  /* 0x0000000a081c7981 */ /* 0x000f28000c1e1500 */
[----:B------:R0:W5:Y:S01]  /*3b30*/  LDG.E.U16 R25, desc[UR10][R10.64] ;  /* 0x0000000a0a197981 */ /* 0x000162000c1e1500 */
[----:B------:R-:W-:-:S03]  /*3b40*/  IMAD.WIDE R6, R0, 0x2, R6 ;  /* 0x0000000200067825 */ /* 0x000fc600078e0206 */
[----:B------:R-:W3:Y:S01]  /*3b50*/  LDG.E.U16 R24, desc[UR10][R4.64] ;  /* 0x0000000a04187981 */ /* 0x000ee2000c1e1500 */
[----:B-1----:R-:W-:-:S03]  /*3b60*/  IMAD.WIDE R2, R0, 0x2, R14 ;  /* 0x0000000200027825 */ /* 0x002fc600078e020e */
[----:B------:R1:W4:Y:S01]  /*3b70*/  LDG.E.U16 R26, desc[UR10][R6.64] ;  /* 0x0000000a061a7981 */ /* 0x000322000c1e1500 */
[----:B0-----:R-:W-:-:S04]  /*3b80*/  IMAD.WIDE R10, R0, 0x2, R12 ;  /* 0x00000002000a7825 */ /* 0x001fc800078e020c */
[----:B------:R-:W-:-:S04]  /*3b90*/  IMAD.WIDE R8, R0, 0x2, R22 ;  /* 0x0000000200087825 */ /* 0x000fc800078e0216 */
[C---:B-1----:R-:W-:Y:S01]  /*3ba0*/  IMAD.WIDE R6, R0.reuse, 0x2, R20 ;  /* 0x0000000200067825 */ /* 0x042fe200078e0214 */
[----:B--2---:R0:W-:Y:S04]  /*3bb0*/  STL [R1+0x20], R29 ;  /* 0x0000201d01007387 */ /* 0x0041e80000100800 */
[----:B------:R-:W2:Y:S04]  /*3bc0*/  LDL.64 R14, [R1+0x5c0] ;  /* 0x0005c000010e7983 */ /* 0x000ea80000100a00 */
[----:B------:R-:W2:Y:S04]  /*3bd0*/  LDL.64 R12, [R1+0x5b8] ;  /* 0x0005b800010c7983 */ /* 0x000ea80000100a00 */
[----:B------:R-:W2:Y:S04]  /*3be0*/  LDL.64 R22, [R1+0x5a8] ;  /* 0x0005a80001167983 */ /* 0x000ea80000100a00 */
[----:B------:R-:W2:Y:S04]  /*3bf0*/  LDL.64 R20, [R1+0x5a0] ;  /* 0x0005a00001147983 */ /* 0x000ea80000100a00 */
[----:B---3--:R1:W-:Y:S04]  /*3c00*/  STL [R1+0x1c], R27 ;  /* 0x00001c1b01007387 */ /* 0x0083e80000100800 */
[----:B-----5:R-:W-:Y:S04]  /*3c10*/  STL [R1+0x18], R25 ;  /* 0x0000181901007387 */ /* 0x020fe80000100800 */
[----:B----4-:R3:W-:Y:S01]  /*3c20*/  STL [R1+0x14], R28 ;  /* 0x0000141c01007387 */ /* 0x0107e20000100800 */
[----:B------:R-:W-:-:S03]  /*3c30*/  IMAD.WIDE R4, R0, 0x2, R18 ;  /* 0x0000000200047825 */ /* 0x000fc600078e0212 */
[----:B0-----:R0:W4:Y:S04]  /*3c40*/  LDG.E.U16 R29, desc[UR10][R2.64] ;  /* 0x0000000a021d7981 */ /* 0x001128000c1e1500 */
[----:B-1----:R1:W5:Y:S04]  /*3c50*/  LDG.E.U16 R27, desc[UR10][R10.64] ;  /* 0x0000000a0a1b7981 */ /* 0x002368000c1e1500 */
[----:B---3--:R-:W3:Y:S04]  /*3c60*/  LDG.E.U16 R28, desc[UR10][R6.64] ;  /* 0x0000000a061c7981 */ /* 0x008ee8000c1e1500 */
[----:B------:R0:W2:Y:S04]  /*3c70*/  LDG.E.U16 R25, desc[UR10][R8.64] ;  /* 0x0000000a08197981 */ /* 0x0000a8000c1e1500 */
[----:B------:R-:W2:Y:S04]  /*3c80*/  LDL.64 R6, [R1+0x5b0] ;  /* 0x0005b00001067983 */ /* 0x000ea80000100a00 */
[----:B---3--:R-:W-:Y:S04]  /*3c90*/  STL [R1+0x1704], R28 ;  /* 0x0017041c01007387 */ /* 0x008fe80000100800 */
[----:B------:R3:W-:Y:S04]  /*3ca0*/  STL [R1+0x10], R26 ;  /* 0x0000101a01007387 */ /* 0x0007e80000100800 */
[----:B---3--:R-:W3:Y:S01]  /*3cb0*/  LDG.E.U16 R26, desc[UR10][R4.64] ;  /* 0x0000000a041a7981 */ /* 0x008ee2000c1e1500 */
[----:B0-----:R-:W-:-:S03]  /*3cc0*/  IMAD.WIDE R2, R0, 0x2, R16 ;  /* 0x0000000200027825 */ /* 0x001fc600078e0210 */
[----:B---3--:R-:W-:Y:S04]  /*3cd0*/  STL [R1+0x1708], R26 ;  /* 0x0017081a01007387 */ /* 0x008fe80000100800 */
[----:B------:R0:W-:Y:S04]  /*3ce0*/  STL [R1+0xc], R24 ;  /* 0x00000c1801007387 */ /* 0x0001e80000100800 */
[----:B0-----:R-:W3:Y:S04]  /*3cf0*/  LDG.E.U16 R24, desc[UR10][R2.64] ;  /* 0x0000000a02187981 */ /* 0x001ee8000c1e1500 */
[----:B---3--:R-:W-:Y:S04]  /*3d00*/  STL [R1+0x170c], R24 ;  /* 0x00170c1801007387 */ /* 0x008fe80000100800 */
[----:B------:R-:W3:Y:S01]  /*3d10*/  LDL.64 R18, [R1+0x598] ;  /* 0x0005980001127983 */ /* 0x000ee20000100a00 */
[----:B--2---:R-:W-:-:S03]  /*3d20*/  IMAD.WIDE R2, R0, 0x2, R6 ;  /* 0x0000000200027825 */ /* 0x004fc600078e0206 */
[----:B------:R-:W2:Y:S01]  /*3d30*/  LDL.64 R16, [R1+0x590] ;  /* 0x0005900001107983 */ /* 0x000ea20000100a00 */
[----:B------:R-:W-:-:S03]  /*3d40*/  IMAD.WIDE R6, R0, 0x2, R22 ;  /* 0x0000000200067825 */ /* 0x000fc600078e0216 */
[----:B------:R-:W2:Y:S01]  /*3d50*/  LDG.E.U16 R3, desc[UR10][R2.64] ;  /* 0x0000000a02037981 */ /* 0x000ea2000c1e1500 */
[----:B-1----:R-:W-:-:S03]  /*3d60*/  IMAD.WIDE R10, R0, 0x2, R14 ;  /* 0x00000002000a7825 */ /* 0x002fc600078e020e */
[----:B------:R-:W2:Y:S01]  /*3d70*/  LDL.64 R14, [R1+0x588] ;  /* 0x00058800010e7983 */ /* 0x000ea20000100a00 */
[----:B------:R-:W-:-:S03]  /*3d80*/  IMAD.WIDE R8, R0, 0x2, R12 ;  /* 0x0000000200087825 */ /* 0x000fc600078e020c */
[----:B------:R-:W2:Y:S01]  /*3d90*/  LDL.64 R12, [R1+0x570] ;  /* 0x00057000010c7983 */ /* 0x000ea20000100a00 */
[----:B------:R-:W-:-:S03]  /*3da0*/  IMAD.WIDE R4, R0, 0x2, R20 ;  /* 0x0000000200047825 */ /* 0x000fc600078e0214 */
[----:B------:R-:W2:Y:S04]  /*3db0*/  LDL.64 R20, [R1+0x560] ;  /* 0x0005600001147983 */ /* 0x000ea80000100a00 */
[----:B----4-:R0:W-:Y:S04]  /*3dc0*/  STL [R1+0x8], R29 ;  /* 0x0000081d01007387 */ /* 0x0101e80000100800 */
[----:B------:R-:W4:Y:S04]  /*3dd0*/  LDG.E.U16 R7, desc[UR10][R6.64] ;  /* 0x0000000a06077981 */ /* 0x000f28000c1e1500 */
[----:B------:R-:W4:Y:S04]  /*3de0*/  LDG.E.U16 R22, desc[UR10][R10.64] ;  /* 0x0000000a0a167981 */ /* 0x000f28000c1e1500 */
[----:B0-----:R-:W4:Y:S04]  /*3df0*/  LDL.64 R28, [R1+0x540] ;  /* 0x00054000011c7983 */ /* 0x001f280000100a00 */
[----:B-----5:R0:W-:Y:S04]  /*3e00*/  STL [R1+0x4], R27 ;  /* 0x0000041b01007387 */ /* 0x0201e80000100800 */
[----:B------:R-:W5:Y:S04]  /*3e10*/  LDG.E.U16 R8, desc[UR10][R8.64] ;  /* 0x0000000a08087981 */ /* 0x000f68000c1e1500 */
[----:B------:R-:W4:Y:S04]  /*3e20*/  LDG.E.U16 R4, desc[UR10][R4.64] ;  /* 0x0000000a04047981 */ /* 0x000f28000c1e1500 */
[----:B0-----:R-:W4:Y:S04]  /*3e30*/  LDL.64 R26, [R1+0x530] ;  /* 0x00053000011a7983 */ /* 0x001f280000100a00 */
[----:B------:R0:W-:Y:S04]  /*3e40*/  STL [R1], R25 ;  /* 0x0000001901007387 */ /* 0x0001e80000100800 */
[----:B------:R-:W5:Y:S04]  /*3e50*/  LDL.64 R10, [R1+0x580] ;  /* 0x00058000010a7983 */ /* 0x000f680000100a00 */
[----:B0-----:R-:W5:Y:S01]  /*3e60*/  LDL.64 R24, [R1+0x578] ;  /* 0x0005780001187983 */ /* 0x001f620000100a00 */
[----:B---3--:R-:W-:-:S05]  /*3e70*/  IMAD.WIDE R18, R0, 0x2, R18 ;  /* 0x0000000200127825 */ /* 0x008fca00078e0212 */
[----:B------:R-:W3:Y:S04]  /*3e80*/  LDG.E.U16 R6, desc[UR10][R18.64] ;  /* 0x0000000a12067981 */ /* 0x000ee8000c1e1500 */
[----:B------:R-:W3:Y:S01]  /*3e90*/  LDL.64 R18, [R1+0x550] ;  /* 0x0005500001127983 */ /* 0x000ee20000100a00 */
[----:B--2---:R-:W-:-:S04]  /*3ea0*/  IMAD.WIDE R12, R0, 0x2, R12 ;  /* 0x00000002000c7825 */ /* 0x004fc800078e020c */
[C---:B------:R-:W-:Y:S01]  /*3eb0*/  IMAD.WIDE R16, R0.reuse, 0x2, R16 ;  /* 0x0000000200107825 */ /* 0x040fe200078e0210 */
[----:B------:R-:W2:Y:S04]  /*3ec0*/  LDG.E.U16 R2, desc[UR10][R12.64] ;  /* 0x0000000a0c027981 */ /* 0x000ea8000c1e1500 */
[----:B------:R4:W2:Y:S01]  /*3ed0*/  LDG.E.U16 R9, desc[UR10][R16.64] ;  /* 0x0000000a10097981 */ /* 0x0008a2000c1e1500 */
[----:B------:R-:W-:-:S05]  /*3ee0*/  IMAD.WIDE R14, R0, 0x2, R14 ;  /* 0x00000002000e7825 */ /* 0x000fca00078e020e */
[----:B------:R0:W2:Y:S01]  /*3ef0*/  LDG.E.U16 R5, desc[UR10][R14.64] ;  /* 0x0000000a0e057981 */ /* 0x0000a2000c1e1500 */
[----:B----4-:R-:W-:-:S05]  /*3f00*/  IMAD.WIDE R16, R0, 0x2, R26 ;  /* 0x0000000200107825 */ /* 0x010fca00078e021a */
[----:B------:R1:W4:Y:S04]  /*3f10*/  LDG.E.U16 R27, desc[UR10][R16.64] ;  /* 0x0000000a101b7981 */ /* 0x000328000c1e1500 */
[----:B------:R-:W1:Y:S01]  /*3f20*/  LDL.64 R16, [R1+0x548] ;  /* 0x0005480001107983 */ /* 0x000e620000100a00 */
[----:B0-----:R-:W-:-:S04]  /*3f30*/  IMAD.WIDE R14, R0, 0x2, R28 ;  /* 0x00000002000e7825 */ /* 0x001fc800078e021c */
[----:B-----5:R-:W-:-:S04]  /*3f40*/  IMAD.WIDE R10, R0, 0x2, R10 ;  /* 0x00000002000a7825 */ /* 0x020fc800078e020a */
[C---:B------:R-:W-:Y:S02]  /*3f50*/  IMAD.WIDE R20, R0.reuse, 0x2, R20 ;  /* 0x0000000200147825 */ /* 0x040fe400078e0214 */
[----:B------:R-:W5:Y:S04]  /*3f60*/  LDG.E.U16 R10, desc[UR10][R10.64] ;  /* 0x0000000a0a0a7981 */ /* 0x000f68000c1e1500 */
[----:B------:R0:W2:Y:S04]  /*3f70*/  LDG.E.U16 R11, desc[UR10][R20.64] ;  /* 0x0000000a140b7981 */ /* 0x0000a8000c1e1500 */
[----:B------:R-:W0:Y:S01]  /*3f80*/  LDL.64 R20, [R1+0x528] ;  /* 0x0005280001147983 */ /* 0x000e220000100a00 */
[----:B---3--:R-:W-:-:S05]  /*3f90*/  IMAD.WIDE R12, R0, 0x2, R18 ;  /* 0x00000002000c7825 */ /* 0x008fca00078e0212 */
[----:B------:R3:W2:Y:S04]  /*3fa0*/  LDG.E.U16 R23, desc[UR10][R12.64] ;  /* 0x0000000a0c177981 */ /* 0x0006a8000c1e1500 */
[----:B------:R-:W3:Y:S01]  /*3fb0*/  LDL.64 R12, [R1+0x568] ;  /* 0x00056800010c7983 */ /* 0x000ee20000100a00 */
[----:B------:R-:W-:-:S03]  /*3fc0*/  IMAD.WIDE R18, R0, 0x2, R24 ;  /* 0x0000000200127825 */ /* 0x000fc600078e0218 */
[----:B------:R-:W2:Y:S04]  /*3fd0*/  LDG.E.U16 R25, desc[UR10][R14.64] ;  /* 0x0000000a0e197981 */ /* 0x000ea8000c1e1500 */
[----:B------:R-:W2:Y:S04]  /*3fe0*/  LDG.E.U16 R29, desc[UR10][R18.64] ;  /* 0x0000000a121d7981 */ /* 0x000ea8000c1e1500 */
[----:B------:R-:W2:Y:S04]  /*3ff0*/  LDL.64 R14, [R1+0x558] ;  /* 0x00055800010e7983 */ /* 0x000ea80000100a00 */
[----:B------:R-:W2:Y:S04]  /*4000*/  LDL.64 R18, [R1+0x538] ;  /* 0x0005380001127983 */ /* 0x000ea80000100a00 */
[----:B------:R-:W2:Y:S04]  /*4010*/  LDL.LU R24, [R1+0x18] ;  /* 0x0000180001187983 */ /* 0x000ea80000300800 */
[----:B------:R-:W2:Y:S04]  /*4020*/  LDL.LU R26, [R1+0x10] ;  /* 0x00001000011a7983 */ /* 0x000ea80000300800 */
[----:B------:R-:W4:Y:S01]  /*4030*/  LDL.LU R28, [R1+0x8] ;  /* 0x00000800011c7983 */ /* 0x000f220000300800 */
[----:B-1----:R-:W-:-:S04]  /*4040*/  IMAD.WIDE R16, R0, 0x2, R16 ;  /* 0x0000000200107825 */ /* 0x002fc800078e0210 */
[----:B0-----:R-:W-:-:S04]  /*4050*/  IMAD.WIDE R20, R0, 0x2, R20 ;  /* 0x0000000200147825 */ /* 0x001fc800078e0214 */
[----:B---3--:R-:W-:-:S06]  /*4060*/  IMAD.WIDE R12, R0, 0x2, R12 ;  /* 0x00000002000c7825 */ /* 0x008fcc00078e020c */
[----:B------:R-:W3:Y:S04]  /*4070*/  LDG.E.U16 R12, desc[UR10][R12.64] ;  /* 0x0000000a0c0c7981 */ /* 0x000ee8000c1e1500 */
[----:B------:R0:W3:Y:S02]  /*4080*/  LDG.E.U16 R13, desc[UR10][R16.64] ;  /* 0x0000000a100d7981 */ /* 0x0000e4000c1e1500 */
[----:B0-----:R-:W0:Y:S01]  /*4090*/  S2R R17, SR_TID.X ;  /* 0x0000000000117919 */ /* 0x001e220000002100 */
[C---:B--2---:R-:W-:Y:S01]  /*40a0*/  IMAD.WIDE R14, R0.reuse, 0x2, R14 ;  /* 0x00000002000e7825 */ /* 0x044fe200078e020e */
[----:B------:R-:W2:Y:S03]  /*40b0*/  LDG.E.U16 R16, desc[UR10][R20.64] ;  /* 0x0000000a14107981 */ /* 0x000ea6000c1e1500 */
[----:B------:R-:W-:-:S02]  /*40c0*/  IMAD.WIDE R18, R0, 0x2, R18 ;  /* 0x0000000200127825 */ /* 0x000fc400078e0212 */
[----:B------:R-:W2:Y:S04]  /*40d0*/  LDG.E.U16 R14, desc[UR10][R14.64] ;  /* 0x0000000a0e0e7981 */ /* 0x000ea8000c1e1500 */
[----:B------:R0:W2:Y:S02]  /*40e0*/  LDG.E.U16 R15, desc[UR10][R18.64] ;  /* 0x0000000a120f7981 */ /* 0x0000a4000c1e1500 */
[C---:B0-----:R-:W-:Y:S01]  /*40f0*/  IMAD.SHL.U32 R19, R17.reuse, 0x2, RZ ;  /* 0x0000000211137824 */ /* 0x041fe200078e00ff */
[C---:B------:R-:W-:Y:S02]  /*4100*/  LOP3.LUT R20, R17.reuse, 0x180, RZ, 0xc0, !PT ;  /* 0x0000018011147812 */ /* 0x040fe400078ec0ff */
[----:B------:R-:W-:Y:S02]  /*4110*/  LOP3.LUT R21, R17, 0x1ff, RZ, 0xc0, !PT ;  /* 0x000001ff11157812 */ /* 0x000fe400078ec0ff */
[----:B------:R-:W-:-:S02]  /*4120*/  LOP3.LUT R0, R19, 0x10, RZ, 0xc0, !PT ;  /* 0x0000001013007812 */ /* 0x000fc400078ec0ff */
[----:B------:R-:W-:Y:S02]  /*4130*/  SHF.R.U32.HI R20, RZ, 0x3, R20 ;  /* 0x00000003ff147819 */ /* 0x000fe40000011614 */
[----:B------:R-:W-:Y:S02]  /*4140*/  SHF.L.U32 R21, R21, 0x1, RZ ;  /* 0x0000000115157819 */ /* 0x000fe400000006ff */
[----:B------:R-:W-:Y:S02]  /*4150*/  LOP3.LUT R0, R0, 0x1e0, R17, 0xf8, !PT ;  /* 0x000001e000007812 */ /* 0x000fe400078ef811 */
[----:B------:R-:W-:Y:S02]  /*4160*/  LOP3.LUT R17, R21, R20, RZ, 0x3c, !PT ;  /* 0x0000001415117212 */ /* 0x000fe400078e3cff */
[----:B------:R-:W2:Y:S01]  /*4170*/  LDL.LU R20, [R1+0x20] ;  /* 0x0000200001147983 */ /* 0x000ea20000300800 */
[----:B------:R-:W0:Y:S01]  /*4180*/  S2R R18, SR_TID.X ;  /* 0x0000000000127919 */ /* 0x000e220000002100 */
[----:B------:R-:W1:Y:S01]  /*4190*/  S2UR UR7, SR_CgaCtaId ;  /* 0x00000000000779c3 */ /* 0x000e620000008800 */
[----:B------:R-:W-:Y:S01]  /*41a0*/  UMOV UR5, 0x400 ;  /* 0x0000040000057882 */ /* 0x000fe20000000000 */
[----:B------:R-:W3:Y:S01]  /*41b0*/  LDL.LU R21, [R1+0x4] ;  /* 0x0000040001157983 */ /* 0x000ee20000300800 */
[----:B-1----:R-:W-:-:S05]  /*41c0*/  ULEA UR5, UR7, UR5, 0x18 ;  /* 0x0000000507057291 */ /* 0x002fca000f8ec0ff */
[----:B------:R-:W-:Y:S01]  /*41d0*/  BAR.SYNC.DEFER_BLOCKING 0x0 ;  /* 0x0000000000007b1d */ /* 0x000fe20000010000 */
[----:B0-----:R-:W-:-:S05]  /*41e0*/  LOP3.LUT R18, R18, 0x7, RZ, 0xc0, !PT ;  /* 0x0000000712127812 */ /* 0x001fca00078ec0ff */
[----:B------:R-:W-:-:S05]  /*41f0*/  IMAD R18, R18, 0x210, RZ ;  /* 0x0000021012127824 */ /* 0x000fca00078e02ff */
[----:B------:R-:W-:Y:S02]  /*4200*/  LOP3.LUT R18, R18, R0, RZ, 0x3c, !PT ;  /* 0x0000000012127212 */ /* 0x000fe400078e3cff */
[----:B------:R-:W0:Y:S01]  /*4210*/  S2R R0, SR_TID.X ;  /* 0x0000000000007919 */ /* 0x000e220000002100 */
[----:B------:R-:W-:Y:S04]  /*4220*/  STS.U16 [R17+UR5+0x10800], R24 ;  /* 0x0108001811007988 */ /* 0x000fe80008000405 */
[----:B------:R-:W-:Y:S01]  /*4230*/  STS.U16 [R17+UR5+0x11000], R26 ;  /* 0x0110001a11007988 */ /* 0x000fe20008000405 */
[----:B0-----:R-:W-:-:S05]  /*4240*/  LOP3.LUT R0, R0, 0x7, RZ, 0xc0, !PT ;  /* 0x0000000700007812 */ /* 0x001fca00078ec0ff */
[----:B------:R-:W-:-:S05]  /*4250*/  IMAD R0, R0, 0x110, RZ ;  /* 0x0000011000007824 */ /* 0x000fca00078e02ff */
[----:B------:R-:W-:Y:S02]  /*4260*/  LOP3.LUT R0, R0, 0x30, R19, 0x78, !PT ;  /* 0x0000003000007812 */ /* 0x000fe400078e7813 */
[----:B------:R-:W3:Y:S04]  /*4270*/  LDL.LU R19, [R1] ;  /* 0x0000000001137983 */ /* 0x000ee80000300800 */
[----:B--2---:R0:W-:Y:S02]  /*4280*/  STS.U16 [R17+UR5+0x10000], R20 ;  /* 0x0100001411007988 */ /* 0x0041e40008000405 */
[----:B0-----:R-:W0:Y:S02]  /*4290*/  S2R R20, SR_TID.X ;  /* 0x0000000000147919 */ /* 0x001e240000002100 */
[----:B0-----:R-:W-:-:S05]  /*42a0*/  IMAD.SHL.U32 R20, R20, 0x100, RZ ;  /* 0x0000010014147824 */ /* 0x001fca00078e00ff */
[----:B------:R-:W-:-:S04]  /*42b0*/  LOP3.LUT R20, R20, 0x1000, RZ, 0xc0, !PT ;  /* 0x0000100014147812 */ /* 0x000fc800078ec0ff */
[----:B------:R-:W-:Y:S02]  /*42c0*/  IADD3 R20, PT, PT, R18, UR5, R20 ;  /* 0x0000000512147c10 */ /* 0x000fe4000fffe014 */
[----:B------:R-:W2:Y:S04]  /*42d0*/  LDL.LU R18, [R1+0x14] ;  /* 0x0000140001127983 */ /* 0x000ea80000300800 */
[----:B------:R0:W-:Y:S04]  /*42e0*/  STL [R1+0x250], R20 ;  /* 0x0002501401007387 */ /* 0x0001e80000100800 */
[----:B0-----:R-:W2:Y:S04]  /*42f0*/  LDL.LU R20, [R1+0xc] ;  /* 0x00000c0001147983 */ /* 0x001ea80000300800 */
[----:B------:R-:W2:Y:S04]  /*4300*/  LDL.LU R24, [R1+0x170c] ;  /* 0x00170c0001187983 */ /* 0x000ea80000300800 */
[----:B------:R-:W2:Y:S04]  /*4310*/  LDL.LU R26, [R1+0x1708] ;  /* 0x00170800011a7983 */ /* 0x000ea80000300800 */
[----:B----4-:R0:W-:Y:S04]  /*4320*/  STS.U16 [R17+UR5+0x11800], R28 ;  /* 0x0118001c11007988 */ /* 0x0101e80008000405 */
[----:B0-----:R-:W4:Y:S04]  /*4330*/  LDL.LU R28, [R1+0x1704] ;  /* 0x00170400011c7983 */ /* 0x001f280000300800 */
[----:B---3--:R0:W-:Y:S04]  /*4340*/  STS.U16 [R17+UR5+0x12000], R19 ;  /* 0x0120001311007988 */ /* 0x0081e80008000405 */
[----:B------:R-:W-:Y:S01]  /*4350*/  STS.U16 [R17+UR5+0x13000], R22 ;  /* 0x0130001611007988 */ /* 0x000fe20008000405 */
[----:B0-----:R-:W-:-:S03]  /*4360*/  LOP3.LUT R19, R17, 0x40, RZ, 0x3c, !PT ;  /* 0x0000004011137812 */ /* 0x001fc600078e3cff */
[----:B------:R-:W-:Y:S04]  /*4370*/  STS.U16 [R17+UR5+0x13800], R3 ;  /* 0x0138000311007988 */ /* 0x000fe80008000405 */
[----:B------:R-:W-:Y:S04]  /*4380*/  STS.U16 [R17+UR5+0x14000], R4 ;  /* 0x0140000411007988 */ /* 0x000fe80008000405 */
[----:B------:R-:W-:Y:S04]  /*4390*/  STS.U16 [R17+UR5+0x14800], R9 ;  /* 0x0148000911007988 */ /* 0x000fe80008000405 */
[----:B-----5:R-:W-:Y:S04]  /*43a0*/  STS.U16 [R17+UR5+0x15000], R10 ;  /* 0x0150000a11007988 */ /* 0x020fe80008000405 */
[----:B------:R-:W-:Y:S04]  /*43b0*/  STS.U16 [R17+UR5+0x15800], R2 ;  /* 0x0158000211007988 */ /* 0x000fe80008000405 */
[----:B------:R-:W-:Y:S04]  /*43c0*/  STS.U16 [R17+UR5+0x16000], R11 ;  /* 0x0160000b11007988 */ /* 0x000fe80008000405 */
[----:B------:R-:W-:Y:S04]  /*43d0*/  STS.U16 [R17+UR5+0x16800], R23 ;  /* 0x0168001711007988 */ /* 0x000fe80008000405 */
[----:B------:R-:W-:Y:S04]  /*43e0*/  STS.U16 [R17+UR5+0x17000], R25 ;  /* 0x0170001911007988 */ /* 0x000fe80008000405 */
[----:B------:R-:W-:Y:S04]  /*43f0*/  STS.U16 [R17+UR5+0x17800], R27 ;  /* 0x0178001b11007988 */ /* 0x000fe80008000405 */
[----:B--2---:R0:W-:Y:S04]  /*4400*/  STS.U16 [R17+UR5+0x12800], R26 ;  /* 0x0128001a11007988 */ /* 0x0041e80008000405 */
[----:B0-----:R-:W2:Y:S04]  /*4410*/  LDL.LU R26, [R1+0x1c] ;  /* 0x00001c00011a7983 */ /* 0x001ea80000300800 */
[----:B------:R0:W-:Y:S04]  /*4420*/  STS.U16 [R19+UR5+0x15c00], R12 ;  /* 0x015c000c13007988 */ /* 0x0001e80008000405 */
[----:B0-----:R-:W3:Y:S04]  /*4430*/  LDL R12, [R1+0x250] ;  /* 0x00025000010c7983 */ /* 0x001ee80000100800 */
[----:B------:R-:W-:Y:S04]  /*4440*/  STS.U16 [R19+UR5+0x10c00], R18 ;  /* 0x010c001213007988 */ /* 0x000fe80008000405 */
[----:B------:R-:W-:Y:S04]  /*4450*/  STS.U16 [R19+UR5+0x11400], R20 ;  /* 0x0114001413007988 */ /* 0x000fe80008000405 */
[----:B------:R-:W-:Y:S04]  /*4460*/  STS.U16 [R19+UR5+0x11c00], R21 ;  /* 0x011c001513007988 */ /* 0x000fe80008000405 */
[----:B----4-:R-:W-:Y:S04]  /*4470*/  STS.U16 [R19+UR5+0x12400], R28 ;  /* 0x0124001c13007988 */ /* 0x010fe80008000405 */
        /* <DEDUP_REMOVED lines=10> */
[----:B--2---:R-:W-:Y:S01]  /*4520*/  STS.U16 [R19+UR5+0x10400], R26 ;  /* 0x0104001a13007988 */ /* 0x004fe20008000405 */
[----:B------:R-:W-:Y:S06]  /*4530*/  BAR.SYNC.DEFER_BLOCKING 0x0 ;  /* 0x0000000000007b1d */ /* 0x000fec0000010000 */
[----:B------:R-:W0:Y:S04]  /*4540*/  LDSM.16.M88.4 R20, [R0+UR5+0x11000] ;  /* 0x011000050014783b */ /* 0x000e280008000200 */
[----:B---3--:R-:W-:Y:S04]  /*4550*/  LDSM.16.MT88.4 R4, [R12] ;  /* 0x000000000c04783b */ /* 0x008fe80000004200 */
[----:B------:R-:W-:Y:S04]  /*4560*/  STL [R1+0x1700], R12 ;  /* 0x0017000c01007387 */ /* 0x000fe80000100800 */
[----:B------:R-:W1:Y:S04]  /*4570*/  LDSM.16.M88.4 R12, [R0+UR5+0x10000] ;  /* 0x01000005000c783b */ /* 0x000e680008000200 */
[----:B------:R-:W2:Y:S04]  /*4580*/  LDSM.16.M88.4 R8, [R0+UR5+0x10800] ;  /* 0x010800050008783b */ /* 0x000ea80008000200 */
[----:B------:R-:W3:Y:S01]  /*4590*/  LDSM.16.M88.4 R16, [R0+UR5+0x11800] ;  /* 0x011800050010783b */ /* 0x000ee20008000200 */
[----:B0-----:R-:W-:Y:S01]  /*45a0*/  MOV R24, R20 ;  /* 0x0000001400187202 */ /* 0x001fe20000000f00 */
[----:B------:R-:W-:Y:S01]  /*45b0*/  IMAD.MOV.U32 R2, RZ, RZ, R21 ;  /* 0x000000ffff027224 */ /* 0x000fe200078e0015 */
[----:B------:R-:W-:Y:S01]  /*45c0*/  MOV R28, R22 ;  /* 0x00000016001c7202 */ /* 0x000fe20000000f00 */
[----:B------:R-:W-:-:S02]  /*45d0*/  IMAD.MOV.U32 R3, RZ, RZ, R23 ;  /* 0x000000ffff037224 */ /* 0x000fc400078e0017 */
[----:B------:R-:W0:Y:S04]  /*45e0*/  LDSM.16.M88.4 R20, [R0+UR5+0x12000] ;  /* 0x012000050014783b */ /* 0x000e280008000200 */
[----:B-1----:R1:W-:Y:S04]  /*45f0*/  STL [R1+0x88], R14 ;  /* 0x0000880e01007387 */ /* 0x0023e80000100800 */
[----:B--2---:R-:W-:Y:S04]  /*4600*/  STL.64 [R1+0x78], R10 ;  /* 0x0000780a01007387 */ /* 0x004fe80000100a00 */
[----:B------:R-:W-:Y:S04]  /*4610*/  STL [R1+0x16ec], R3 ;  /* 0x0016ec0301007387 */ /* 0x000fe80000100800 */
[----:B------:R-:W-:Y:S04]  /*4620*/  STL [R1+0x16e8], R28 ;  /* 0x0016e81c01007387 */ /* 0x000fe80000100800 */
[----:B---3--:R-:W-:Y:S01]  /*4630*/  STL.64 [R1+0x58], R18 ;  /* 0x0000581201007387 */ /* 0x008fe20000100a00 */
[----:B0-----:R-:W-:Y:S01]  /*4640*/  MOV R29, R23 ;  /* 0x00000017001d7202 */ /* 0x001fe20000000f00 */
[----:B------:R-:W-:-:S02]  /*4650*/  IMAD.MOV.U32 R23, RZ, RZ, R15 ;  /* 0x000000ffff177224 */ /* 0x000fc400078e000f */
[C---:B-1----:R-:W-:Y:S01]  /*4660*/  HMMA.16816.F32.BF16 R12, R4.reuse, R12, RZ ;  /* 0x0000000c040c723c */ /* 0x042fe200000418ff */
[----:B------:R-:W-:Y:S04]  /*4670*/  STL.64 [R1+0x16f8], R16 ;  /* 0x0016f81001007387 */ /* 0x000fe80000100a00 */
[----:B------:R-:W-:Y:S04]  /*4680*/  STL [R1+0x16f0], R29 ;  /* 0x0016f01d01007387 */ /* 0x000fe80000100800 */
[----:B------:R-:W-:Y:S10]  /*4690*/  STL [R1+0x48], R22 ;  /* 0x0000481601007387 */ /* 0x000ff40000100800 */
[----:B------:R0:W-:Y:S04]  /*46a0*/  STL.64 [R1+0x20], R12 ;  /* 0x0000200c01007387 */ /* 0x0001e80000100a00 */
[----:B0-----:R-:W2:Y:S01]  /*46b0*/  LDL.LU R12, [R1+0x1700] ;  /* 0x00170000010c7983 */ /* 0x001ea20000300800 */
[----:B------:R-:W-:Y:S01]  /*46c0*/  HMMA.16816.F32.BF16 R8, R4, R8, RZ ;  /* 0x000000080408723c */ /* 0x000fe200000418ff */
[----:B------:R-:W-:Y:S01]  /*46d0*/  MOV R3, R14 ;  /* 0x0000000e00037202 */ /* 0x000fe20000000f00 */
[----:B------:R-:W-:-:S15]  /*46e0*/  IMAD.MOV.U32 R28, RZ, RZ, R15 ;  /* 0x000000ffff1c7224 */ /* 0x000fde00078e000f */
[----:B------:R-:W-:Y:S02]  /*46f0*/  NOP ;  /* 0x0000000000007918 */ /* 0x000fe40000000000 */
[----:B------:R-:W-:Y:S01]  /*4700*/  MOV R29, R8 ;  /* 0x00000008001d7202 */ /* 0x000fe20000000f00 */
[----:B------:R-:W-:Y:S01]  /*4710*/  IMAD.MOV.U32 R15, RZ, RZ, R9 ;  /* 0x000000ffff0f7224 */ /* 0x000fe200078e0009 */
[----:B------:R-:W-:Y:S01]  /*4720*/  MOV R14, R10 ;  /* 0x0000000a000e7202 */ /* 0x000fe20000000f00 */
[----:B------:R-:W-:Y:S01]  /*4730*/  IMAD.MOV.U32 R13, RZ, RZ, R11 ;  /* 0x000000ffff0d7224 */ /* 0x000fe200078e000b */
[----:B------:R-:W-:Y:S01]  /*4740*/  MOV R16, R24 ;  /* 0x0000001800107202 */ /* 0x000fe20000000f00 */
[----:B------:R-:W-:Y:S01]  /*4750*/  IMAD.MOV.U32 R17, RZ, RZ, R2 ;  /* 0x000000ffff117224 */ /* 0x000fe200078e0002 */
[----:B------:R-:W-:Y:S06]  /*4760*/  LDSM.16.M88.4 R24, [R0+UR5+0x12800] ;  /* 0x012800050018783b */ /* 0x000fec0008000200 */
[----:B------:R-:W-:Y:S01]  /*4770*/  HMMA.16816.F32.BF16 R16, R4, R16, RZ ;  /* 0x000000100410723c */ /* 0x000fe200000418ff */
[----:B--2---:R-:W0:Y:S04]  /*4780*/  LDSM.16.MT88.4 R8, [R12+0x2000] ;  /* 0x002000000c08783b */ /* 0x004e280000004200 */
[----:B0-----:R0:W-:Y:S04]  /*4790*/  STL.64 [R1+0x16e0], R10 ;  /* 0x0016e00a01007387 */ /* 0x0011e80000100a00 */
[----:B------:R1:W-:Y:S10]  /*47a0*/  STL.64 [R1+0x16d8], R8 ;  /* 0x0016d80801007387 */ /* 0x0003f40000100a00 */
[----:B0-----:R-:W-:Y:S01]  /*47b0*/  MOV R11, R16 ;  /* 0x00000010000b7202 */ /* 0x001fe20000000f00 */
[----:B------:R-:W-:Y:S01]  /*47c0*/  IMAD.MOV.U32 R10, RZ, RZ, R17 ;  /* 0x000000ffff0a7224 */ /* 0x000fe200078e0011 */
[----:B-1----:R-:W-:Y:S01]  /*47d0*/  MOV R9, R18 ;  /* 0x0000001200097202 */ /* 0x002fe20000000f00 */
[----:B------:R-:W-:-:S02]  /*47e0*/  IMAD.MOV.U32 R8, RZ, RZ, R19 ;  /* 0x000000ffff087224 */ /* 0x000fc400078e0013 */
[----:B------:R-:W0:Y:S04]  /*47f0*/  LDSM.16.M88.4 R16, [R0+UR5+0x13000] ;  /* 0x013000050010783b */ /* 0x000e280008000200 */
[----:B------:R-:W-:Y:S04]  /*4800*/  STL.64 [R1+0x38], R26 ;  /* 0x0000381a01007387 */ /* 0x000fe80000100a00 */
[----:B0-----:R-:W-:Y:S04]  /*4810*/  STL.64 [R1+0xa0], R16 ;  /* 0x0000a01001007387 */ /* 0x001fe80000100a00 */
[----:B------:R-:W-:Y:S04]  /*4820*/  STL.64 [R1+0xa8], R18 ;  /* 0x0000a81201007387 */ /* 0x000fe80000100a00 */
[----:B------:R-:W0:Y:S04]  /*4830*/  LDSM.16.M88.4 R16, [R0+UR5+0x13800] ;  /* 0x013800050010783b */ /* 0x000e280008000200 */
[----:B0-----:R-:W-:Y:S04]  /*4840*/  STL.64 [R1+0xb0], R16 ;  /* 0x0000b01001007387 */ /* 0x001fe80000100a00 */
[----:B------:R-:W-:Y:S04]  /*4850*/  STL.64 [R1+0xb8], R18 ;  /* 0x0000b81201007387 */ /* 0x000fe80000100a00 */
[----:B------:R-:W0:Y:S04]  /*4860*/  LDSM.16.M88.4 R16, [R0+UR5+0x14000] ;  /* 0x014000050010783b */ /* 0x000e280008000200 */
[----:B0-----:R0:W-:Y:S04]  /*4870*/  STL.64 [R1+0xf0], R16 ;  /* 0x0000f01001007387 */ /* 0x0011e80000100a00 */
[----:B------:R1:W-:Y:S04]  /*4880*/  STL.64 [R1+0xf8], R18 ;  /* 0x0000f81201007387 */ /* 0x0003e80000100a00 */
[----:B0-----:R-:W1:Y:S02]  /*4890*/  LDL.LU.64 R16, [R1+0x16f8] ;  /* 0x0016f80001107983 */ /* 0x001e640000300a00 */
[----:B-1----:R-:W-:-:S15]  /*48a0*/  HMMA.16816.F32.BF16 R16, R4, R16, RZ ;  /* 0x000000100410723c */ /* 0x002fde00000418ff */
[----:B------:R-:W-:-:S04]  /*48b0*/  NOP ;  /* 0x0000000000007918 */ /* 0x000fc80000000000 */
[----:B------:R0:W-:Y:S04]  /*48c0*/  STL.64 [R1+0x16b0], R18 ;  /* 0x0016b01201007387 */ /* 0x0001e80000100a00 */
[----:B------:R1:W-:Y:S01]  /*48d0*/  STL.64 [R1+0x16a8], R16 ;  /* 0x0016a81001007387 */ /* 0x0003e20000100a00 */
[----:B0-----:R-:W-:Y:S01]  /*48e0*/  MOV R18, R9 ;  /* 0x0000000900127202 */ /* 0x001fe20000000f00 */
[----:B------:R-:W-:Y:S01]  /*48f0*/  IMAD.MOV.U32 R19, RZ, RZ, R8 ;  /* 0x000000ffff137224 */ /* 0x000fe200078e0008 */
[----:B-1----:R-:W-:Y:S01]  /*4900*/  MOV R16, R11 ;  /* 0x0000000b00107202 */ /* 0x002fe20000000f00 */
[----:B------:R-:W-:-:S03]  /*4910*/  IMAD.MOV.U32 R17, RZ, RZ, R10 ;  /* 0x000000ffff117224 */ /* 0x000fc600078e000a */
[----:B------:R0:W-:Y:S04]  /*4920*/  STL.64 [R1+0x16c0], R18 ;  /* 0x0016c01201007387 */ /* 0x0001e80000100a00 */
[----:B------:R-:W-:Y:S04]  /*4930*/  STL.64 [R1+0x16b8], R16 ;  /* 0x0016b81001007387 */ /* 0x000fe80000100a00 */
[----:B------:R-:W1:Y:S04]  /*4940*/  LDSM.16.M88.4 R8, [R0+UR5+0x14800] ;  /* 0x014800050008783b */ /* 0x000e680008000200 */
[----:B0-----:R-:W2:Y:S04]  /*4950*/  LDL.LU R18, [R1+0x78] ;  /* 0x0000780001127983 */ /* 0x001ea80000300800 */
[----:B------:R-:W2:Y:S04]  /*4960*/  LDL.LU R19, [R1+0x7c] ;  /* 0x00007c0001137983 */ /* 0x000ea80000300800 */
[----:B--2---:R0:W-:Y:S04]  /*4970*/  STL.64 [R1+0x16d0], R18 ;  /* 0x0016d01201007387 */ /* 0x0041e80000100a00 */
[----:B0-----:R-:W2:Y:S04]  /*4980*/  LDL.LU R18, [R1+0x88] ;  /* 0x0000880001127983 */ /* 0x001ea80000300800 */
[----:B-1----:R-:W-:Y:S04]  /*4990*/  STL.64 [R1+0x100], R8 ;  /* 0x0001000801007387 */ /* 0x002fe80000100a00 */
[----:B------:R-:W-:Y:S04]  /*49a0*/  STL.64 [R1+0x108], R10 ;  /* 0x0001080a01007387 */ /* 0x000fe80000100a00 */
[----:B------:R-:W0:Y:S04]  /*49b0*/  LDSM.16.M88.4 R8, [R0+UR5+0x15000] ;  /* 0x015000050008783b */ /* 0x000e280008000200 */
[----:B0-----:R-:W-:Y:S04]  /*49c0*/  STL.64 [R1+0x120], R8 ;  /* 0x0001200801007387 */ /* 0x001fe80000100a00 */
        /* <DEDUP_REMOVED lines=10> */
[----:B------:R-:W0:Y:S01]  /*4a70*/  LDSM.16.M88.4 R8, [R0+UR5+0x17000] ;  /* 0x017000050008783b */ /* 0x000e220008000200 */
[----:B------:R-:W-:-:S02]  /*4a80*/  MOV R19, R23 ;  /* 0x0000001700137202 */ /* 0x000fc40000000f00 */
[----:B------:R-:W-:Y:S01]  /*4a90*/  HMMA.16816.F32.BF16 R20, R4, R20, RZ ;  /* 0x000000140414723c */ /* 0x000fe200000418ff */
[----:B0-----:R-:W-:Y:S04]  /*4aa0*/  STL.64 [R1+0x170], R8 ;  /* 0x0001700801007387 */ /* 0x001fe80000100a00 */
[----:B------:R-:W-:Y:S04]  /*4ab0*/  STL.64 [R1+0x178], R10 ;  /* 0x0001780a01007387 */ /* 0x000fe80000100a00 */
[----:B------:R-:W0:Y:S04]  /*4ac0*/  LDSM.16.M88.4 R8, [R0+UR5+0x17800] ;  /* 0x017800050008783b */ /* 0x000e280008000200 */
[----:B------:R-:W-:Y:S04]  /*4ad0*/  STL [R1+0x1428], R0 ;  /* 0x0014280001007387 */ /* 0x000fe80000100800 */
[----:B0-----:R-:W-:Y:S04]  /*4ae0*/  STL.64 [R1+0x180], R8 ;  /* 0x0001800801007387 */ /* 0x001fe80000100a00 */
[----:B------:R-:W-:Y:S04]  /*4af0*/  STL.64 [R1+0x188], R10 ;  /* 0x0001880a01007387 */ /* 0x000fe80000100a00 */
[----:B------:R0:W-:Y:S04]  /*4b00*/  STL.64 [R1+0x16a0], R22 ;  /* 0x0016a01601007387 */ /* 0x0001e80000100a00 */
[----:B------:R1:W-:Y:S04]  /*4b10*/  STL.64 [R1+0x1698], R20 ;  /* 0x0016981401007387 */ /* 0x0003e80000100a00 */
[----:B0-----:R-:W3:Y:S04]  /*4b20*/  LDL.LU R22, [R1+0x58] ;  /* 0x0000580001167983 */ /* 0x001ee80000300800 */
[----:B------:R-:W3:Y:S01]  /*4b30*/  LDL.LU R23, [R1+0x5c] ;  /* 0x00005c0001177983 */ /* 0x000ee20000300800 */
[----:B-1----:R-:W-:-:S02]  /*4b40*/  MOV R21, R15 ;  /* 0x0000000f00157202 */ /* 0x002fc40000000f00 */
[----:B------:R-:W-:-:S05]  /*4b50*/  LOP3.LUT R2, R0, 0x40, RZ, 0x3c, !PT ;  /* 0x0000004000027812 */ /* 0x000fca00078e3cff */
[----:B------:R-:W-:Y:S01]  /*4b60*/  LDSM.16.M88.4 R8, [R2+UR5+0x10000] ;  /* 0x010000050208783b */ /* 0x000fe20008000200 */
[----:B------:R-:W-:-:S03]  /*4b70*/  IMAD.MOV.U32 R20, RZ, RZ, R29 ;  /* 0x000000ffff147224 */ /* 0x000fc600078e001d */
[----:B---3--:R0:W-:Y:S04]  /*4b80*/  STL.64 [R1+0x16c8], R22 ;  /* 0x0016c81601007387 */ /* 0x0081e80000100a00 */
[----:B------:R-:W3:Y:S01]  /*4b90*/  LDL.LU R29, [R1+0x16f0] ;  /* 0x0016f000011d7983 */ /* 0x000ee20000300800 */
[----:B0-----:R-:W-:Y:S01]  /*4ba0*/  IMAD.MOV.U32 R22, RZ, RZ, R14 ;  /* 0x000000ffff167224 */ /* 0x001fe200078e000e */
[----:B------:R-:W-:Y:S02]  /*4bb0*/  MOV R23, R13 ;  /* 0x0000000d00177202 */ /* 0x000fe40000000f00 */
[----:B------:R-:W0:Y:S04]  /*4bc0*/  LDSM.16.MT88.4 R12, [R12+0x4000] ;  /* 0x004000000c0c783b */ /* 0x000e280000004200 */
[----:B0-----:R0:W-:Y:S04]  /*4bd0*/  STL.64 [R1+0x1648], R14 ;  /* 0x0016480e01007387 */ /* 0x0011e80000100a00 */
[----:B------:R1:W-:Y:S01]  /*4be0*/  STL.64 [R1+0x1640], R12 ;  /* 0x0016400c01007387 */ /* 0x0003e20000100a00 */
[----:B0-----:R-:W-:Y:S01]  /*4bf0*/  IMAD.MOV.U32 R14, RZ, RZ, R3 ;  /* 0x000000ffff0e7224 */ /* 0x001fe200078e0003 */
[----:B------:R-:W-:-:S02]  /*4c00*/  MOV R15, R28 ;  /* 0x0000001c000f7202 */ /* 0x000fc40000000f00 */
[----:B-1----:R-:W2:Y:S04]  /*4c10*/  LDL.LU R12, [R1+0x20] ;  /* 0x00002000010c7983 */ /* 0x002ea80000300800 */
[----:B------:R-:W2:Y:S04]  /*4c20*/  LDL.LU R13, [R1+0x24] ;  /* 0x00002400010d7983 */ /* 0x000ea80000300800 */
[----:B------:R-:W4:Y:S04]  /*4c30*/  LDL.LU R3, [R1+0x16ec] ;  /* 0x0016ec0001037983 */ /* 0x000f280000300800 */
[----:B------:R-:W5:Y:S04]  /*4c40*/  LDL.LU R28, [R1+0x16e8] ;  /* 0x0016e800011c7983 */ /* 0x000f680000300800 */
[----:B------:R-:W-:Y:S04]  /*4c50*/  STL.64 [R1+0x190], R8 ;  /* 0x0001900801007387 */ /* 0x000fe80000100a00 */
[----:B------:R0:W-:Y:S04]  /*4c60*/  STL.64 [R1+0x198], R10 ;  /* 0x0001980a01007387 */ /* 0x0001e80000100a00 */
[----:B0-----:R-:W2:Y:S04]  /*4c70*/  LDL.LU.64 R10, [R1+0x16e0] ;  /* 0x0016e000010a7983 */ /* 0x001ea80000300a00 */
[----:B------:R-:W2:Y:S01]  /*4c80*/  LDL.LU.64 R8, [R1+0x16d8] ;  /* 0x0016d80001087983 */ /* 0x000ea20000300a00 */
[----:B------:R-:W-:Y:S03]  /*4c90*/  HMMA.16816.F32.BF16 R24, R4, R24, RZ ;  /* 0x000000180418723c */ /* 0x000fe600000418ff */
[----:B------:R-:W-:Y:S04]  /*4ca0*/  STL [R1+0x1628], R2 ;  /* 0x0016280201007387 */ /* 0x000fe80000100800 */
[----:B------:R0:W-:Y:S04]  /*4cb0*/  STL.64 [R1+0x1690], R6 ;  /* 0x0016900601007387 */ /* 0x0001e80000100a00 */
[----:B------:R-:W-:Y:S04]  /*4cc0*/  STL.64 [R1+0x1688], R4 ;  /* 0x0016880401007387 */ /* 0x000fe80000100a00 */
[----:B0-----:R-:W3:Y:S01]  /*4cd0*/  LDL.LU R6, [R1+0x48] ;  /* 0x0000480001067983 */ /* 0x001ee20000300800 */
[----:B--2---:R-:W-:-:S15]  /*4ce0*/  HMMA.16816.F32.BF16 R16, R8, R18, R12 ;  /* 0x000000120810723c */ /* 0x004fde000004180c */
[----:B------:R-:W-:-:S04]  /*4cf0*/  NOP ;  /* 0x0000000000007918 */ /* 0x000fc80000000000 */
[----:B------:R-:W-:Y:S01]  /*4d00*/  MOV R15, R18 ;  /* 0x00000012000f7202 */ /* 0x000fe20000000f00 */
[----:B------:R0:W-:Y:S01]  /*4d10*/  STL.64 [R1+0x80], R16 ;  /* 0x0000801001007387 */ /* 0x0001e20000100a00 */
[----:B------:R-:W-:-:S03]  /*4d20*/  IMAD.MOV.U32 R14, RZ, RZ, R19 ;  /* 0x000000ffff0e7224 */ /* 0x000fc600078e0013 */
[----:B------:R-:W0:Y:S04]  /*4d30*/  LDL.LU.64 R18, [R1+0x16d0] ;  /* 0x0016d00001127983 */ /* 0x000e280000300a00 */
[----:B------:R-:W-:Y:S01]  /*4d40*/  STL.64 [R1+0x1678], R14 ;  /* 0x0016780e01007387 */ /* 0x000fe20000100a00 */
[----:B0-----:R-:W-:Y:S03]  /*4d50*/  HMMA.16816.F32.BF16 R16, R8, R18, R20 ;  /* 0x000000120810723c */ /* 0x001fe60000041814 */
[----:B------:R-:W2:-:S15]  /*4d60*/  LDL.LU.64 R22, [R1+0x16c8] ;  /* 0x0016c80001167983 */ /* 0x000e9e0000300a00 */
[----:B------:R-:W-:Y:S01]  /*4d70*/  NOP ;  /* 0x0000000000007918 */ /* 0x000fe20000000000 */
[----:B------:R-:W-:Y:S04]  /*4d80*/  STL.64 [R1+0x140], R16 ;  /* 0x0001401001007387 */ /* 0x000fe80000100a00 */
[----:B------:R0:W-:Y:S04]  /*4d90*/  STL.64 [R1+0x148], R18 ;  /* 0x0001481201007387 */ /* 0x0001e80000100a00 */
[----:B0-----:R-:W2:Y:S04]  /*4da0*/  LDL.LU.64 R18, [R1+0x16c0] ;  /* 0x0016c00001127983 */ /* 0x001ea80000300a00 */
[----:B------:R-:W2:Y:S01]  /*4db0*/  LDL.LU.64 R16, [R1+0x16b8] ;  /* 0x0016b80001107983 */ /* 0x000ea20000300a00 */
[----:B-----5:R-:W-:Y:S01]  /*4dc0*/  MOV R14, R28 ;  /* 0x0000001c000e7202 */ /* 0x020fe20000000f00 */
[----:B----4-:R-:W-:-:S02]  /*4dd0*/  IMAD.MOV.U32 R15, RZ, RZ, R3 ;  /* 0x000000ffff0f7224 */ /* 0x010fc400078e0003 */
[----:B---3--:R-:W-:-:S05]  /*4de0*/  IMAD.MOV.U32 R7, RZ, RZ, R29 ;  /* 0x000000ffff077224 */ /* 0x008fca00078e001d */
[----:B--2---:R-:W-:Y:S01]  /*4df0*/  HMMA.16816.F32.BF16 R12, R8, R14, R16 ;  /* 0x0000000e080c723c */ /* 0x004fe20000041810 */
[----:B------:R-:W2:Y:S04]  /*4e00*/  LDL.LU.64 R18, [R1+0x16b0] ;  /* 0x0016b00001127983 */ /* 0x000ea80000300a00 */
[----:B------:R-:W2:-:S14]  /*4e10*/  LDL.LU.64 R16, [R1+0x16a8] ;  /* 0x0016a80001107983 */ /* 0x000e9c0000300a00 */
[----:B------:R-:W-:Y:S01]  /*4e20*/  MOV R29, R12 ;  /* 0x0000000c001d7202 */ /* 0x000fe20000000f00 */
[----:B------:R-:W-:Y:S01]  /*4e30*/  IMAD.MOV.U32 R28, RZ, RZ, R13 ;  /* 0x000000ffff1c7224 */ /* 0x000fe200078e000d */
[----:B------:R-:W3:Y:S04]  /*4e40*/  LDL.LU R12, [R1+0xb0] ;  /* 0x0000b000010c7983 */ /* 0x000ee80000300800 */
[----:B------:R-:W3:Y:S01]  /*4e50*/  LDL.LU R13, [R1+0xb4] ;  /* 0x0000b400010d7983 */ /* 0x000ee20000300800 */
[----:B------:R-:W-:Y:S01]  /*4e60*/  MOV R3, R14 ;  /* 0x0000000e00037202 */ /* 0x000fe20000000f00 */
[----:B------:R-:W-:Y:S01]  /*4e70*/  IMAD.MOV.U32 R0, RZ, RZ, R15 ;  /* 0x000000ffff007224 */ /* 0x000fe200078e000f */
[C---:B--2---:R-:W-:Y:S01]  /*4e80*/  HMMA.16816.F32.BF16 R16, R8.reuse, R22, R16 ;  /* 0x000000160810723c */ /* 0x044fe20000041810 */
[----:B---3--:R0:W-:Y:S04]  /*4e90*/  STL.64 [R1+0x1680], R12 ;  /* 0x0016800c01007387 */ /* 0x0081e80000100a00 */
[----:B0-----:R-:W2:Y:S04]  /*4ea0*/  LDL.LU R12, [R1+0xa0] ;  /* 0x0000a000010c7983 */ /* 0x001ea80000300800 */
[----:B------:R-:W2:Y:S04]  /*4eb0*/  LDL.LU R13, [R1+0xa4] ;  /* 0x0000a400010d7983 */ /* 0x000ea80000300800 */
[----:B------:R-:W-:Y:S04]  /*4ec0*/  STL [R1+0x153c], R29 ;  /* 0x00153c1d01007387 */ /* 0x000fe80000100800 */
[----:B------:R-:W-:Y:S04]  /*4ed0*/  STL [R1+0x1538], R28 ;  /* 0x0015381c01007387 */ /* 0x000fe80000100800 */
[----:B------:R-:W-:Y:S04]  /*4ee0*/  STL [R1+0x1534], R3 ;  /* 0x0015340301007387 */ /* 0x000fe80000100800 */
[----:B------:R-:W-:Y:S04]  /*4ef0*/  STL [R1+0x1530], R0 ;  /* 0x0015300001007387 */ /* 0x000fe80000100800 */
[----:B------:R-:W3:Y:S04]  /*4f00*/  LDL.LU.64 R22, [R1+0x16a0] ;  /* 0x0016a00001167983 */ /* 0x000ee80000300a00 */
[----:B------:R-:W3:Y:S04]  /*4f10*/  LDL.LU.64 R20, [R1+0x1698] ;  /* 0x0016980001147983 */ /* 0x000ee80000300a00 */
[----:B------:R-:W-:Y:S04]  /*4f20*/  STL.64 [R1+0x1e0], R16 ;  /* 0x0001e01001007387 */ /* 0x000fe80000100a00 */
[----:B------:R0:W-:Y:S04]  /*4f30*/  STL.64 [R1+0x1e8], R18 ;  /* 0x0001e81201007387 */ /* 0x0001e80000100a00 */
[----:B0-----:R-:W4:Y:S04]  /*4f40*/  LDL.LU R18, [R1+0x38] ;  /* 0x0000380001127983 */ /* 0x001f280000300800 */
[----:B------:R-:W4:Y:S01]  /*4f50*/  LDL.LU R19, [R1+0x3c] ;  /* 0x00003c0001137983 */ /* 0x000f220000300800 */
[----:B---3--:R-:W-:Y:S03]  /*4f60*/  HMMA.16816.F32.BF16 R20, R8, R6, R20 ;  /* 0x000000060814723c */ /* 0x008fe60000041814 */
[----:B------:R-:W2:Y:S04]  /*4f70*/  LDL.LU.64 R6, [R1+0x1690] ;  /* 0x0016900001067983 */ /* 0x000ea80000300a00 */
[----:B------:R-:W2:-:S12]  /*4f80*/  LDL.LU.64 R4, [R1+0x1688] ;  /* 0x0016880001047983 */ /* 0x000e980000300a00 */
[----:B------:R-:W-:Y:S04]  /*4f90*/  STL.64 [R1+0x1a0], R20 ;  /* 0x0001a01401007387 */ /* 0x000fe80000100a00 */
[----:B------:R4:W-:Y:S04]  /*4fa0*/  STL.64 [R1+0x1a8], R22 ;  /* 0x0001a81601007387 */ /* 0x0009e80000100a00 */
[----:B------:R-:W3:Y:S01]  /*4fb0*/  LDL.LU R16, [R1+0x120] ;  /* 0x0001200001107983 */ /* 0x000ee20000300800 */
[----:B----4-:R-:W-:-:S15]  /*4fc0*/  HMMA.16816.F32.BF16 R20, R8, R18, R24 ;  /* 0x000000120814723c */ /* 0x010fde0000041818 */
[----:B------:R-:W-:-:S04]  /*4fd0*/  NOP ;  /* 0x0000000000007918 */ /* 0x000fc80000000000 */
[----:B------:R-:W-:Y:S04]  /*4fe0*/  STL.64 [R1+0x110], R20 ;  /* 0x0001101401007387 */ /* 0x000fe80000100a00 */
[----:B------:R-:W-:Y:S04]  /*4ff0*/  STL.64 [R1+0x118], R22 ;  /* 0x0001181601007387 */ /* 0x000fe80000100a00 */
[----:B------:R-:W3:Y:S04]  /*5000*/  LDL.LU R17, [R1+0x124] ;  /* 0x0001240001117983 */ /* 0x000ee80000300800 */
[----:B---3--:R0:W-:Y:S04]  /*5010*/  STL.64 [R1+0x1668], R16 ;  /* 0x0016681001007387 */ /* 0x0081e80000100a00 */
[----:B0-----:R-:W3:Y:S04]  /*5020*/  LDL.LU R16, [R1+0x100] ;  /* 0x0001000001107983 */ /* 0x001ee80000300800 */
[----:B------:R-:W3:Y:S01]  /*5030*/  LDL.LU R17, [R1+0x104] ;  /* 0x0001040001117983 */ /* 0x000ee20000300800 */
[----:B--2---:R-:W-:-:S15]  /*5040*/  HMMA.16816.F32.BF16 R12, R4, R12, RZ ;  /* 0x0000000c040c723c */ /* 0x004fde00000418ff */
[----:B------:R-:W-:-:S04]  /*5050*/  NOP ;  /* 0x0000000000007918 */ /* 0x000fc80000000000 */
[----:B------:R-:W-:Y:S01]  /*5060*/  MOV R2, R12 ;  /* 0x0000000c00027202 */ /* 0x000fe20000000f00 */
[----:B------:R-:W-:Y:S01]  /*5070*/  IMAD.MOV.U32 R28, RZ, RZ, R13 ;  /* 0x000000ffff1c7224 */ /* 0x000fe200078e000d */
[----:B---3--:R0:W-:Y:S04]  /*5080*/  STL.64 [R1+0x1670], R16 ;  /* 0x0016701001007387 */ /* 0x0081e80000100a00 */
[----:B0-----:R-:W2:Y:S04]  /*5090*/  LDL.LU R16, [R1+0xf0] ;  /* 0x0000f00001107983 */ /* 0x001ea80000300800 */
[----:B------:R-:W2:Y:S04]  /*50a0*/  LDL.LU R17, [R1+0xf4] ;  /* 0x0000f40001117983 */ /* 0x000ea80000300800 */
[----:B------:R-:W3:Y:S04]  /*50b0*/  LDL.LU R20, [R1+0x130] ;  /* 0x0001300001147983 */ /* 0x000ee80000300800 */
[----:B------:R-:W3:Y:S04]  /*50c0*/  LDL.LU R21, [R1+0x134] ;  /* 0x0001340001157983 */ /* 0x000ee80000300800 */
[----:B------:R-:W-:Y:S04]  /*50d0*/  STL [R1+0x1614], R10 ;  /* 0x0016140a01007387 */ /* 0x000fe80000100800 */
[----:B------:R-:W-:Y:S04]  /*50e0*/  STL [R1+0x1610], R11 ;  /* 0x0016100b01007387 */ /* 0x000fe80000100800 */
[----:B------:R0:W-:Y:S04]  /*50f0*/  STL.64 [R1+0x1660], R8 ;  /* 0x0016600801007387 */ /* 0x0001e80000100a00 */
[----:B0-----:R-:W4:Y:S04]  /*5100*/  LDL.LU R8, [R1+0x160] ;  /* 0x0001600001087983 */ /* 0x001f280000300800 */
[----:B------:R-:W4:Y:S04]  /*5110*/  LDL.LU R9, [R1+0x164] ;  /* 0x0001640001097983 */ /* 0x000f280000300800 */
[----:B------:R-:W5:Y:S04]  /*5120*/  LDL.LU R24, [R1+0x150] ;  /* 0x0001500001187983 */ /* 0x000f680000300800 */
[----:B------:R-:W5:Y:S04]  /*5130*/  LDL.LU R25, [R1+0x154] ;  /* 0x0001540001197983 */ /* 0x000f680000300800 */
[----:B------:R-:W2:Y:S01]  /*5140*/  LDL.LU.64 R12, [R1+0x1680] ;  /* 0x00168000010c7983 */ /* 0x000ea20000300a00 */
[----:B------:R-:W-:Y:S01]  /*5150*/  MOV R3, R14 ;  /* 0x0000000e00037202 */ /* 0x000fe20000000f00 */
[----:B------:R-:W-:-:S05]  /*5160*/  IMAD.MOV.U32 R0, RZ, RZ, R15 ;  /* 0x000000ffff007224 */ /* 0x000fca00078e000f */
[----:B------:R-:W-:Y:S04]  /*5170*/  STL [R1+0x1638], R0 ;  /* 0x0016380001007387 */ /* 0x000fe80000100800 */
[----:B------:R-:W-:Y:S04]  /*5180*/  STL [R1+0x1634], R3 ;  /* 0x0016340301007387 */ /* 0x000fe80000100800 */
[----:B------:R-:W-:Y:S04]  /*5190*/  STL [R1+0x1630], R28 ;  /* 0x0016301c01007387 */ /* 0x000fe80000100800 */
[----:B------:R-:W-:Y:S01]  /*51a0*/  STL [R1+0x162c], R2 ;  /* 0x00162c0201007387 */ /* 0x000fe20000100800 */
[----:B--2---:R-:W-:-:S15]  /*51b0*/  HMMA.16816.F32.BF16 R12, R4, R12, RZ ;  /* 0x0000000c040c723c */ /* 0x004fde00000418ff */
[----:B------:R-:W-:-:S04]  /*51c0*/  NOP ;  /* 0x0000000000007918 */ /* 0x000fc80000000000 */
[----:B------:R-:W-:Y:S04]  /*51d0*/  STL.64 [R1+0x20], R12 ;  /* 0x0000200c01007387 */ /* 0x000fe80000100a00 */
[----:B------:R0:W-:Y:S04]  /*51e0*/  STL.64 [R1+0x28], R14 ;  /* 0x0000280e01007387 */ /* 0x0001e80000100a00 */
[----:B0-----:R-:W2:Y:S04]  /*51f0*/  LDL.LU.64 R14, [R1+0x1678] ;  /* 0x00167800010e7983 */ /* 0x001ea80000300a00 */
[----:B------:R-:W3:Y:S04]  /*5200*/  LDL.LU R12, [R1+0x180] ;  /* 0x00018000010c7983 */ /* 0x000ee80000300800 */
[----:B------:R-:W3:Y:S01]  /*5210*/  LDL.LU R13, [R1+0x184] ;  /* 0x00018400010d7983 */ /* 0x000ee20000300800 */
[----:B------:R-:W-:-:S15]  /*5220*/  HMMA.16816.F32.BF16 R16, R4, R16, RZ ;  /* 0x000000100410723c */ /* 0x000fde00000418ff */
[----:B------:R-:W-:-:S04]  /*5230*/  NOP ;  /* 0x0000000000007918 */ /* 0x000fc80000000000 */
[----:B------:R-:W-:Y:S01]  /*5240*/  MOV R0, R16 ;  /* 0x0000001000007202 */ /* 0x000fe20000000f00 */
[----:B------:R-:W-:Y:S01]  /*5250*/  IMAD.MOV.U32 R3, RZ, RZ, R17 ;  /* 0x000000ffff037224 */ /* 0x000fe200078e0011 */
[----:B--2---:R-:W-:Y:S04]  /*5260*/  STL.64 [R1+0x1658], R14 ;  /* 0x0016580e01007387 */ /* 0x004fe80000100a00 */
[----:B---3--:R0:W-:Y:S04]  /*5270*/  STL.64 [R1+0x1650], R12 ;  /* 0x0016500c01007387 */ /* 0x0081e80000100a00 */
[----:B0-----:R-:W2:Y:S04]  /*5280*/  LDL.LU R12, [R1+0x170] ;  /* 0x00017000010c7983 */ /* 0x001ea80000300800 */
[----:B------:R-:W2:Y:S04]  /*5290*/  LDL.LU R13, [R1+0x174] ;  /* 0x00017400010d7983 */ /* 0x000ea80000300800 */
[----:B------:R-:W3:Y:S01]  /*52a0*/  LDL.LU.64 R16, [R1+0x1670] ;  /* 0x0016700001107983 */ /* 0x000ee20000300a00 */
[----:B------:R-:W-:Y:S01]  /*52b0*/  MOV R28, R18 ;  /* 0x00000012001c7202 */ /* 0x000fe20000000f00 */
[----:B------:R-:W-:-:S02]  /*52c0*/  IMAD.MOV.U32 R2, RZ, RZ, R19 ;  /* 0x000000ffff027224 */ /* 0x000fc400078e0013 */
[----:B---3--:R-:W-:-:S15]  /*52d0*/  HMMA.16816.F32.BF16 R16, R4, R16, RZ ;  /* 0x000000100410723c */ /* 0x008fde00000418ff */
[----:B------:R-:W-:-:S04]  /*52e0*/  NOP ;  /* 0x0000000000007918 */ /* 0x000fc80000000000 */
[----:B------:R0:W-:Y:S04]  /*52f0*/  STL.64 [R1], R16 ;  /* 0x0000001001007387 */ /* 0x0001e80000100a00 */
[----:B------:R1:W-:Y:S04]  /*5300*/  STL.64 [R1+0x8], R18 ;  /* 0x0000081201007387 */ /* 0x0003e80000100a00 */
[----:B0-----:R-:W1:Y:S01]  /*5310*/  LDL.LU.64 R16, [R1+0x1668] ;  /* 0x0016680001107983 */ /* 0x001e620000300a00 */
[C---:B------:R-:W-:Y:S08]  /*5320*/  HMMA.16816.F32.BF16 R20, R4.reuse, R20, RZ ;  /* 0x000000140414723c */ /* 0x040ff000000418ff */
[C---:B-----5:R-:W-:Y:S08]  /*5330*/  HMMA.16816.F32.BF16 R24, R4.reuse, R24, RZ ;  /* 0x000000180418723c */ /* 0x060ff000000418ff */
[C---:B----4-:R-:W-:Y:S08]  /*5340*/  HMMA.16816.F32.BF16 R8, R4.reuse, R8, RZ ;  /* 0x000000080408723c */ /* 0x050ff000000418ff */
[C---:B--2---:R-:W-:Y:S08]  /*5350*/  HMMA.16816.F32.BF16 R12, R4.reuse, R12, RZ ;  /* 0x0000000c040c723c */ /* 0x044ff000000418ff */
[----:B-1----:R-:W-:-:S15]  /*5360*/  HMMA.16816.F32.BF16 R16, R4, R16, RZ ;  /* 0x000000100410723c */ /* 0x002fde00000418ff */
[----:B------:R-:W-:-:S04]  /*5370*/  NOP ;  /* 0x0000000000007918 */ /* 0x000fc80000000000 */
[----:B------:R-:W-:Y:S04]  /*5380*/  STL.64 [R1+0x15b8], R18 ;  /* 0x0015b81201007387 */ /* 0x000fe80000100a00 */
[----:B------:R0:W-:Y:S04]  /*5390*/  STL.64 [R1+0x15b0], R16 ;  /* 0x0015b01001007387 */ /* 0x0001e80000100a00 */
[----:B------:R-:W-:Y:S04]  /*53a0*/  STL.64 [R1+0x15a8], R22 ;  /* 0x0015a81601007387 */ /* 0x000fe80000100a00 */
[----:B------:R1:W-:Y:S01]  /*53b0*/  STL.64 [R1+0x15a0], R20 ;  /* 0x0015a01401007387 */ /* 0x0003e20000100a00 */
[----:B0-----:R-:W-:Y:S01]  /*53c0*/  MOV R17, R10 ;  /* 0x0000000a00117202 */ /* 0x001fe20000000f00 */
[----:B------:R-:W-:-:S02]  /*53d0*/  IMAD.MOV.U32 R16, RZ, RZ, R11 ;  /* 0x000000ffff107224 */ /* 0x000fc400078e000b */
[----:B-1----:R-:W2:Y:S04]  /*53e0*/  LDL.LU R20, [R1+0x190] ;  /* 0x0001900001147983 */ /* 0x002ea80000300800 */
[----:B------:R-:W2:Y:S04]  /*53f0*/  LDL.LU R21, [R1+0x194] ;  /* 0x0001940001157983 */ /* 0x000ea80000300800 */
[----:B------:R-:W-:Y:S04]  /*5400*/  STL.64 [R1+0x1598], R26 ;  /* 0x0015981a01007387 */ /* 0x000fe80000100a00 */
[----:B------:R0:W-:Y:S01]  /*5410*/  STL.64 [R1+0x1590], R24 ;  /* 0x0015901801007387 */ /* 0x0001e20000100a00 */
[----:B------:R-:W-:Y:S01]  /*5420*/  MOV R10, R12 ;  /* 0x0000000c000a7202 */ /* 0x000fe20000000f00 */
[----:B------:R-:W-:Y:S01]  /*5430*/  IMAD.MOV.U32 R11, RZ, RZ, R13 ;  /* 0x000000ffff0b7224 */ /* 0x000fe200078e000d */
[----:B0-----:R-:W-:Y:S01]  /*5440*/  MOV R25, R8 ;  /* 0x0000000800197202 */ /* 0x001fe20000000f00 */
[----:B------:R-:W-:-:S02]  /*5450*/  IMAD.MOV.U32 R24, RZ, RZ, R9 ;  /* 0x000000ffff187224 */ /* 0x000fc400078e0009 */
[----:B------:R-:W3:Y:S04]  /*5460*/  LDL.LU.64 R8, [R1+0x1660] ;  /* 0x0016600001087983 */ /* 0x000ee80000300a00 */
[----:B------:R0:W-:Y:S04]  /*5470*/  STL.64 [R1+0x78], R14 ;  /* 0x0000780e01007387 */ /* 0x0001e80000100a00 */
[----:B0-----:R-:W4:Y:S04]  /*5480*/  LDL.LU.64 R14, [R1+0x1658] ;  /* 0x00165800010e7983 */ /* 0x001f280000300a00 */
[----:B------:R-:W5:Y:S04]  /*5490*/  LDL.LU.64 R12, [R1+0x1650] ;  /* 0x00165000010c7983 */ /* 0x000f680000300a00 */
[----:B------:R4:W-:Y:S02]  /*54a0*/  STL.64 [R1+0x1620], R10 ;  /* 0x0016200a01007387 */ /* 0x0009e40000100a00 */
[----:B----4-:R-:W-:Y:S01]  /*54b0*/  MOV R10, R15 ;  /* 0x0000000f000a7202 */ /* 0x010fe20000000f00 */
[----:B------:R-:W-:-:S02]  /*54c0*/  IMAD.MOV.U32 R11, RZ, RZ, R14 ;  /* 0x000000ffff0b7224 */ /* 0x000fc400078e000e */
[----:B-----5:R-:W-:Y:S01]  /*54d0*/  HMMA.16816.F32.BF16 R12, R4, R12, RZ ;  /* 0x0000000c040c723c */ /* 0x020fe200000418ff */
[----:B---3--:R0:W-:Y:S04]  /*54e0*/  STL.64 [R1+0x1618], R8 ;  /* 0x0016180801007387 */ /* 0x0081e80000100a00 */
[----:B0-----:R-:W2:Y:S04]  /*54f0*/  LDL.LU R8, [R1+0x80] ;  /* 0x0000800001087983 */ /* 0x001ea80000300800 */
[----:B------:R-:W2:Y:S10]  /*5500*/  LDL.LU R9, [R1+0x84] ;  /* 0x0000840001097983 */ /* 0x000eb40000300800 */
[----:B------:R-:W-:Y:S01]  /*5510*/  MOV R5, R14 ;  /* 0x0000000e00057202 */ /* 0x000fe20000000f00 */
[----:B------:R-:W-:Y:S01]  /*5520*/  IMAD.MOV.U32 R4, RZ, RZ, R15 ;  /* 0x000000ffff047224 */ /* 0x000fe200078e000f */
[----:B------:R-:W-:Y:S01]  /*5530*/  MOV R7, R12 ;  /* 0x0000000c00077202 */ /* 0x000fe20000000f00 */
[----:B------:R-:W-:Y:S01]  /*5540*/  IMAD.MOV.U32 R6, RZ, RZ, R13 ;  /* 0x000000ffff067224 */ /* 0x000fe200078e000d */
[----:B------:R-:W2:Y:S04]  /*5550*/  LDL.LU.64 R14, [R1+0x1648] ;  /* 0x00164800010e7983 */ /* 0x000ea80000300a00 */
[----:B------:R-:W2:Y:S02]  /*5560*/  LDL.LU.64 R12, [R1+0x1640] ;  /* 0x00164000010c7983 */ /* 0x000ea40000300a00 */
[----:B--2---:R-:W-:-:S15]  /*5570*/  HMMA.16816.F32.BF16 R8, R12, R20, R8 ;  /* 0x000000140c08723c */ /* 0x004fde0000041808 */
[----:B------:R-:W-:-:S04]  /*5580*/  NOP ;  /* 0x0000000000007918 */ /* 0x000fc80000000000 */
[----:B------:R-:W-:Y:S04]  /*5590*/  STL.64 [R1+0x90], R8 ;  /* 0x0000900801007387 */ /* 0x000fe80000100a00 */
[----:B------:R-:W-:Y:S04]  /*55a0*/  STL [R1+0x98], R10 ;  /* 0x0000980a01007387 */ /* 0x000fe80000100800 */
[----:B------:R-:W-:Y:S04]  /*55b0*/  STL.64 [R1+0x1548], R14 ;  /* 0x0015480e01007387 */ /* 0x000fe80000100a00 */
[----:B------:R-:W-:Y:S04]  /*55c0*/  STL.64 [R1+0x1540], R12 ;  /* 0x0015400c01007387 */ /* 0x000fe80000100a00 */
[----:B------:R-:W2:Y:S04]  /*55d0*/  LDL.LU R22, [R1+0x128] ;  /* 0x0001280001167983 */ /* 0x000ea80000300800 */
[----:B------:R-:W2:Y:S04]  /*55e0*/  LDL.LU R23, [R1+0x12c] ;  /* 0x00012c0001177983 */ /* 0x000ea80000300800 */
[----:B--2---:R0:W-:Y:S04]  /*55f0*/  STL.64 [R1+0x15c0], R22 ;  /* 0x0015c01601007387 */ /* 0x0041e80000100a00 */
[----:B------:R-:W2:Y:S04]  /*5600*/  LDL.LU R18, [R1+0x108] ;  /* 0x0001080001127983 */ /* 0x000ea80000300800 */
[----:B------:R-:W2:Y:S04]  /*5610*/  LDL.LU R19, [R1+0x10c] ;  /* 0x00010c0001137983 */ /* 0x000ea80000300800 */
[----:B--2---:R1:W-:Y:S04]  /*5620*/  STL.64 [R1+0x15c8], R18 ;  /* 0x0015c81201007387 */ /* 0x0043e80000100a00 */
[----:B------:R-:W2:Y:S04]  /*5630*/  LDL.LU R20, [R1] ;  /* 0x0000000001147983 */ /* 0x000ea80000300800 */
[----:B------:R-:W2:Y:S04]  /*5640*/  LDL.LU R21, [R1+0x4] ;  /* 0x0000040001157983 */ /* 0x000ea80000300800 */
[----:B0-----:R-:W3:Y:S04]  /*5650*/  LDL.LU R22, [R1+0x8] ;  /* 0x0000080001167983 */ /* 0x001ee80000300800 */
[----:B------:R-:W3:Y:S04]  /*5660*/  LDL.LU R23, [R1+0xc] ;  /* 0x00000c0001177983 */ /* 0x000ee80000300800 */
[----:B---3--:R0:W-:Y:S04]  /*5670*/  STL.64 [R1+0x15d8], R22 ;  /* 0x0015d81601007387 */ /* 0x0081e80000100a00 */
[----:B--2---:R2:W-:Y:S04]  /*5680*/  STL.64 [R1+0x15d0], R20 ;  /* 0x0015d01401007387 */ /* 0x0045e80000100a00 */
[----:B-1----:R-:W3:Y:S04]  /*5690*/  LDL.LU R18, [R1+0xf8] ;  /* 0x0000f80001127983 */ /* 0x002ee80000300800 */
[----:B------:R-:W3:Y:S01]  /*56a0*/  LDL.LU R19, [R1+0xfc] ;  /* 0x0000fc0001137983 */ /* 0x000ee20000300800 */
[----:B0-----:R-:W-:Y:S01]  /*56b0*/  IMAD.MOV.U32 R22, RZ, RZ, R28 ;  /* 0x000000ffff167224 */ /* 0x001fe200078e001c */
[----:B------:R-:W-:Y:S01]  /*56c0*/  MOV R23, R2 ;  /* 0x0000000200177202 */ /* 0x000fe20000000f00 */
[----:B--2---:R-:W-:Y:S01]  /*56d0*/  IMAD.MOV.U32 R20, RZ, RZ, R0 ;  /* 0x000000ffff147224 */ /* 0x004fe200078e0000 */
[----:B------:R-:W-:Y:S01]  /*56e0*/  MOV R21, R3 ;  /* 0x0000000300157202 */ /* 0x000fe20000000f00 */
[----:B------:R-:W-:Y:S01]  /*56f0*/  IMAD.MOV.U32 R12, RZ, RZ, R7 ;  /* 0x000000ffff0c7224 */ /* 0x000fe200078e0007 */
[----:B---3--:R0:W-:Y:S04]  /*5700*/  STL.64 [R1+0x15e0], R18 ;  /* 0x0015e01201007387 */ /* 0x0081e80000100a00 */
[----:B------:R-:W2:Y:S04]  /*5710*/  LDL.LU R0, [R1+0x1638] ;  /* 0x0016380001007983 */ /* 0x000ea80000300800 */
[----:B------:R-:W3:Y:S04]  /*5720*/  LDL.LU R3, [R1+0x1634] ;  /* 0x0016340001037983 */ /* 0x000ee80000300800 */
[----:B------:R-:W4:Y:S04]  /*5730*/  LDL.LU R28, [R1+0x1630] ;  /* 0x00163000011c7983 */ /* 0x000f280000300800 */
[----:B------:R-:W5:Y:S04]  /*5740*/  LDL.LU R2, [R1+0x162c] ;  /* 0x00162c0001027983 */ /* 0x000f680000300800 */
[----:B------:R-:W2:Y:S04]  /*5750*/  LDL R7, [R1+0x250] ;  /* 0x0002500001077983 */ /* 0x000ea80000100800 */
[----:B------:R-:W-:Y:S04]  /*5760*/  STL.64 [R1+0x15f0], R22 ;  /* 0x0015f01601007387 */ /* 0x000fe80000100a00 */
[----:B------:R-:W-:Y:S04]  /*5770*/  STL.64 [R1+0x15e8], R20 ;  /* 0x0015e81401007387 */ /* 0x000fe80000100a00 */
[----:B0-----:R-:W2:Y:S04]  /*5780*/  LDL.LU R18, [R1+0xb8] ;  /* 0x0000b80001127983 */ /* 0x001ea80000300800 */
[----:B------:R-:W2:Y:S04]  /*5790*/  LDL.LU R19, [R1+0xbc] ;  /* 0x0000bc0001137983 */ /* 0x000ea80000300800 */
[----:B--2---:R0:W-:Y:S04]  /*57a0*/  STL.64 [R1+0x15f8], R18 ;  /* 0x0015f81201007387 */ /* 0x0041e80000100a00 */
[----:B0-----:R-:W2:Y:S04]  /*57b0*/  LDL.LU R18, [R1+0xa8] ;  /* 0x0000a80001127983 */ /* 0x001ea80000300800 */
[----:B------:R-:W2:Y:S04]  /*57c0*/  LDL.LU R19, [R1+0xac] ;  /* 0x0000ac0001137983 */ /* 0x000ea80000300800 */
[----:B------:R-:W2:Y:S04]  /*57d0*/  LDL.LU R20, [R1+0x20] ;  /* 0x0000200001147983 */ /* 0x000ea80000300800 */
[----:B------:R-:W2:Y:S04]  /*57e0*/  LDL.LU R21, [R1+0x24] ;  /* 0x0000240001157983 */ /* 0x000ea80000300800 */
[----:B------:R-:W2:Y:S04]  /*57f0*/  LDL.LU R22, [R1+0x28] ;  /* 0x0000280001167983 */ /* 0x000ea80000300800 */
[----:B------:R-:W2:Y:S01]  /*5800*/  LDL.LU R23, [R1+0x2c] ;  /* 0x00002c0001177983 */ /* 0x000ea20000300800 */
[----:B------:R-:W-:Y:S01]  /*5810*/  IMAD.MOV.U32 R14, RZ, RZ, R5 ;  /* 0x000000ffff0e7224 */ /* 0x000fe200078e0005 */
[----:B------:R-:W-:-:S02]  /*5820*/  MOV R15, R4 ;  /* 0x00000004000f7202 */ /* 0x000fc40000000f00 */
[----:B------:R-:W-:Y:S02]  /*5830*/  MOV R13, R6 ;  /* 0x00000006000d7202 */ /* 0x000fe40000000f00 */
[----:B------:R-:W-:Y:S01]  /*5840*/  MOV R29, R11 ;  /* 0x0000000b001d7202 */ /* 0x000fe20000000f00 */
[----:B------:R-:W-:Y:S04]  /*5850*/  LDSM.16.MT88.4 R4, [R7+0x6000] ;  /* 0x006000000704783b */ /* 0x000fe80000004200 */
[----:B--2---:R-:W-:Y:S04]  /*5860*/  STL.64 [R1+0x1608], R22 ;  /* 0x0016081601007387 */ /* 0x004fe80000100a00 */
[----:B------:R5:W-:Y:S02]  /*5870*/  STL.64 [R1+0x1600], R20 ;  /* 0x0016001401007387 */ /* 0x000be40000100a00 */
[----:B-----5:R-:W-:-:S02]  /*5880*/  IMAD.MOV.U32 R20, RZ, RZ, R2 ;  /* 0x000000ffff147224 */ /* 0x020fc400078e0002 */
[----:B------:R-:W2:Y:S04]  /*5890*/  LDL.LU R2, [R1+0x1628] ;  /* 0x0016280001027983 */ /* 0x000ea80000300800 */
[----:B------:R0:W-:Y:S04]  /*58a0*/  STL.64 [R1+0x1558], R14 ;  /* 0x0015580e01007387 */ /* 0x0001e80000100a00 */
[----:B------:R-:W-:Y:S04]  /*58b0*/  STL.64 [R1+0x1550], R12 ;  /* 0x0015500c01007387 */ /* 0x000fe80000100a00 */
[----:B0-----:R-:W5:Y:S04]  /*58c0*/  LDL.LU R14, [R1+0x178] ;  /* 0x00017800010e7983 */ /* 0x001f680000300800 */
[----:B------:R-:W5:Y:S04]  /*58d0*/  LDL.LU R15, [R1+0x17c] ;  /* 0x00017c00010f7983 */ /* 0x000f680000300800 */
[----:B------:R-:W3:Y:S04]  /*58e0*/  LDL.LU R26, [R1+0x138] ;  /* 0x00013800011a7983 */ /* 0x000ee80000300800 */
[----:B------:R-:W3:Y:S01]  /*58f0*/  LDL.LU R27, [R1+0x13c] ;  /* 0x00013c00011b7983 */ /* 0x000ee20000300800 */
[----:B------:R-:W-:-:S03]  /*5900*/  MOV R23, R0 ;  /* 0x0000000000177202 */ /* 0x000fc60000000f00 */
[----:B--2---:R-:W0:Y:S04]  /*5910*/  LDSM.16.M88.4 R8, [R2+UR5+0x10800] ;  /* 0x010800050208783b */ /* 0x004e280008000200 */
[----:B-----5:R1:W-:Y:S04]  /*5920*/  STL.64 [R1+0x1570], R14 ;  /* 0x0015700e01007387 */ /* 0x0203e80000100a00 */
[----:B-1----:R-:W2:Y:S04]  /*5930*/  LDL.LU R14, [R1+0x168] ;  /* 0x00016800010e7983 */ /* 0x002ea80000300800 */
[----:B------:R-:W2:Y:S01]  /*5940*/  LDL.LU R15, [R1+0x16c] ;  /* 0x00016c00010f7983 */ /* 0x000ea20000300800 */
[----:B0-----:R-:W-:-:S03]  /*5950*/  IMAD.MOV.U32 R0, RZ, RZ, R10 ;  /* 0x000000ffff007224 */ /* 0x001fc600078e000a */
[----:B--2---:R0:W-:Y:S04]  /*5960*/  STL.64 [R1+0x1588], R14 ;  /* 0x0015880e01007387 */ /* 0x0041e80000100a00 */
[----:B0-----:R-:W2:Y:S04]  /*5970*/  LDL.LU R14, [R1+0x158] ;  /* 0x00015800010e7983 */ /* 0x001ea80000300800 */
[----:B------:R-:W2:Y:S04]  /*5980*/  LDL.LU R15, [R1+0x15c] ;  /* 0x00015c00010f7983 */ /* 0x000ea80000300800 */
[----:B------:R0:W-:Y:S04]  /*5990*/  STL [R1+0xcc], R11 ;  /* 0x0000cc0b01007387 */ /* 0x0001e80000100800 */
[----:B0-----:R-:W5:Y:S01]  /*59a0*/  LDL.LU.64 R10, [R1+0x1620] ;  /* 0x00162000010a7983 */ /* 0x001f620000300a00 */
[----:B----4-:R-:W-:Y:S01]  /*59b0*/  MOV R21, R28 ;  /* 0x0000001c00157202 */ /* 0x010fe20000000f00 */
[----:B---3--:R-:W-:Y:S01]  /*59c0*/  IMAD.MOV.U32 R22, RZ, RZ, R3 ;  /* 0x000000ffff167224 */ /* 0x008fe200078e0003 */
[----:B------:R-:W-:Y:S01]  /*59d0*/  MOV R3, R9 ;  /* 0x0000000900037202 */ /* 0x000fe20000000f00 */
[----:B------:R-:W-:-:S02]  /*59e0*/  IMAD.MOV.U32 R28, RZ, RZ, R8 ;  /* 0x000000ffff1c7224 */ /* 0x000fc400078e0008 */
[----:B------:R-:W3:Y:S04]  /*59f0*/  LDL.LU.64 R8, [R1+0x1618] ;  /* 0x0016180001087983 */ /* 0x000ee80000300a00 */
[----:B------:R-:W-:Y:S04]  /*5a00*/  STL.64 [R1+0x1568], R6 ;  /* 0x0015680601007387 */ /* 0x000fe80000100a00 */
[----:B------:R5:W-:Y:S02]  /*5a10*/  STL.64 [R1+0x1560], R4 ;  /* 0x0015600401007387 */ /* 0x000be40000100a00 */
[----:B-----5:R-:W-:Y:S01]  /*5a20*/  MOV R4, R10 ;  /* 0x0000000a00047202 */ /* 0x020fe20000000f00 */
[----:B------:R-:W-:Y:S01]  /*5a30*/  IMAD.MOV.U32 R5, RZ, RZ, R11 ;  /* 0x000000ffff057224 */ /* 0x000fe200078e000b */
[----:B------:R-:W3:Y:S04]  /*5a40*/  LDL.LU R10, [R1+0x1614] ;  /* 0x00161400010a7983 */ /* 0x000ee80000300800 */
[----:B------:R-:W3:Y:S04]  /*5a50*/  LDL.LU R11, [R1+0x1610] ;  /* 0x00161000010b7983 */ /* 0x000ee80000300800 */
[----:B------:R-:W4:Y:S04]  /*5a60*/  LDL.LU R6, [R1+0x78] ;  /* 0x0000780001067983 */ /* 0x000f280000300800 */
[----:B------:R-:W4:Y:S04]  /*5a70*/  LDL.LU R7, [R1+0x7c] ;  /* 0x00007c0001077983 */ /* 0x000f280000300800 */
[----:B----4-:R0:W-:Y:S02]  /*5a80*/  STL.64 [R1+0x1580], R6 ;  /* 0x0015800601007387 */ /* 0x0101e40000100a00 */
[----:B0-----:R-:W-:Y:S01]  /*5a90*/  MOV R6, R17 ;  /* 0x0000001100067202 */ /* 0x001fe20000000f00 */
[----:B------:R-:W-:-:S02]  /*5aa0*/  IMAD.MOV.U32 R7, RZ, RZ, R16 ;  /* 0x000000ffff077224 */ /* 0x000fc400078e0010 */
[C---:B---3--:R-:W-:Y:S01]  /*5ab0*/  HMMA.16816.F32.BF16 R16, R8.reuse, R18, R20 ;  /* 0x000000120810723c */ /* 0x048fe20000041814 */
[----:B------:R-:W-:Y:S04]  /*5ac0*/  STL.64 [R1+0x1578], R4 ;  /* 0x0015780401007387 */ /* 0x000fe80000100a00 */
[----:B------:R-:W3:Y:S04]  /*5ad0*/  LDL.LU.64 R22, [R1+0x1608] ;  /* 0x0016080001167983 */ /* 0x000ee80000300a00 */
[----:B------:R-:W3:Y:S10]  /*5ae0*/  LDL.LU.64 R20, [R1+0x1600] ;  /* 0x0016000001147983 */ /* 0x000ef40000300a00 */
[----:B------:R-:W-:Y:S04]  /*5af0*/  STL.64 [R1+0xe0], R16 ;  /* 0x0000e01001007387 */ /* 0x000fe80000100a00 */
[----:B------:R0:W-:Y:S04]  /*5b00*/  STL.64 [R1+0xe8], R18 ;  /* 0x0000e81201007387 */ /* 0x0001e80000100a00 */
[----:B0-----:R-:W3:Y:S02]  /*5b10*/  LDL.LU.64 R18, [R1+0x15f8] ;  /* 0x0015f80001127983 */ /* 0x001ee40000300a00 */
[----:B---3--:R-:W-:Y:S02]  /*5b20*/  HMMA.16816.F32.BF16 R16, R8, R18, R20 ;  /* 0x000000120810723c */ /* 0x008fe40000041814 */
[----:B------:R-:W3:Y:S04]  /*5b30*/  LDL.LU.64 R22, [R1+0x15f0] ;  /* 0x0015f00001167983 */ /* 0x000ee80000300a00 */
[----:B------:R-:W3:-:S13]  /*5b40*/  LDL.LU.64 R20, [R1+0x15e8] ;  /* 0x0015e80001147983 */ /* 0x000eda0000300a00 */
        /* <DEDUP_REMOVED lines=10> */
[----:B------:R-:W3:-:S15]  /*5bf0*/  LDL.LU.64 R22, [R1+0x15c0] ;  /* 0x0015c00001167983 */ /* 0x000ede0000300a00 */
[----:B------:R-:W-:Y:S02]  /*5c00*/  NOP ;  /* 0x0000000000007918 */ /* 0x000fe40000000000 */
[----:B------:R-:W-:Y:S04]  /*5c10*/  STL.64 [R1+0xa0], R16 ;  /* 0x0000a01001007387 */ /* 0x000fe80000100a00 */
[----:B------:R0:W-:Y:S04]  /*5c20*/  STL.64 [R1+0xa8], R18 ;  /* 0x0000a81201007387 */ /* 0x0001e80000100a00 */
[----:B0-----:R-:W3:Y:S04]  /*5c30*/  LDL.LU.64 R18, [R1+0x15b8] ;  /* 0x0015b80001127983 */ /* 0x001ee80000300a00 */
[----:B------:R-:W3:Y:S02]  /*5c40*/  LDL.LU.64 R16, [R1+0x15b0] ;  /* 0x0015b00001107983 */ /* 0x000ee40000300a00 */
[----:B---3--:R-:W-:Y:S02]  /*5c50*/  HMMA.16816.F32.BF16 R16, R8, R22, R16 ;  /* 0x000000160810723c */ /* 0x008fe40000041810 */
[----:B------:R-:W3:Y:S04]  /*5c60*/  LDL.LU.64 R22, [R1+0x15a8] ;  /* 0x0015a80001167983 */ /* 0x000ee80000300a00 */
[----:B------:R-:W3:Y:S01]  /*5c70*/  LDL.LU.64 R20, [R1+0x15a0] ;  /* 0x0015a00001147983 */ /* 0x000ee20000300a00 */
[----:B------:R-:W-:Y:S01]  /*5c80*/  MOV R4, R25 ;  /* 0x0000001900047202 */ /* 0x000fe20000000f00 */
[----:B------:R-:W-:-:S11]  /*5c90*/  IMAD.MOV.U32 R5, RZ, RZ, R24 ;  /* 0x000000ffff057224 */ /* 0x000fd600078e0018 */
[----:B------:R0:W-:Y:S04]  /*5ca0*/  STL.64 [R1+0x80], R16 ;  /* 0x0000801001007387 */ /* 0x0001e80000100a00 */
[----:B------:R1:W-:Y:S04]  /*5cb0*/  STL.64 [R1+0x88], R18 ;  /* 0x0000881201007387 */ /* 0x0003e80000100a00 */
[----:B0-----:R-:W4:Y:S04]  /*5cc0*/  LDL.LU R16, [R1+0x140] ;  /* 0x0001400001107983 */ /* 0x001f280000300800 */
[----:B------:R-:W4:Y:S04]  /*5cd0*/  LDL.LU R17, [R1+0x144] ;  /* 0x0001440001117983 */ /* 0x000f280000300800 */
[----:B-1----:R-:W4:Y:S04]  /*5ce0*/  LDL.LU R18, [R1+0x148] ;  /* 0x0001480001127983 */ /* 0x002f280000300800 */
[----:B------:R-:W4:Y:S01]  /*5cf0*/  LDL.LU R19, [R1+0x14c] ;  /* 0x00014c0001137983 */ /* 0x000f220000300800 */
[----:B---3--:R-:W-:Y:S03]  /*5d00*/  HMMA.16816.F32.BF16 R20, R8, R26, R20 ;  /* 0x0000001a0814723c */ /* 0x008fe60000041814 */
[----:B------:R-:W2:Y:S04]  /*5d10*/  LDL.LU.64 R26, [R1+0x1598] ;  /* 0x00159800011a7983 */ /* 0x000ea80000300a00 */
[----:B------:R-:W2:-:S12]  /*5d20*/  LDL.LU.64 R24, [R1+0x1590] ;  /* 0x0015900001187983 */ /* 0x000e980000300a00 */
[----:B------:R-:W-:Y:S04]  /*5d30*/  STL.64 [R1+0x50], R20 ;  /* 0x0000501401007387 */ /* 0x000fe80000100a00 */
[----:B------:R0:W-:Y:S04]  /*5d40*/  STL.64 [R1+0x58], R22 ;  /* 0x0000581601007387 */ /* 0x0001e80000100a00 */
[----:B0-----:R-:W3:Y:S04]  /*5d50*/  LDL.LU R22, [R1+0x198] ;  /* 0x0001980001167983 */ /* 0x001ee80000300800 */
[----:B------:R-:W3:Y:S01]  /*5d60*/  LDL.LU R23, [R1+0x19c] ;  /* 0x00019c0001177983 */ /* 0x000ee20000300800 */
[----:B--2---:R-:W-:Y:S03]  /*5d70*/  HMMA.16816.F32.BF16 R24, R8, R14, R24 ;  /* 0x0000000e0818723c */ /* 0x004fe60000041818 */
[----:B------:R-:W2:-:S15]  /*5d80*/  LDL.LU.64 R14, [R1+0x1588] ;  /* 0x00158800010e7983 */ /* 0x000e9e0000300a00 */
[----:B------:R-:W-:Y:S01]  /*5d90*/  NOP ;  /* 0x0000000000007918 */ /* 0x000fe20000000000 */
[----:B------:R-:W-:Y:S04]  /*5da0*/  STL.64 [R1+0x30], R24 ;  /* 0x0000301801007387 */ /* 0x000fe80000100a00 */
[----:B------:R0:W-:Y:S04]  /*5db0*/  STL.64 [R1+0x38], R26 ;  /* 0x0000381a01007387 */ /* 0x0001e80000100a00 */
[----:B0-----:R-:W5:Y:S04]  /*5dc0*/  LDL.LU R26, [R1+0x188] ;  /* 0x00018800011a7983 */ /* 0x001f680000300800 */
[----:B------:R-:W5:Y:S01]  /*5dd0*/  LDL.LU R27, [R1+0x18c] ;  /* 0x00018c00011b7983 */ /* 0x000f620000300800 */
[----:B--2---:R-:W-:Y:S03]  /*5de0*/  HMMA.16816.F32.BF16 R12, R8, R14, R4 ;  /* 0x0000000e080c723c */ /* 0x004fe60000041804 */
[----:B------:R-:W2:Y:S04]  /*5df0*/  LDL.LU.64 R6, [R1+0x1580] ;  /* 0x0015800001067983 */ /* 0x000ea80000300a00 */
[----:B------:R-:W2:-:S12]  /*5e00*/  LDL.LU.64 R4, [R1+0x1578] ;  /* 0x0015780001047983 */ /* 0x000e980000300a00 */
[----:B------:R-:W-:Y:S04]  /*5e10*/  STL.64 [R1+0x20], R12 ;  /* 0x0000200c01007387 */ /* 0x000fe80000100a00 */
[----:B------:R0:W-:Y:S04]  /*5e20*/  STL.64 [R1+0x28], R14 ;  /* 0x0000280e01007387 */ /* 0x0001e80000100a00 */
[----:B0-----:R-:W2:Y:S02]  /*5e30*/  LDL.LU.64 R14, [R1+0x1570] ;  /* 0x00157000010e7983 */ /* 0x001ea40000300a00 */
[----:B--2---:R-:W-:Y:S02]  /*5e40*/  HMMA.16816.F32.BF16 R12, R8, R14, R4 ;  /* 0x0000000e080c723c */ /* 0x004fe40000041804 */
[----:B------:R-:W3:Y:S04]  /*5e50*/  LDL.LU.64 R6, [R1+0x1568] ;  /* 0x0015680001067983 */ /* 0x000ee80000300a00 */
[----:B------:R-:W3:-:S13]  /*5e60*/  LDL.LU.64 R4, [R1+0x1560] ;  /* 0x0015600001047983 */ /* 0x000eda0000300a00 */
[----:B------:R-:W-:Y:S04]  /*5e70*/  STL.64 [R1+0x10], R12 ;  /* 0x0000100c01007387 */ /* 0x000fe80000100a00 */
[----:B------:R0:W-:Y:S04]  /*5e80*/  STL.64 [R1+0x18], R14 ;  /* 0x0000180e01007387 */ /* 0x0001e80000100a00 */
[----:B0-----:R-:W5:Y:S04]  /*5e90*/  LDL.LU.64 R14, [R1+0x1558] ;  /* 0x00155800010e7983 */ /* 0x001f680000300a00 */
[----:B------:R-:W5:Y:S02]  /*5ea0*/  LDL.LU.64 R12, [R1+0x1550] ;  /* 0x00155000010c7983 */ /* 0x000f640000300a00 */
[----:B-----5:R-:W-:Y:S02]  /*5eb0*/  HMMA.16816.F32.BF16 R24, R8, R26, R12 ;  /* 0x0000001a0818723c */ /* 0x020fe4000004180c */
[----:B------:R-:W4:Y:S04]  /*5ec0*/  LDL.LU.64 R14, [R1+0x1548] ;  /* 0x00154800010e7983 */ /* 0x000f280000300a00 */
[----:B------:R-:W4:Y:S04]  /*5ed0*/  LDL.LU.64 R12, [R1+0x1540] ;  /* 0x00154000010c7983 */ /* 0x000f280000300a00 */
[----:B------:R-:W3:Y:S04]  /*5ee0*/  LDL.LU R8, [R1+0x90] ;  /* 0x0000900001087983 */ /* 0x000ee80000300800 */
[----:B------:R-:W3:Y:S04]  /*5ef0*/  LDL.LU R9, [R1+0x94] ;  /* 0x0000940001097983 */ /* 0x000ee80000300800 */
[----:B------:R-:W3:Y:S01]  /*5f00*/  LDL.LU R10, [R1+0x98] ;  /* 0x00009800010a7983 */ /* 0x000ee20000300800 */
[----:B------:R-:W-:-:S03]  /*5f10*/  MOV R11, R29 ;  /* 0x0000001d000b7202 */ /* 0x000fc60000000f00 */
[----:B------:R-:W2:Y:S04]  /*5f20*/  LDL.LU R29, [R1+0x153c] ;  /* 0x00153c00011d7983 */ /* 0x000ea80000300800 */
[----:B------:R0:W-:Y:S04]  /*5f30*/  STL.64 [R1+0x1458], R26 ;  /* 0x0014581a01007387 */ /* 0x0001e80000100a00 */
[----:B------:R1:W-:Y:S01]  /*5f40*/  STL.64 [R1+0x1450], R24 ;  /* 0x0014501801007387 */ /* 0x0003e20000100a00 */
[----:B0-----:R-:W-:Y:S02]  /*5f50*/  IMAD.MOV.U32 R26, RZ, RZ, R0 ;  /* 0x000000ffff1a7224 */ /* 0x001fe400078e0000 */
[----:B-1----:R-:W-:Y:S01]  /*5f60*/  IMAD.MOV.U32 R24, RZ, RZ, R28 ;  /* 0x000000ffff187224 */ /* 0x002fe200078e001c */
[----:B------:R-:W-:Y:S01]  /*5f70*/  MOV R25, R3 ;  /* 0x0000000300197202 */ /* 0x000fe20000000f00 */
[----:B------:R-:W5:Y:S04]  /*5f80*/  LDL.LU R28, [R1+0x1538] ;  /* 0x00153800011c7983 */ /* 0x000f680000300800 */
[----:B------:R-:W2:Y:S04]  /*5f90*/  LDL.LU R3, [R1+0x1534] ;  /* 0x0015340001037983 */ /* 0x000ea80000300800 */
[----:B------:R-:W2:Y:S04]  /*5fa0*/  LDL.LU R0, [R1+0x1530] ;  /* 0x0015300001007983 */ /* 0x000ea80000300800 */
[----:B------:R-:W2:Y:S01]  /*5fb0*/  LDL.LU R27, [R1+0xcc] ;  /* 0x0000cc00011b7983 */ /* 0x000ea20000300800 */
[----:B---3--:R-:W-:Y:S08]  /*5fc0*/  HMMA.16816.F32.BF16 R8, R4, R22, R8 ;  /* 0x000000160408723c */ /* 0x008ff00000041808 */
[----:B----4-:R-:W-:Y:S01]  /*5fd0*/  HMMA.16816.F32.BF16 R16, R12, R24, R16 ;  /* 0x000000180c10723c */ /* 0x010fe20000041810 */
[----:B--2---:R-:W-:Y:S10]  /*5fe0*/  STL.64 [R1+0x1528], R26 ;  /* 0x0015281a01007387 */ /* 0x004ff40000100a00 */
[----:B------:R-:W-:Y:S04]  /*5ff0*/  STL.64 [R1+0x200], R8 ;  /* 0x0002000801007387 */ /* 0x000fe80000100a00 */
[----:B------:R-:W-:Y:S04]  /*6000*/  STL.64 [R1+0x208], R10 ;  /* 0x0002080a01007387 */ /* 0x000fe80000100a00 */
[----:B------:R-:W0:Y:S04]  /*6010*/  LDSM.16.M88.4 R8, [R2+UR5+0x11000] ;  /* 0x011000050208783b */ /* 0x000e280008000200 */
[----:B------:R-:W1:Y:S04]  /*6020*/  LDSM.16.M88.4 R24, [R2+UR5+0x11800] ;  /* 0x011800050218783b */ /* 0x000e680008000200 */
[----:B0-----:R-:W-:Y:S04]  /*6030*/  STL [R1+0x1434], R10 ;  /* 0x0014340a01007387 */ /* 0x001fe80000100800 */
[----:B------:R-:W-:Y:S04]  /*6040*/  STL [R1+0x1430], R11 ;  /* 0x0014300b01007387 */ /* 0x000fe80000100800 */
[----:B-1----:R-:W-:Y:S04]  /*6050*/  STL.64 [R1+0x40], R24 ;  /* 0x0000401801007387 */ /* 0x002fe80000100a00 */
[----:B------:R-:W-:Y:S04]  /*6060*/  STL.64 [R1+0x48], R26 ;  /* 0x0000481a01007387 */ /* 0x000fe80000100a00 */
[----:B------:R-:W0:Y:S04]  /*6070*/  LDSM.16.M88.4 R24, [R2+UR5+0x12000] ;  /* 0x012000050218783b */ /* 0x000e280008000200 */
[----:B0-----:R-:W-:Y:S01]  /*6080*/  STL.64 [R1+0x170], R24 ;  /* 0x0001701801007387 */ /* 0x001fe20000100a00 */
[----:B------:R-:W-:-:S03]  /*6090*/  MOV R11, R26 ;  /* 0x0000001a000b7202 */ /* 0x000fc60000000f00 */
[----:B------:R-:W-:Y:S04]  /*60a0*/  STL [R1+0x17c], R27 ;  /* 0x00017c1b01007387 */ /* 0x000fe80000100800 */
[----:B------:R-:W0:Y:S04]  /*60b0*/  LDSM.16.M88.4 R24, [R2+UR5+0x12800] ;  /* 0x012800050218783b */ /* 0x000e280008000200 */
[----:B------:R-:W-:Y:S04]  /*60c0*/  STL [R1+0x1438], R11 ;  /* 0x0014380b01007387 */ /* 0x000fe80000100800 */
[----:B0-----:R-:W-:Y:S01]  /*60d0*/  STL.64 [R1+0x190], R24 ;  /* 0x0001901801007387 */ /* 0x001fe20000100a00 */
[----:B------:R-:W-:-:S03]  /*60e0*/  IMAD.MOV.U32 R10, RZ, RZ, R27 ;  /* 0x000000ffff0a7224 */ /* 0x000fc600078e001b */
[----:B------:R-:W-:Y:S04]  /*60f0*/  STL [R1+0x198], R26 ;  /* 0x0001981a01007387 */ /* 0x000fe80000100800 */
[----:B------:R-:W0:Y:S01]  /*6100*/  LDSM.16.M88.4 R24, [R2+UR5+0x13000] ;  /* 0x013000050218783b */ /* 0x000e220008000200 */
[----:B------:R-:W-:Y:S01]  /*6110*/  MOV R20, R29 ;  /* 0x0000001d00147202 */ /* 0x000fe20000000f00 */
[----:B-----5:R-:W-:Y:S01]  /*6120*/  IMAD.MOV.U32 R21, RZ, RZ, R28 ;  /* 0x000000ffff157224 */ /* 0x020fe200078e001c */
[----:B0-----:R-:W-:Y:S01]  /*6130*/  MOV R29, R24 ;  /* 0x00000018001d7202 */ /* 0x001fe20000000f00 */
[----:B------:R-:W-:Y:S01]  /*6140*/  IMAD.MOV.U32 R28, RZ, RZ, R25 ;  /* 0x000000ffff1c7224 */ /* 0x000fe200078e0019 */
[----:B------:R-:W-:Y:S01]  /*6150*/  STL [R1+0x1b8], R26 ;  /* 0x0001b81a01007387 */ /* 0x000fe20000100800 */
[----:B------:R-:W-:-:S03]  /*6160*/  MOV R11, R27 ;  /* 0x0000001b000b7202 */ /* 0x000fc60000000f00 */
[----:B------:R-:W0:Y:S01]  /*6170*/  LDSM.16.M88.4 R24, [R2+UR5+0x13800] ;  /* 0x013800050218783b */ /* 0x000e220008000200 */
[----:B------:R-:W-:-:S03]  /*6180*/  MOV R22, R3 ;  /* 0x0000000300167202 */ /* 0x000fc60000000f00 */
[----:B------:R-:W-:Y:S04]  /*6190*/  STL [R1+0x1524], R28 ;  /* 0x0015241c01007387 */ /* 0x000fe80000100800 */
[----:B------:R-:W-:Y:S04]  /*61a0*/  STL [R1+0x1520], R29 ;  /* 0x0015201d01007387 */ /* 0x000fe80000100800 */
[----:B0-----:R-:W-:Y:S01]  /*61b0*/  STL [R1+0x1c0], R24 ;  /* 0x0001c01801007387 */ /* 0x001fe20000100800 */
[----:B------:R-:W-:-:S03]  /*61c0*/  IMAD.MOV.U32 R3, RZ, RZ, R25 ;  /* 0x000000ffff037224 */ /* 0x000fc600078e0019 */
[----:B------:R-:W-:Y:S04]  /*61d0*/  STL.64 [R1+0x1c8], R26 ;  /* 0x0001c81a01007387 */ /* 0x000fe80000100a00 */
[----:B------:R-:W0:Y:S01]  /*61e0*/  LDSM.16.M88.4 R24, [R2+UR5+0x14000] ;  /* 0x014000050218783b */ /* 0x000e220008000200 */
[----:B------:R-:W-:-:S03]  /*61f0*/  IMAD.MOV.U32 R23, RZ, RZ, R0 ;  /* 0x000000ffff177224 */ /* 0x000fc600078e0000 */
[----:B0-----:R0:W-:Y:S01]  /*6200*/  STL [R1+0x1d8], R26 ;  /* 0x0001d81a01007387 */ /* 0x0011e20000100800 */
[----:B------:R-:W-:-:S03]  /*6210*/  MOV R0, R27 ;  /* 0x0000001b00007202 */ /* 0x000fc60000000f00 */
[----:B0-----:R-:W2:Y:S01]  /*6220*/  LDL.LU.64 R26, [R1+0x1528] ;  /* 0x00152800011a7983 */ /* 0x001ea20000300a00 */
[----:B------:R-:W-:-:S03]  /*6230*/  MOV R28, R24 ;  /* 0x00000018001c7202 */ /* 0x000fc60000000f00 */
[----:B------:R-:W-:Y:S01]  /*6240*/  STL [R1+0x142c], R0 ;  /* 0x00142c0001007387 */ /* 0x000fe20000100800 */
[----:B------:R-:W-:-:S03]  /*6250*/  IMAD.MOV.U32 R29, RZ, RZ, R25 ;  /* 0x000000ffff1d7224 */ /* 0x000fc600078e0019 */
[----:B------:R-:W3:Y:S01]  /*6260*/  LDL.LU R24, [R1+0x10] ;  /* 0x0000100001187983 */ /* 0x000ee20000300800 */
[----:B--2---:R-:W-:-:S15]  /*6270*/  HMMA.16816.F32.BF16 R16, R4, R26, R16 ;  /* 0x0000001a0410723c */ /* 0x004fde0000041810 */
[----:B------:R-:W-:-:S04]  /*6280*/  NOP ;  /* 0x0000000000007918 */ /* 0x000fc80000000000 */
[----:B------:R-:W-:Y:S04]  /*6290*/  STL.64 [R1+0x230], R16 ;  /* 0x0002301001007387 */ /* 0x000fe80000100a00 */
[----:B------:R-:W-:Y:S04]  /*62a0*/  STL.64 [R1+0x238], R18 ;  /* 0x0002381201007387 */ /* 0x000fe80000100a00 */
[----:B------:R-:W3:Y:S04]  /*62b0*/  LDL.LU R25, [R1+0x14] ;  /* 0x0000140001197983 */ /* 0x000ee80000300800 */
[----:B------:R-:W2:Y:S04]  /*62c0*/  LDL.LU R26, [R1+0x18] ;  /* 0x00001800011a7983 */ /* 0x000ea80000300800 */
[----:B------:R-:W2:Y:S01]  /*62d0*/  LDL.LU R27, [R1+0x1c] ;  /* 0x00001c00011b7983 */ /* 0x000ea20000300800 */
[----:B------:R-:W-:Y:S03]  /*62e0*/  HMMA.16816.F32.BF16 R20, R12, R8, R20 ;  /* 0x000000080c14723c */ /* 0x000fe60000041814 */
[----:B--2---:R-:W-:Y:S04]  /*62f0*/  STL.64 [R1+0x1468], R26 ;  /* 0x0014681a01007387 */ /* 0x004fe80000100a00 */
[----:B---3--:R0:W-:Y:S04]  /*6300*/  STL.64 [R1+0x1460], R24 ;  /* 0x0014601801007387 */ /* 0x0081e80000100a00 */
[----:B------:R-:W-:Y:S04]  /*6310*/  STL.64 [R1+0x1448], R6 ;  /* 0x0014480601007387 */ /* 0x000fe80000100a00 */
[----:B------:R-:W-:Y:S04]  /*6320*/  STL.64 [R1+0x1440], R4 ;  /* 0x0014400401007387 */ /* 0x000fe80000100a00 */
[----:B------:R-:W-:Y:S04]  /*6330*/  STL.64 [R1+0x14f0], R10 ;  /* 0x0014f00a01007387 */ /* 0x000fe80000100a00 */
[----:B0-----:R-:W2:Y:S04]  /*6340*/  LDL.LU R24, [R1+0x30] ;  /* 0x0000300001187983 */ /* 0x001ea80000300800 */
[----:B------:R-:W2:Y:S04]  /*6350*/  LDL.LU R25, [R1+0x34] ;  /* 0x0000340001197983 */ /* 0x000ea80000300800 */
[----:B------:R-:W3:Y:S04]  /*6360*/  LDL.LU R26, [R1+0x38] ;  /* 0x00003800011a7983 */ /* 0x000ee80000300800 */
[----:B------:R-:W3:Y:S04]  /*6370*/  LDL.LU R27, [R1+0x3c] ;  /* 0x00003c00011b7983 */ /* 0x000ee80000300800 */
[----:B---3--:R-:W-:Y:S04]  /*6380*/  STL.64 [R1+0x1488], R26 ;  /* 0x0014881a01007387 */ /* 0x008fe80000100a00 */
[----:B--2---:R-:W-:Y:S04]  /*6390*/  STL.64 [R1+0x1480], R24 ;  /* 0x0014801801007387 */ /* 0x004fe80000100a00 */
[----:B------:R-:W-:Y:S04]  /*63a0*/  STL.64 [R1+0x1478], R22 ;  /* 0x0014781601007387 */ /* 0x000fe80000100a00 */
[----:B------:R0:W-:Y:S04]  /*63b0*/  STL.64 [R1+0x1470], R20 ;  /* 0x0014701401007387 */ /* 0x0001e80000100a00 */
[----:B0-----:R-:W2:Y:S04]  /*63c0*/  LDL.LU R20, [R1+0x20] ;  /* 0x0000200001147983 */ /* 0x001ea80000300800 */
[----:B------:R-:W2:Y:S04]  /*63d0*/  LDL.LU R21, [R1+0x24] ;  /* 0x0000240001157983 */ /* 0x000ea80000300800 */
[----:B------:R-:W3:Y:S04]  /*63e0*/  LDL.LU R22, [R1+0x28] ;  /* 0x0000280001167983 */ /* 0x000ee80000300800 */
[----:B------:R-:W3:Y:S04]  /*63f0*/  LDL.LU R23, [R1+0x2c] ;  /* 0x00002c0001177983 */ /* 0x000ee80000300800 */
[----:B------:R-:W4:Y:S04]  /*6400*/  LDL.LU R16, [R1+0x170] ;  /* 0x0001700001107983 */ /* 0x000f280000300800 */
[----:B------:R-:W4:Y:S04]  /*6410*/  LDL.LU R17, [R1+0x174] ;  /* 0x0001740001117983 */ /* 0x000f280000300800 */
[----:B----4-:R0:W-:Y:S04]  /*6420*/  STL.64 [R1+0x1508], R16 ;  /* 0x0015081001007387 */ /* 0x0101e80000100a00 */
[----:B------:R-:W4:Y:S04]  /*6430*/  LDL.LU R8, [R1+0x110] ;  /* 0x0001100001087983 */ /* 0x000f280000300800 */
[----:B------:R-:W4:Y:S04]  /*6440*/  LDL.LU R9, [R1+0x114] ;  /* 0x0001140001097983 */ /* 0x000f280000300800 */
[----:B------:R-:W5:Y:S04]  /*6450*/  LDL.LU R10, [R1+0x118] ;  /* 0x00011800010a7983 */ /* 0x000f680000300800 */
[----:B------:R-:W5:Y:S04]  /*6460*/  LDL.LU R11, [R1+0x11c] ;  /* 0x00011c00010b7983 */ /* 0x000f680000300800 */
[----:B0-----:R-:W2:Y:S04]  /*6470*/  LDL.LU R16, [R1+0x40] ;  /* 0x0000400001107983 */ /* 0x001ea80000300800 */
[----:B------:R-:W2:Y:S04]  /*6480*/  LDL.LU R17, [R1+0x44] ;  /* 0x0000440001117983 */ /* 0x000ea80000300800 */
[----:B-----5:R-:W-:Y:S04]  /*6490*/  STL.64 [R1+0x1500], R10 ;  /* 0x0015000a01007387 */ /* 0x020fe80000100a00 */
[----:B----4-:R0:W-:Y:S04]  /*64a0*/  STL.64 [R1+0x14f8], R8 ;  /* 0x0014f80801007387 */ /* 0x0101e80000100a00 */
[----:B0-----:R-:W4:Y:S04]  /*64b0*/  LDL.LU R8, [R1+0x1a0] ;  /* 0x0001a00001087983 */ /* 0x001f280000300800 */
[----:B------:R-:W4:Y:S04]  /*64c0*/  LDL.LU R9, [R1+0x1a4] ;  /* 0x0001a40001097983 */ /* 0x000f280000300800 */
[----:B------:R-:W5:Y:S04]  /*64d0*/  LDL.LU R10, [R1+0x1a8] ;  /* 0x0001a800010a7983 */ /* 0x000f680000300800 */
[----:B------:R-:W5:Y:S01]  /*64e0*/  LDL.LU R11, [R1+0x1ac] ;  /* 0x0001ac00010b7983 */ /* 0x000f620000300800 */
[----:B------:R-:W-:Y:S01]  /*64f0*/  IMAD.MOV.U32 R4, RZ, RZ, R28 ;  /* 0x000000ffff047224 */ /* 0x000fe200078e001c */
[----:B------:R-:W-:-:S02]  /*6500*/  MOV R5, R29 ;  /* 0x0000001d00057202 */ /* 0x000fc40000000f00 */
[----:B-----5:R-:W-:Y:S04]  /*6510*/  STL.64 [R1+0x1518], R10 ;  /* 0x0015180a01007387 */ /* 0x020fe80000100a00 */
[----:B----4-:R0:W-:Y:S04]  /*6520*/  STL.64 [R1+0x1510], R8 ;  /* 0x0015100801007387 */ /* 0x0101e80000100a00 */
[----:B0-----:R-:W4:Y:S04]  /*6530*/  LDL.LU R8, [R1+0x1e0] ;  /* 0x0001e00001087983 */ /* 0x001f280000300800 */
[----:B------:R-:W4:Y:S04]  /*6540*/  LDL.LU R9, [R1+0x1e4] ;  /* 0x0001e40001097983 */ /* 0x000f280000300800 */
[----:B------:R-:W4:Y:S04]  /*6550*/  LDL.LU R10, [R1+0x1e8] ;  /* 0x0001e800010a7983 */ /* 0x000f280000300800 */
[----:B------:R-:W4:Y:S04]  /*6560*/  LDL.LU R11, [R1+0x1ec] ;  /* 0x0001ec00010b7983 */ /* 0x000f280000300800 */
[----:B---3--:R-:W-:Y:S04]  /*6570*/  STL.64 [R1+0x1498], R22 ;  /* 0x0014981601007387 */ /* 0x008fe80000100a00 */
[----:B--2---:R0:W-:Y:S04]  /*6580*/  STL.64 [R1+0x1490], R20 ;  /* 0x0014901401007387 */ /* 0x0041e80000100a00 */
[----:B0-----:R-:W2:Y:S04]  /*6590*/  LDL.LU R20, [R1+0x50] ;  /* 0x0000500001147983 */ /* 0x001ea80000300800 */
[----:B------:R-:W2:Y:S04]  /*65a0*/  LDL.LU R21, [R1+0x54] ;  /* 0x0000540001157983 */ /* 0x000ea80000300800 */
[----:B------:R-:W3:Y:S04]  /*65b0*/  LDL.LU R22, [R1+0x58] ;  /* 0x0000580001167983 */ /* 0x000ee80000300800 */
[----:B------:R-:W3:Y:S04]  /*65c0*/  LDL.LU R23, [R1+0x5c] ;  /* 0x00005c0001177983 */ /* 0x000ee80000300800 */
[----:B------:R-:W5:Y:S04]  /*65d0*/  LDL.LU R28, [R1+0x1524] ;  /* 0x00152400011c7983 */ /* 0x000f680000300800 */
[----:B------:R-:W2:Y:S04]  /*65e0*/  LDL.LU R29, [R1+0x1520] ;  /* 0x00152000011d7983 */ /* 0x000ea80000300800 */
[----:B------:R0:W-:Y:S04]  /*65f0*/  STL.64 [R1+0x14d8], R4 ;  /* 0x0014d80401007387 */ /* 0x0001e80000100a00 */
[----:B0-----:R-:W2:Y:S04]  /*6600*/  LDL.LU R4, [R1+0xe0] ;  /* 0x0000e00001047983 */ /* 0x001ea80000300800 */
[----:B------:R-:W2:Y:S04]  /*6610*/  LDL.LU R5, [R1+0xe4] ;  /* 0x0000e40001057983 */ /* 0x000ea80000300800 */
[----:B------:R-:W2:Y:S04]  /*6620*/  LDL.LU R6, [R1+0xe8] ;  /* 0x0000e80001067983 */ /* 0x000ea80000300800 */
[----:B------:R-:W2:Y:S01]  /*6630*/  LDL.LU R7, [R1+0xec] ;  /* 0x0000ec0001077983 */ /* 0x000ea20000300800 */
[----:B----4-:R-:W-:Y:S03]  /*6640*/  HMMA.16816.F32.BF16 R16, R12, R16, R8 ;  /* 0x000000100c10723c */ /* 0x010fe60000041808 */
[----:B--2---:R-:W-:Y:S04]  /*6650*/  STL.64 [R1+0x14e8], R6 ;  /* 0x0014e80601007387 */ /* 0x004fe80000100a00 */
[----:B------:R0:W-:Y:S04]  /*6660*/  STL.64 [R1+0x14e0], R4 ;  /* 0x0014e00401007387 */ /* 0x0001e80000100a00 */
[----:B0-----:R-:W2:Y:S04]  /*6670*/  LDL.LU R4, [R1+0x190] ;  /* 0x0001900001047983 */ /* 0x001ea80000300800 */
[----:B------:R-:W2:Y:S04]  /*6680*/  LDL.LU R5, [R1+0x194] ;  /* 0x0001940001057983 */ /* 0x000ea80000300800 */
[----:B------:R-:W4:Y:S04]  /*6690*/  LDL.LU R24, [R1+0xb0] ;  /* 0x0000b00001187983 */ /* 0x000f280000300800 */
[----:B------:R-:W4:Y:S04]  /*66a0*/  LDL.LU R25, [R1+0xb4] ;  /* 0x0000b40001197983 */ /* 0x000f280000300800 */
[----:B------:R-:W4:Y:S04]  /*66b0*/  LDL.LU R26, [R1+0xb8] ;  /* 0x0000b800011a7983 */ /* 0x000f280000300800 */
[----:B------:R-:W4:Y:S04]  /*66c0*/  LDL.LU R27, [R1+0xbc] ;  /* 0x0000bc00011b7983 */ /* 0x000f280000300800 */
[----:B---3--:R-:W-:Y:S04]  /*66d0*/  STL.64 [R1+0x14a8], R22 ;  /* 0x0014a81601007387 */ /* 0x008fe80000100a00 */
[----:B------:R0:W-:Y:S04]  /*66e0*/  STL.64 [R1+0x14a0], R20 ;  /* 0x0014a01401007387 */ /* 0x0001e80000100a00 */
[----:B0-----:R-:W3:Y:S04]  /*66f0*/  LDL.LU R20, [R1+0x1c0] ;  /* 0x0001c00001147983 */ /* 0x001ee80000300800 */
[----:B------:R-:W2:Y:S04]  /*6700*/  LDL.LU.64 R10, [R1+0x1518] ;  /* 0x00151800010a7983 */ /* 0x000ea80000300a00 */
[----:B------:R-:W2:Y:S04]  /*6710*/  LDL.LU.64 R8, [R1+0x1510] ;  /* 0x0015100001087983 */ /* 0x000ea80000300a00 */
[----:B------:R0:W-:Y:S04]  /*6720*/  STL.64 [R1], R16 ;  /* 0x0000001001007387 */ /* 0x0001e80000100a00 */
[----:B0-----:R-:W2:Y:S01]  /*6730*/  LDL.LU.64 R16, [R1+0x1508] ;  /* 0x0015080001107983 */ /* 0x001ea20000300a00 */
[----:B------:R-:W-:Y:S01]  /*6740*/  IMAD.MOV.U32 R21, RZ, RZ, R3 ;  /* 0x000000ffff157224 */ /* 0x000fe200078e0003 */
[----:B------:R-:W-:Y:S01]  /*6750*/  MOV R0, R18 ;  /* 0x0000001200007202 */ /* 0x000fe20000000f00 */
[----:B------:R-:W-:-:S02]  /*6760*/  IMAD.MOV.U32 R3, RZ, RZ, R19 ;  /* 0x000000ffff037224 */ /* 0x000fc400078e0013 */
[----:B--2---:R-:W-:Y:S01]  /*6770*/  HMMA.16816.F32.BF16 R16, R12, R16, R8 ;  /* 0x000000100c10723c */ /* 0x004fe20000041808 */
[----:B------:R-:W2:Y:S04]  /*6780*/  LDL.LU.64 R10, [R1+0x1500] ;  /* 0x00150000010a7983 */ /* 0x000ea80000300a00 */
[----:B------:R-:W2:-:S14]  /*6790*/  LDL.LU.64 R8, [R1+0x14f8] ;  /* 0x0014f80001087983 */ /* 0x000e9c0000300a00 */
[----:B------:R-:W-:Y:S04]  /*67a0*/  STL.64 [R1+0x1410], R18 ;  /* 0x0014101201007387 */ /* 0x000fe80000100a00 */
[----:B------:R0:W-:Y:S04]  /*67b0*/  STL.64 [R1+0x1408], R16 ;  /* 0x0014081001007387 */ /* 0x0001e80000100a00 */
[----:B0-----:R-:W3:Y:S04]  /*67c0*/  LDL.LU R16, [R1+0xd0] ;  /* 0x0000d00001107983 */ /* 0x001ee80000300800 */
[----:B------:R-:W3:Y:S04]  /*67d0*/  LDL.LU R17, [R1+0xd4] ;  /* 0x0000d40001117983 */ /* 0x000ee80000300800 */
[----:B------:R-:W3:Y:S04]  /*67e0*/  LDL.LU R18, [R1+0xd8] ;  /* 0x0000d80001127983 */ /* 0x000ee80000300800 */
[----:B------:R-:W3:Y:S01]  /*67f0*/  LDL.LU R19, [R1+0xdc] ;  /* 0x0000dc0001137983 */ /* 0x000ee20000300800 */
[----:B--2---:R-:W-:Y:S03]  /*6800*/  HMMA.16816.F32.BF16 R4, R12, R4, R8 ;  /* 0x000000040c04723c */ /* 0x004fe60000041808 */
[----:B------:R-:W2:-:S15]  /*6810*/  LDL.LU.64 R10, [R1+0x14f0] ;  /* 0x0014f000010a7983 */ /* 0x000e9e0000300a00 */
[----:B------:R-:W-:Y:S01]  /*6820*/  NOP ;  /* 0x0000000000007918 */ /* 0x000fe20000000000 */
[----:B------:R-:W-:Y:S01]  /*6830*/  MOV R9, R6 ;  /* 0x0000000600097202 */ /* 0x000fe20000000f00 */
[----:B------:R-:W-:Y:S01]  /*6840*/  IMAD.MOV.U32 R8, RZ, RZ, R7 ;  /* 0x000000ffff087224 */ /* 0x000fe200078e0007 */
[----:B------:R0:W-:Y:S04]  /*6850*/  STL.64 [R1+0x110], R4 ;  /* 0x0001100401007387 */ /* 0x0001e80000100a00 */
[----:B------:R-:W3:Y:S04]  /*6860*/  LDL.LU.64 R6, [R1+0x14e8] ;  /* 0x0014e80001067983 */ /* 0x000ee80000300a00 */
[----:B0-----:R-:W3:Y:S04]  /*6870*/  LDL.LU.64 R4, [R1+0x14e0] ;  /* 0x0014e00001047983 */ /* 0x001ee80000300a00 */
[----:B--2---:R-:W-:Y:S04]  /*6880*/  STL.64 [R1+0x14b8], R10 ;  /* 0x0014b80a01007387 */ /* 0x004fe80000100a00 */
[----:B------:R0:W-:Y:S04]  /*6890*/  STL.64 [R1+0x14b0], R8 ;  /* 0x0014b00801007387 */ /* 0x0001e80000100a00 */
[----:B0-----:R-:W2:Y:S04]  /*68a0*/  LDL.LU R8, [R1+0x80] ;  /* 0x0000800001087983 */ /* 0x001ea80000300800 */
[----:B------:R-:W2:Y:S04]  /*68b0*/  LDL.LU R9, [R1+0x84] ;  /* 0x0000840001097983 */ /* 0x000ea80000300800 */
[----:B------:R-:W2:Y:S04]  /*68c0*/  LDL.LU R10, [R1+0x88] ;  /* 0x00008800010a7983 */ /* 0x000ea80000300800 */
[----:B------:R-:W2:Y:S04]  /*68d0*/  LDL.LU R11, [R1+0x8c] ;  /* 0x00008c00010b7983 */ /* 0x000ea80000300800 */
[----:B--2---:R-:W-:Y:S04]  /*68e0*/  STL.64 [R1+0x14c8], R10 ;  /* 0x0014c80a01007387 */ /* 0x004fe80000100a00 */
[----:B------:R0:W-:Y:S02]  /*68f0*/  STL.64 [R1+0x14c0], R8 ;  /* 0x0014c00801007387 */ /* 0x0001e40000100a00 */
[----:B0-----:R-:W-:Y:S01]  /*6900*/  MOV R8, R29 ;  /* 0x0000001d00087202 */ /* 0x001fe20000000f00 */
[----:B-----5:R-:W-:-:S07]  /*6910*/  IMAD.MOV.U32 R9, RZ, RZ, R28 ;  /* 0x000000ffff097224 */ /* 0x020fce00078e001c */
[----:B---3--:R-:W-:Y:S01]  /*6920*/  HMMA.16816.F32.BF16 R8, R12, R8, R4 ;  /* 0x000000080c08723c */ /* 0x008fe20000041804 */
[----:B------:R-:W4:-:S15]  /*6930*/  LDL.LU.64 R4, [R1+0x14d8] ;  /* 0x0014d80001047983 */ /* 0x000f1e0000300a00 */
[----:B------:R-:W-:-:S03]  /*6940*/  NOP ;  /* 0x0000000000007918 */ /* 0x000fc60000000000 */
[----:B------:R-:W-:Y:S01]  /*6950*/  MOV R29, R10 ;  /* 0x0000000a001d7202 */ /* 0x000fe20000000f00 */
[----:B------:R0:W-:Y:S01]  /*6960*/  STL.64 [R1+0x100], R8 ;  /* 0x0001000801007387 */ /* 0x0001e20000100a00 */
[----:B------:R-:W-:Y:S02]  /*6970*/  IMAD.MOV.U32 R28, RZ, RZ, R11 ;  /* 0x000000ffff1c7224 */ /* 0x000fe400078e000b */
[----:B0-----:R-:W-:Y:S01]  /*6980*/  HMMA.16816.F32.BF16 R8, R12, R20, R16 ;  /* 0x000000140c08723c */ /* 0x001fe20000041810 */
[----:B------:R-:W-:-:S15]  /*6990*/  LDSM.16.M88.4 R20, [R2+UR5+0x15000] ;  /* 0x015000050214783b */ /* 0x000fde0008000200 */
[----:B------:R-:W-:-:S03]  /*69a0*/  NOP ;  /* 0x0000000000007918 */ /* 0x000fc60000000000 */
[----:B------:R-:W-:Y:S01]  /*69b0*/  MOV R17, R10 ;  /* 0x0000000a00117202 */ /* 0x000fe20000000f00 */
[----:B------:R-:W-:Y:S01]  /*69c0*/  IMAD.MOV.U32 R16, RZ, RZ, R11 ;  /* 0x000000ffff107224 */ /* 0x000fe200078e000b */
[----:B------:R-:W-:Y:S04]  /*69d0*/  STL.64 [R1+0xf0], R8 ;  /* 0x0000f00801007387 */ /* 0x000fe80000100a00 */
[----:B------:R0:W-:Y:S04]  /*69e0*/  STL.64 [R1+0x14d0], R16 ;  /* 0x0014d01001007387 */ /* 0x0001e80000100a00 */
[----:B------:R-:W1:Y:S04]  /*69f0*/  LDSM.16.M88.4 R8, [R2+UR5+0x14800] ;  /* 0x014800050208783b */ /* 0x000e680008000200 */
[----:B0-----:R-:W2:Y:S04]  /*6a00*/  LDL.LU R16, [R1+0xa0] ;  /* 0x0000a00001107983 */ /* 0x001ea80000300800 */
[----:B------:R-:W2:Y:S04]  /*6a10*/  LDL.LU R17, [R1+0xa4] ;  /* 0x0000a40001117983 */ /* 0x000ea80000300800 */
[----:B------:R-:W2:Y:S04]  /*6a20*/  LDL.LU R18, [R1+0xa8] ;  /* 0x0000a80001127983 */ /* 0x000ea80000300800 */
[----:B------:R-:W2:Y:S01]  /*6a30*/  LDL.LU R19, [R1+0xac] ;  /* 0x0000ac0001137983 */ /* 0x000ea20000300800 */
[----:B----4-:R-:W-:Y:S03]  /*6a40*/  HMMA.16816.F32.BF16 R4, R12, R4, R24 ;  /* 0x000000040c04723c */ /* 0x010fe60000041818 */
[----:B------:R-:W0:-:S15]  /*6a50*/  LDSM.16.M88.4 R24, [R2+UR5+0x15800] ;  /* 0x015800050218783b */ /* 0x000e1e0008000200 */
[----:B------:R-:W-:Y:S01]  /*6a60*/  NOP ;  /* 0x0000000000007918 */ /* 0x000fe20000000000 */
[----:B------:R-:W-:Y:S04]  /*6a70*/  STL.64 [R1+0xe0], R4 ;  /* 0x0000e00401007387 */ /* 0x000fe80000100a00 */
[----:B------:R-:W-:Y:S04]  /*6a80*/  STL.64 [R1+0xe8], R6 ;  /* 0x0000e80601007387 */ /* 0x000fe80000100a00 */
[----:B-1----:R2:W-:Y:S04]  /*6a90*/  STL.64 [R1+0x148], R10 ;  /* 0x0001480a01007387 */ /* 0x0025e80000100a00 */
[----:B------:R-:W1:Y:S01]  /*6aa0*/  LDSM.16.M88.4 R4, [R2+UR5+0x16000] ;  /* 0x016000050204783b */ /* 0x000e620008000200 */
[----:B--2---:R-:W-:Y:S03]  /*6ab0*/  HMMA.16816.F32.BF16 R8, R12, R8, R16 ;  /* 0x000000080c08723c */ /* 0x004fe60000041810 */
[----:B------:R-:W2:-:S15]  /*6ac0*/  LDL.LU.64 R16, [R1+0x14d0] ;  /* 0x0014d00001107983 */ /* 0x000e9e0000300a00 */
[----:B------:R-:W-:Y:S01]  /*6ad0*/  NOP ;  /* 0x0000000000007918 */ /* 0x000fe20000000000 */
[----:B------:R-:W-:Y:S04]  /*6ae0*/  STL.64 [R1+0xd0], R8 ;  /* 0x0000d00801007387 */ /* 0x000fe80000100a00 */
[----:B------:R3:W-:Y:S04]  /*6af0*/  STL.64 [R1+0xd8], R10 ;  /* 0x0000d80a01007387 */ /* 0x0007e80000100a00 */
[----:B---3--:R-:W3:Y:S04]  /*6b00*/  LDL.LU.64 R10, [R1+0x14c8] ;  /* 0x0014c800010a7983 */ /* 0x008ee80000300a00 */
[----:B------:R-:W3:Y:S04]  /*6b10*/  LDL.LU.64 R8, [R1+0x14c0] ;  /* 0x0014c00001087983 */ /* 0x000ee80000300a00 */
[----:B------:R3:W-:Y:S02]  /*6b20*/  STL.64 [R1+0x168], R22 ;  /* 0x0001681601007387 */ /* 0x0007e40000100a00 */
[----:B---3--:R-:W-:Y:S02]  /*6b30*/  HMMA.16816.F32.BF16 R20, R12, R20, R8 ;  /* 0x000000140c14723c */ /* 0x008fe40000041808 */
[----:B------:R-:W3:Y:S04]  /*6b40*/  LDL.LU.64 R10, [R1+0x14b8] ;  /* 0x0014b800010a7983 */ /* 0x000ee80000300a00 */
[----:B------:R-:W4:-:S13]  /*6b50*/  LDL.LU.64 R8, [R1+0x14b0] ;  /* 0x0014b00001087983 */ /* 0x000f1a0000300a00 */
[----:B------:R-:W-:Y:S04]  /*6b60*/  STL.64 [R1+0xc0], R20 ;  /* 0x0000c01401007387 */ /* 0x000fe80000100a00 */
[----:B------:R5:W-:Y:S04]  /*6b70*/  STL.64 [R1+0xc8], R22 ;  /* 0x0000c81601007387 */ /* 0x000be80000100a00 */
[----:B-----5:R-:W5:Y:S04]  /*6b80*/  LDL.LU.64 R22, [R1+0x14a8] ;  /* 0x0014a80001167983 */ /* 0x020f680000300a00 */
[----:B------:R-:W5:Y:S04]  /*6b90*/  LDL.LU.64 R20, [R1+0x14a0] ;  /* 0x0014a00001147983 */ /* 0x000f680000300a00 */
[----:B0-----:R5:W-:Y:S02]  /*6ba0*/  STL.64 [R1+0x188], R26 ;  /* 0x0001881a01007387 */ /* 0x001be40000100a00 */
[----:B-----5:R-:W-:Y:S02]  /*6bb0*/  HMMA.16816.F32.BF16 R24, R12, R24, R20 ;  /* 0x000000180c18723c */ /* 0x020fe40000041814 */
[----:B------:R-:W5:Y:S04]  /*6bc0*/  LDL.LU.64 R22, [R1+0x1498] ;  /* 0x0014980001167983 */ /* 0x000f680000300a00 */
[----:B------:R-:W5:-:S13]  /*6bd0*/  LDL.LU.64 R20, [R1+0x1490] ;  /* 0x0014900001147983 */ /* 0x000f5a0000300a00 */
[----:B------:R-:W-:Y:S04]  /*6be0*/  STL.64 [R1+0xb0], R24 ;  /* 0x0000b01801007387 */ /* 0x000fe80000100a00 */
[----:B------:R0:W-:Y:S04]  /*6bf0*/  STL.64 [R1+0xb8], R26 ;  /* 0x0000b81a01007387 */ /* 0x0001e80000100a00 */
[----:B0-----:R-:W2:Y:S04]  /*6c00*/  LDL.LU.64 R26, [R1+0x1488] ;  /* 0x00148800011a7983 */ /* 0x001ea80000300a00 */
[----:B------:R-:W2:Y:S04]  /*6c10*/  LDL.LU.64 R24, [R1+0x1480] ;  /* 0x0014800001187983 */ /* 0x000ea80000300a00 */
[----:B-1----:R2:W-:Y:S02]  /*6c20*/  STL.64 [R1+0x1a8], R6 ;  /* 0x0001a80601007387 */ /* 0x0025e40000100a00 */
[----:B--2---:R-:W-:Y:S02]  /*6c30*/  HMMA.16816.F32.BF16 R4, R12, R4, R24 ;  /* 0x000000040c04723c */ /* 0x004fe40000041818 */
[----:B------:R-:W0:-:S15]  /*6c40*/  LDSM.16.M88.4 R24, [R2+UR5+0x16800] ;  /* 0x016800050218783b */ /* 0x000e1e0008000200 */
[----:B------:R-:W-:Y:S02]  /*6c50*/  NOP ;  /* 0x0000000000007918 */ /* 0x000fe40000000000 */
[----:B------:R-:W-:Y:S04]  /*6c60*/  STL.64 [R1+0xa0], R4 ;  /* 0x0000a00401007387 */ /* 0x000fe80000100a00 */
[----:B------:R-:W-:Y:S04]  /*6c70*/  STL.64 [R1+0xa8], R6 ;  /* 0x0000a80601007387 */ /* 0x000fe80000100a00 */
[----:B------:R-:W1:Y:S04]  /*6c80*/  LDSM.16.M88.4 R4, [R2+UR5+0x17000] ;  /* 0x017000050204783b */ /* 0x000e680008000200 */
[----:B0-----:R5:W-:Y:S02]  /*6c90*/  STL.64 [R1+0x138], R26 ;  /* 0x0001381a01007387 */ /* 0x001be40000100a00 */
[----:B-----5:R-:W-:Y:S02]  /*6ca0*/  HMMA.16816.F32.BF16 R24, R12, R24, R20 ;  /* 0x000000180c18723c */ /* 0x020fe40000041814 */
[----:B------:R-:W2:Y:S04]  /*6cb0*/  LDL.LU.64 R22, [R1+0x1478] ;  /* 0x0014780001167983 */ /* 0x000ea80000300a00 */
[----:B------:R-:W2:-:S13]  /*6cc0*/  LDL.LU.64 R20, [R1+0x1470] ;  /* 0x0014700001147983 */ /* 0x000e9a0000300a00 */
[----:B------:R-:W-:Y:S04]  /*6cd0*/  STL.64 [R1+0x90], R24 ;  /* 0x0000901801007387 */ /* 0x000fe80000100a00 */
[----:B------:R0:W-:Y:S04]  /*6ce0*/  STL.64 [R1+0x98], R26 ;  /* 0x0000981a01007387 */ /* 0x0001e80000100a00 */
[----:B0-----:R-:W5:Y:S04]  /*6cf0*/  LDL.LU.64 R26, [R1+0x1468] ;  /* 0x00146800011a7983 */ /* 0x001f680000300a00 */
[----:B------:R-:W5:Y:S04]  /*6d00*/  LDL.LU.64 R24, [R1+0x1460] ;  /* 0x0014600001187983 */ /* 0x000f680000300a00 */
[----:B-1----:R5:W-:Y:S02]  /*6d10*/  STL.64 [R1+0x158], R6 ;  /* 0x0001580601007387 */ /* 0x002be40000100a00 */
[----:B-----5:R-:W-:Y:S02]  /*6d20*/  HMMA.16816.F32.BF16 R4, R12, R4, R24 ;  /* 0x000000040c04723c */ /* 0x020fe40000041818 */
[----:B------:R-:W5:Y:S04]  /*6d30*/  LDL.LU.64 R26, [R1+0x1458] ;  /* 0x00145800011a7983 */ /* 0x000f680000300a00 */
[----:B------:R-:W5:-:S13]  /*6d40*/  LDL.LU.64 R24, [R1+0x1450] ;  /* 0x0014500001187983 */ /* 0x000f5a0000300a00 */
[----:B------:R-:W-:Y:S04]  /*6d50*/  STL.64 [R1+0x80], R4 ;  /* 0x0000800401007387 */ /* 0x000fe80000100a00 */
[----:B------:R-:W-:Y:S04]  /*6d60*/  STL.64 [R1+0x88], R6 ;  /* 0x0000880601007387 */ /* 0x000fe80000100a00 */
[----:B------:R-:W0:Y:S04]  /*6d70*/  LDSM.16.M88.4 R4, [R2+UR5+0x17800] ;  /* 0x017800050204783b */ /* 0x000e280008000200 */
[----:B------:R1:W-:Y:S04]  /*6d80*/  STL [R1+0x11c8], R2 ;  /* 0x0011c80201007387 */ /* 0x0003e80000100800 */
[----:B-1----:R-:W2:Y:S04]  /*6d90*/  LDL R2, [R1+0x250] ;  /* 0x0002500001027983 */ /* 0x002ea80000100800 */
[----:B0-----:R0:W-:Y:S04]  /*6da0*/  STL.64 [R1+0x128], R6 ;  /* 0x0001280601007387 */ /* 0x0011e80000100a00 */
[----:B0-----:R-:W2:Y:S01]  /*6db0*/  LDL.LU.64 R6, [R1+0x1448] ;  /* 0x0014480001067983 */ /* 0x001ea20000300a00 */
[----:B-----5:R-:W-:Y:S03]  /*6dc0*/  HMMA.16816.F32.BF16 R24, R12, R4, R24 ;  /* 0x000000040c18723c */ /* 0x020fe60000041818 */
[----:B------:R-:W2:Y:S01]  /*6dd0*/  LDL.LU.64 R4, [R1+0x1440] ;  /* 0x0014400001047983 */ /* 0x000ea20000300a00 */
[----:B---3--:R-:W-:-:S03]  /*6de0*/  MOV R15, R11 ;  /* 0x0000000b000f7202 */ /* 0x008fc60000000f00 */
[----:B------:R-:W3:-:S12]  /*6df0*/  LDL.LU R14, [R1+0x1b8] ;  /* 0x0001b800010e7983 */ /* 0x000ed80000300800 */
[----:B------:R-:W-:Y:S04]  /*6e00*/  STL.64 [R1+0x70], R24 ;  /* 0x0000701801007387 */ /* 0x000fe80000100a00 */
[----:B------:R-:W-:Y:S04]  /*6e10*/  STL.64 [R1+0x78], R26 ;  /* 0x0000781a01007387 */ /* 0x000fe80000100a00 */
[----:B------:R-:W5:Y:S04]  /*6e20*/  LDL.LU R11, [R1+0x1438] ;  /* 0x00143800010b7983 */ /* 0x000f680000300800 */
[----:B------:R-:W2:Y:S04]  /*6e30*/  LDL.LU R18, [R1+0x48] ;  /* 0x0000480001127983 */ /* 0x000ea80000300800 */
[----:B------:R-:W2:Y:S04]  /*6e40*/  LDL.LU R19, [R1+0x4c] ;  /* 0x00004c0001137983 */ /* 0x000ea80000300800 */
[----:B--2---:R-:W-:Y:S04]  /*6e50*/  STL.64 [R1+0x1420], R18 ;  /* 0x0014201201007387 */ /* 0x004fe80000100a00 */
[----:B---3--:R0:W-:Y:S04]  /*6e60*/  STL.64 [R1+0x13f0], R14 ;  /* 0x0013f00e01007387 */ /* 0x0081e80000100a00 */
[----:B0-----:R-:W2:Y:S01]  /*6e70*/  LDL.LU R14, [R1+0x198] ;  /* 0x00019800010e7983 */ /* 0x001ea20000300800 */
[----:B------:R-:W-:-:S03]  /*6e80*/  IMAD.MOV.U32 R15, RZ, RZ, R10 ;  /* 0x000000ffff0f7224 */ /* 0x000fc600078e000a */
[----:B------:R-:W3:Y:S04]  /*6e90*/  LDL.LU R10, [R1+0x1434] ;  /* 0x00143400010a7983 */ /* 0x000ee80000300800 */
[----:B--2---:R5:W-:Y:S02]  /*6ea0*/  STL.64 [R1+0x1400], R14 ;  /* 0x0014000e01007387 */ /* 0x004be40000100a00 */
[----:B-----5:R-:W-:Y:S02]  /*6eb0*/  MOV R14, R11 ;  /* 0x0000000b000e7202 */ /* 0x020fe40000000f00 */
[----:B------:R-:W3:Y:S04]  /*6ec0*/  LDL.LU R11, [R1+0x1430] ;  /* 0x00143000010b7983 */ /* 0x000ee80000300800 */
[----:B------:R-:W2:Y:S01]  /*6ed0*/  LDL.LU R15, [R1+0x17c] ;  /* 0x00017c00010f7983 */ /* 0x000ea20000300800 */
[----:B---3--:R-:W-:Y:S03]  /*6ee0*/  HMMA.16816.F32.BF16 R20, R4, R10, R20 ;  /* 0x0000000a0414723c */ /* 0x008fe60000041814 */
[----:B--2---:R0:W-:Y:S04]  /*6ef0*/  STL.64 [R1+0x1418], R14 ;  /* 0x0014180e01007387 */ /* 0x0041e80000100a00 */
[----:B------:R-:W2:Y:S04]  /*6f00*/  LDL.LU R12, [R1] ;  /* 0x00000000010c7983 */ /* 0x000ea80000300800 */
[----:B------:R-:W2:Y:S01]  /*6f10*/  LDL.LU R13, [R1+0x4] ;  /* 0x00000400010d7983 */ /* 0x000ea20000300800 */
[----:B0-----:R-:W-:-:S03]  /*6f20*/  IMAD.MOV.U32 R14, RZ, RZ, R0 ;  /* 0x000000ffff0e7224 */ /* 0x001fc600078e0000 */
[----:B------:R-:W3:Y:S04]  /*6f30*/  LDL.LU R0, [R1+0x142c] ;  /* 0x00142c0001007983 */ /* 0x000ee80000300800 */
[----:B------:R-:W-:Y:S04]  /*6f40*/  STL.64 [R1+0x60], R20 ;  /* 0x0000601401007387 */ /* 0x000fe80000100a00 */
[----:B------:R0:W-:Y:S04]  /*6f50*/  STL [R1+0x68], R22 ;  /* 0x0000681601007387 */ /* 0x0001e80000100800 */
[----:B------:R-:W5:Y:S04]  /*6f60*/  LDL.LU R26, [R1+0x1c8] ;  /* 0x0001c800011a7983 */ /* 0x000f680000300800 */
[----:B------:R-:W5:Y:S01]  /*6f70*/  LDL.LU R27, [R1+0x1cc] ;  /* 0x0001cc00011b7983 */ /* 0x000f620000300800 */
[----:B------:R-:W-:Y:S01]  /*6f80*/  MOV R15, R3 ;  /* 0x00000003000f7202 */ /* 0x000fe20000000f00 */
[----:B------:R-:W-:Y:S01]  /*6f90*/  IMAD.MOV.U32 R3, RZ, RZ, R23 ;  /* 0x000000ffff037224 */ /* 0x000fe200078e0017 */
[----:B---3--:R-:W-:Y:S01]  /*6fa0*/  MOV R23, R0 ;  /* 0x0000000000177202 */ /* 0x008fe20000000f00 */
[----:B-----5:R4:W-:Y:S04]  /*6fb0*/  STL.64 [R1+0x13f8], R26 ;  /* 0x0013f81a01007387 */ /* 0x0209e80000100a00 */
[----:B------:R-:W3:Y:S04]  /*6fc0*/  LDL.LU R24, [R1+0x110] ;  /* 0x0001100001187983 */ /* 0x000ee80000300800 */
[----:B------:R-:W3:Y:S04]  /*6fd0*/  LDL.LU R25, [R1+0x114] ;  /* 0x0001140001197983 */ /* 0x000ee80000300800 */
[----:B0-----:R-:W5:Y:S04]  /*6fe0*/  LDL.LU R22, [R1+0x1d8] ;  /* 0x0001d80001167983 */ /* 0x001f680000300800 */
[----:B------:R-:W2:Y:S01]  /*6ff0*/  LDL.LU R0, [R1+0x1428] ;  /* 0x0014280001007983 */ /* 0x000ea20000300800 */
[----:B----4-:R-:W-:Y:S01]  /*7000*/  MOV R26, R9 ;  /* 0x00000009001a7202 */ /* 0x010fe20000000f00 */
[----:B------:R-:W-:-:S02]  /*7010*/  IMAD.MOV.U32 R27, RZ, RZ, R8 ;  /* 0x000000ffff1b7224 */ /* 0x000fc400078e0008 */
[----:B------:R-:W0:Y:S04]  /*7020*/  LDSM.16.MT88.4 R8, [R2+0x8000] ;  /* 0x008000000208783b */ /* 0x000e280000004200 */
[----:B------:R-:W-:Y:S04]  /*7030*/  STL [R1+0x1368], R3 ;  /* 0x0013680301007387 */ /* 0x000fe80000100800 */
[----:B0-----:R0:W-:Y:S04]  /*7040*/  STL [R1+0x13a0], R8 ;  /* 0x0013a00801007387 */ /* 0x0011e80000100800 */
[----:B------:R-:W-:Y:S04]  /*7050*/  STL [R1+0x139c], R9 ;  /* 0x00139c0901007387 */ /* 0x000fe80000100800 */
[----:B------:R1:W-:Y:S04]  /*7060*/  STL [R1+0x1398], R10 ;  /* 0x0013980a01007387 */ /* 0x0003e80000100800 */
[----:B------:R4:W-:Y:S04]  /*7070*/  STL [R1+0x1394], R11 ;  /* 0x0013940b01007387 */ /* 0x0009e80000100800 */
[----:B0-----:R-:W3:Y:S01]  /*7080*/  LDL.LU R8, [R1+0xf0] ;  /* 0x0000f00001087983 */ /* 0x001ee20000300800 */
[----:B-1----:R-:W-:-:S03]  /*7090*/  IMAD.MOV.U32 R10, RZ, RZ, R17 ;  /* 0x000000ffff0a7224 */ /* 0x002fc600078e0011 */
[----:B------:R-:W3:Y:S01]  /*70a0*/  LDL.LU R9, [R1+0xf4] ;  /* 0x0000f40001097983 */ /* 0x000ee20000300800 */
[----:B----4-:R-:W-:-:S03]  /*70b0*/  MOV R11, R16 ;  /* 0x00000010000b7202 */ /* 0x010fc60000000f00 */
[----:B------:R-:W-:Y:S04]  /*70c0*/  STL [R1+0x1280], R2 ;  /* 0x0012800201007387 */ /* 0x000fe80000100800 */
[----:B--2---:R-:W0:Y:S04]  /*70d0*/  LDSM.16.M88.4 R16, [R0+UR5+0x10080] ;  /* 0x010080050010783b */ /* 0x004e280008000200 */
[----:B0-----:R-:W-:Y:S04]  /*70e0*/  STL [R1+0x240], R16 ;  /* 0x0002401001007387 */ /* 0x001fe80000100800 */
[----:B------:R0:W-:Y:S04]  /*70f0*/  STL.64 [R1+0x248], R18 ;  /* 0x0002481201007387 */ /* 0x0001e80000100a00 */
[----:B0-----:R-:W2:Y:S01]  /*7100*/  LDL.LU.64 R18, [R1+0x1420] ;  /* 0x0014200001127983 */ /* 0x001ea20000300a00 */
[----:B------:R-:W-:-:S03]  /*7110*/  IMAD.MOV.U32 R2, RZ, RZ, R17 ;  /* 0x000000ffff027224 */ /* 0x000fc600078e0011 */
[----:B------:R-:W-:Y:S01]  /*7120*/  STL [R1+0x1390], R0 ;  /* 0x0013900001007387 */ /* 0x000fe20000100800 */
[----:B--2---:R-:W-:Y:S03]  /*7130*/  HMMA.16816.F32.BF16 R16, R4, R18, R12 ;  /* 0x000000120410723c */ /* 0x004fe6000004180c */
[----:B------:R-:W2:-:S15]  /*7140*/  LDL.LU.64 R14, [R1+0x1418] ;  /* 0x00141800010e7983 */ /* 0x000e9e0000300a00 */
[----:B------:R-:W-:Y:S01]  /*7150*/  NOP ;  /* 0x0000000000007918 */ /* 0x000fe20000000000 */
[----:B------:R-:W-:Y:S01]  /*7160*/  STL.64 [R1+0x50], R16 ;  /* 0x0000501001007387 */ /* 0x000fe20000100a00 */
[----:B------:R-:W-:-:S03]  /*7170*/  MOV R3, R18 ;  /* 0x0000001200037202 */ /* 0x000fc60000000f00 */
[----:B------:R0:W-:Y:S04]  /*7180*/  STL [R1+0x5c], R19 ;  /* 0x00005c1301007387 */ /* 0x0001e80000100800 */
[----:B0-----:R-:W2:Y:S04]  /*7190*/  LDL.LU.64 R18, [R1+0x1410] ;  /* 0x0014100001127983 */ /* 0x001ea80000300a00 */
[----:B------:R-:W2:Y:S04]  /*71a0*/  LDL.LU.64 R16, [R1+0x1408] ;  /* 0x0014080001107983 */ /* 0x000ea80000300a00 */
[----:B------:R-:W-:Y:S01]  /*71b0*/  STL [R1+0x136c], R3 ;  /* 0x00136c0301007387 */ /* 0x000fe20000100800 */
[----:B--2---:R-:W-:Y:S03]  /*71c0*/  HMMA.16816.F32.BF16 R16, R4, R14, R16 ;  /* 0x0000000e0410723c */ /* 0x004fe60000041810 */
[----:B------:R-:W3:-:S15]  /*71d0*/  LDL.LU.64 R14, [R1+0x1400] ;  /* 0x00140000010e7983 */ /* 0x000ede0000300a00 */
[----:B------:R-:W-:Y:S01]  /*71e0*/  NOP ;  /* 0x0000000000007918 */ /* 0x000fe20000000000 */
[----:B------:R0:W-:Y:S04]  /*71f0*/  STL.64 [R1+0x40], R16 ;  /* 0x0000401001007387 */ /* 0x0001e80000100a00 */
[----:B------:R-:W-:Y:S04]  /*7200*/  STL.64 [R1+0x48], R18 ;  /* 0x0000481201007387 */ /* 0x000fe80000100a00 */
[----:B0-----:R-:W2:Y:S04]  /*7210*/  LDL.LU R16, [R1+0x100] ;  /* 0x0001000001107983 */ /* 0x001ea80000300800 */
[----:B------:R-:W2:Y:S01]  /*7220*/  LDL.LU R17, [R1+0x104] ;  /* 0x0001040001117983 */ /* 0x000ea20000300800 */
[----:B---3--:R-:W-:Y:S03]  /*7230*/  HMMA.16816.F32.BF16 R12, R4, R14, R24 ;  /* 0x0000000e040c723c */ /* 0x008fe60000041818 */
[----:B------:R-:W3:-:S15]  /*7240*/  LDL.LU.64 R26, [R1+0x13f8] ;  /* 0x0013f800011a7983 */ /* 0x000ede0000300a00 */
[----:B------:R-:W-:Y:S01]  /*7250*/  NOP ;  /* 0x0000000000007918 */ /* 0x000fe20000000000 */
[----:B------:R-:W-:Y:S01]  /*7260*/  STL.64 [R1+0x30], R12 ;  /* 0x0000300c01007387 */ /* 0x000fe20000100a00 */
[----:B------:R-:W-:-:S03]  /*7270*/  IMAD.MOV.U32 R3, RZ, RZ, R15 ;  /* 0x000000ffff037224 */ /* 0x000fc600078e000f */
[----:B------:R0:W-:Y:S04]  /*7280*/  STL [R1+0x38], R14 ;  /* 0x0000380e01007387 */ /* 0x0001e80000100800 */
[----:B0-----:R-:W2:Y:S01]  /*7290*/  LDL.LU.64 R14, [R1+0x13f0] ;  /* 0x0013f000010e7983 */ /* 0x001ea20000300a00 */
[----:B------:R-:W-:Y:S01]  /*72a0*/  IMAD.MOV.U32 R18, RZ, RZ, R29 ;  /* 0x000000ffff127224 */ /* 0x000fe200078e001d */
[----:B------:R-:W-:Y:S02]  /*72b0*/  MOV R19, R28 ;  /* 0x0000001c00137202 */ /* 0x000fe40000000f00 */
[----:B------:R0:W-:Y:S01]  /*72c0*/  STL [R1+0x1380], R3 ;  /* 0x0013800301007387 */ /* 0x0001e20000100800 */
[C---:B---3--:R-:W-:Y:S08]  /*72d0*/  HMMA.16816.F32.BF16 R24, R4.reuse, R26, R8 ;  /* 0x0000001a0418723c */ /* 0x048ff00000041808 */
[----:B--2---:R-:W-:Y:S01]  /*72e0*/  HMMA.16816.F32.BF16 R12, R4, R14, R16 ;  /* 0x0000000e040c723c */ /* 0x004fe20000041810 */
[----:B------:R-:W2:Y:S04]  /*72f0*/  LDL.LU R18, [R1+0x168] ;  /* 0x0001680001127983 */ /* 0x000ea80000300800 */
[----:B------:R-:W2:Y:S06]  /*7300*/  LDL.LU R19, [R1+0x16c] ;  /* 0x00016c0001137983 */ /* 0x000eac0000300800 */
[----:B------:R-:W-:-:S08]  /*7310*/  MOV R11, R26 ;  /* 0x0000001a000b7202 */ /* 0x000fd00000000f00 */
[----:B------:R-:W-:Y:S01]  /*7320*/  MOV R28, R14 ;  /* 0x0000000e001c7202 */ /* 0x000fe20000000f00 */
[----:B------:R-:W-:Y:S01]  /*7330*/  IMAD.MOV.U32 R29, RZ, RZ, R13 ;  /* 0x000000ffff1d7224 */ /* 0x000fe200078e000d */
[----:B------:R-:W-:Y:S01]  /*7340*/  MOV R0, R12 ;  /* 0x0000000c00007202 */ /* 0x000fe20000000f00 */
[----:B0-----:R-:W-:Y:S01]  /*7350*/  IMAD.MOV.U32 R3, RZ, RZ, R15 ;  /* 0x000000ffff037224 */ /* 0x001fe200078e000f */
[----:B------:R-:W3:Y:S04]  /*7360*/  LDL.LU R14, [R1+0x148] ;  /* 0x00014800010e7983 */ /* 0x000ee80000300800 */
[----:B------:R-:W3:Y:S04]  /*7370*/  LDL.LU R15, [R1+0x14c] ;  /* 0x00014c00010f7983 */ /* 0x000ee80000300800 */
[----:B------:R-:W-:Y:S04]  /*7380*/  STL [R1+0x13ac], R28 ;  /* 0x0013ac1c01007387 */ /* 0x000fe80000100800 */
[----:B------:R-:W-:Y:S04]  /*7390*/  STL [R1+0x13a8], R29 ;  /* 0x0013a81d01007387 */ /* 0x000fe80000100800 */
[----:B------:R-:W-:Y:S04]  /*73a0*/  STL [R1+0x13a4], R0 ;  /* 0x0013a40001007387 */ /* 0x000fe80000100800 */
[----:B------:R0:W-:Y:S04]  /*73b0*/  STL [R1+0x1c], R27 ;  /* 0x00001c1b01007387 */ /* 0x0001e80000100800 */
[----:B------:R-:W4:Y:S04]  /*73c0*/  LDL.LU R26, [R1+0x1a8] ;  /* 0x0001a800011a7983 */ /* 0x000f280000300800 */
[----:B0-----:R-:W4:Y:S01]  /*73d0*/  LDL.LU R27, [R1+0x1ac] ;  /* 0x0001ac00011b7983 */ /* 0x001f220000300800 */
[----:B------:R-:W-:Y:S01]  /*73e0*/  MOV R9, R24 ;  /* 0x0000001800097202 */ /* 0x000fe20000000f00 */
[----:B------:R-:W-:-:S02]  /*73f0*/  IMAD.MOV.U32 R10, RZ, RZ, R25 ;  /* 0x000000ffff0a7224 */ /* 0x000fc400078e0019 */
[----:B----4-:R0:W-:Y:S04]  /*7400*/  STL.64 [R1+0x13e0], R26 ;  /* 0x0013e01a01007387 */ /* 0x0101e80000100a00 */
[----:B------:R-:W5:Y:S04]  /*7410*/  LDL.LU R24, [R1+0xe0] ;  /* 0x0000e00001187983 */ /* 0x000f680000300800 */
[----:B------:R-:W5:Y:S04]  /*7420*/  LDL.LU R25, [R1+0xe4] ;  /* 0x0000e40001197983 */ /* 0x000f680000300800 */
[----:B0-----:R-:W5:Y:S04]  /*7430*/  LDL.LU R26, [R1+0xe8] ;  /* 0x0000e800011a7983 */ /* 0x001f680000300800 */
[----:B------:R-:W5:Y:S02]  /*7440*/  LDL.LU R27, [R1+0xec] ;  /* 0x0000ec00011b7983 */ /* 0x000f640000300800 */
[----:B-----5:R-:W-:-:S15]  /*7450*/  HMMA.16816.F32.BF16 R20, R4, R22, R24 ;  /* 0x000000160414723c */ /* 0x020fde0000041818 */
[----:B------:R-:W-:-:S04]  /*7460*/  NOP ;  /* 0x0000000000007918 */ /* 0x000fc80000000000 */
[----:B------:R-:W-:Y:S01]  /*7470*/  IMAD.MOV.U32 R0, RZ, RZ, R22 ;  /* 0x000000ffff007224 */ /* 0x000fe200078e0016 */
[----:B------:R-:W-:Y:S01]  /*7480*/  MOV R8, R23 ;  /* 0x0000001700087202 */ /* 0x000fe20000000f00 */
[----:B------:R-:W4:Y:S04]  /*7490*/  LDL.LU R22, [R1+0x188] ;  /* 0x0001880001167983 */ /* 0x000f280000300800 */
[----:B------:R-:W4:Y:S01]  /*74a0*/  LDL.LU R23, [R1+0x18c] ;  /* 0x00018c0001177983 */ /* 0x000f220000300800 */
[----:B------:R-:W-:Y:S01]  /*74b0*/  IMAD.MOV.U32 R28, RZ, RZ, R20 ;  /* 0x000000ffff1c7224 */ /* 0x000fe200078e0014 */
[----:B------:R-:W-:Y:S02]  /*74c0*/  MOV R29, R21 ;  /* 0x00000015001d7202 */ /* 0x000fe40000000f00 */
[----:B----4-:R0:W-:Y:S04]  /*74d0*/  STL.64 [R1+0x13e8], R22 ;  /* 0x0013e81601007387 */ /* 0x0101e80000100a00 */
[----:B------:R-:W2:Y:S04]  /*74e0*/  LDL.LU R20, [R1+0xc0] ;  /* 0x0000c00001147983 */ /* 0x000ea80000300800 */
[----:B------:R-:W2:Y:S04]  /*74f0*/  LDL.LU R21, [R1+0xc4] ;  /* 0x0000c40001157983 */ /* 0x000ea80000300800 */
[----:B0-----:R-:W2:Y:S04]  /*7500*/  LDL.LU R22, [R1+0xc8] ;  /* 0x0000c80001167983 */ /* 0x001ea80000300800 */
[----:B------:R-:W2:Y:S04]  /*7510*/  LDL.LU R23, [R1+0xcc] ;  /* 0x0000cc0001177983 */ /* 0x000ea80000300800 */
[----:B------:R-:W4:Y:S04]  /*7520*/  LDL.LU R24, [R1+0xb0] ;  /* 0x0000b00001187983 */ /* 0x000f280000300800 */
[----:B------:R-:W4:Y:S04]  /*7530*/  LDL.LU R25, [R1+0xb4] ;  /* 0x0000b40001197983 */ /* 0x000f280000300800 */
[----:B------:R-:W4:Y:S04]  /*7540*/  LDL.LU R26, [R1+0xb8] ;  /* 0x0000b800011a7983 */ /* 0x000f280000300800 */
[----:B------:R-:W4:Y:S04]  /*7550*/  LDL.LU R27, [R1+0xbc] ;  /* 0x0000bc00011b7983 */ /* 0x000f280000300800 */
[----:B------:R0:W-:Y:S04]  /*7560*/  STL.64 [R1+0x13b8], R10 ;  /* 0x0013b80a01007387 */ /* 0x0001e80000100a00 */
[----:B------:R1:W-:Y:S04]  /*7570*/  STL.64 [R1+0x13b0], R8 ;  /* 0x0013b00801007387 */ /* 0x0003e80000100a00 */
[----:B0-----:R-:W5:Y:S04]  /*7580*/  LDL.LU R10, [R1+0x158] ;  /* 0x00015800010a7983 */ /* 0x001f680000300800 */
[----:B------:R-:W5:Y:S04]  /*7590*/  LDL.LU R11, [R1+0x15c] ;  /* 0x00015c00010b7983 */ /* 0x000f680000300800 */
[----:B-----5:R0:W-:Y:S04]  /*75a0*/  STL.64 [R1+0x13c8], R10 ;  /* 0x0013c80a01007387 */ /* 0x0201e80000100a00 */
[----:B-1----:R-:W3:Y:S04]  /*75b0*/  LDL.LU R8, [R1+0xd0] ;  /* 0x0000d00001087983 */ /* 0x002ee80000300800 */
[----:B------:R-:W3:Y:S04]  /*75c0*/  LDL.LU R9, [R1+0xd4] ;  /* 0x0000d40001097983 */ /* 0x000ee80000300800 */
[----:B0-----:R-:W3:Y:S04]  /*75d0*/  LDL.LU R10, [R1+0xd8] ;  /* 0x0000d800010a7983 */ /* 0x001ee80000300800 */
[----:B------:R-:W3:Y:S01]  /*75e0*/  LDL.LU R11, [R1+0xdc] ;  /* 0x0000dc00010b7983 */ /* 0x000ee20000300800 */
[C---:B--2---:R-:W-:Y:S08]  /*75f0*/  HMMA.16816.F32.BF16 R16, R4.reuse, R18, R20 ;  /* 0x000000120410723c */ /* 0x044ff00000041814 */
[----:B---3--:R-:W-:Y:S01]  /*7600*/  HMMA.16816.F32.BF16 R12, R4, R14, R8 ;  /* 0x0000000e040c723c */ /* 0x008fe20000041808 */
[----:B------:R-:W2:Y:S04]  /*7610*/  LDL.LU R10, [R1+0x138] ;  /* 0x00013800010a7983 */ /* 0x000ea80000300800 */
[----:B------:R-:W2:-:S14]  /*7620*/  LDL.LU R11, [R1+0x13c] ;  /* 0x00013c00010b7983 */ /* 0x000e9c0000300800 */
[----:B------:R-:W-:Y:S04]  /*7630*/  STL.64 [R1+0x12d8], R14 ;  /* 0x0012d80e01007387 */ /* 0x000fe80000100a00 */
[----:B------:R0:W-:Y:S04]  /*7640*/  STL.64 [R1+0x12d0], R12 ;  /* 0x0012d00c01007387 */ /* 0x0001e80000100a00 */
[----:B0-----:R-:W3:Y:S04]  /*7650*/  LDL.LU R12, [R1+0xa0] ;  /* 0x0000a000010c7983 */ /* 0x001ee80000300800 */
[----:B------:R-:W3:Y:S04]  /*7660*/  LDL.LU R13, [R1+0xa4] ;  /* 0x0000a400010d7983 */ /* 0x000ee80000300800 */
[----:B------:R-:W3:Y:S04]  /*7670*/  LDL.LU R14, [R1+0xa8] ;  /* 0x0000a800010e7983 */ /* 0x000ee80000300800 */
[----:B------:R-:W3:Y:S04]  /*7680*/  LDL.LU R15, [R1+0xac] ;  /* 0x0000ac00010f7983 */ /* 0x000ee80000300800 */
[----:B------:R-:W4:Y:S04]  /*7690*/  LDL.LU.64 R22, [R1+0x13e8] ;  /* 0x0013e80001167983 */ /* 0x000f280000300a00 */
[----:B------:R0:W-:Y:S04]  /*76a0*/  STL.64 [R1+0x12c8], R18 ;  /* 0x0012c81201007387 */ /* 0x0001e80000100a00 */
[----:B------:R1:W-:Y:S04]  /*76b0*/  STL.64 [R1+0x12c0], R16 ;  /* 0x0012c01001007387 */ /* 0x0003e80000100a00 */
[----:B0-----:R-:W5:Y:S04]  /*76c0*/  LDL.LU R18, [R1+0x128] ;  /* 0x0001280001127983 */ /* 0x001f680000300800 */
[----:B------:R-:W5:Y:S04]  /*76d0*/  LDL.LU R19, [R1+0x12c] ;  /* 0x00012c0001137983 */ /* 0x000f680000300800 */
[----:B-----5:R0:W-:Y:S04]  /*76e0*/  STL.64 [R1+0x13c0], R18 ;  /* 0x0013c01201007387 */ /* 0x0201e80000100a00 */
[----:B-1----:R-:W5:Y:S04]  /*76f0*/  LDL.LU R16, [R1+0x80] ;  /* 0x0000800001107983 */ /* 0x002f680000300800 */
[----:B------:R-:W5:Y:S04]  /*7700*/  LDL.LU R17, [R1+0x84] ;  /* 0x0000840001117983 */ /* 0x000f680000300800 */
[----:B0-----:R-:W2:Y:S04]  /*7710*/  LDL.LU R18, [R1+0x88] ;  /* 0x0000880001127983 */ /* 0x001ea80000300800 */
[----:B------:R-:W2:Y:S01]  /*7720*/  LDL.LU R19, [R1+0x8c] ;  /* 0x00008c0001137983 */ /* 0x000ea20000300800 */
[C---:B----4-:R-:W-:Y:S03]  /*7730*/  HMMA.16816.F32.BF16 R20, R4.reuse, R22, R24 ;  /* 0x000000160414723c */ /* 0x050fe60000041818 */
[----:B--2---:R-:W-:Y:S04]  /*7740*/  STL.64 [R1+0x13d8], R18 ;  /* 0x0013d81201007387 */ /* 0x004fe80000100a00 */
[----:B-----5:R0:W-:Y:S04]  /*7750*/  STL.64 [R1+0x13d0], R16 ;  /* 0x0013d01001007387 */ /* 0x0201e80000100a00 */
[----:B0-----:R-:W2:Y:S04]  /*7760*/  LDL.LU R16, [R1+0x90] ;  /* 0x0000900001107983 */ /* 0x001ea80000300800 */
[----:B------:R-:W2:Y:S04]  /*7770*/  LDL.LU R17, [R1+0x94] ;  /* 0x0000940001117983 */ /* 0x000ea80000300800 */
[----:B------:R-:W2:Y:S04]  /*7780*/  LDL.LU R18, [R1+0x98] ;  /* 0x0000980001127983 */ /* 0x000ea80000300800 */
[----:B------:R-:W2:Y:S04]  /*7790*/  LDL.LU R19, [R1+0x9c] ;  /* 0x00009c0001137983 */ /* 0x000ea80000300800 */
[----:B------:R-:W3:Y:S04]  /*77a0*/  LDL.LU.64 R26, [R1+0x13e0] ;  /* 0x0013e000011a7983 */ /* 0x000ee80000300a00 */
[----:B------:R-:W-:Y:S04]  /*77b0*/  STL.64 [R1+0x12b8], R22 ;  /* 0x0012b81601007387 */ /* 0x000fe80000100a00 */
[----:B------:R0:W-:Y:S01]  /*77c0*/  STL.64 [R1+0x12b0], R20 ;  /* 0x0012b01401007387 */ /* 0x0001e20000100a00 */
[C---:B---3--:R-:W-:Y:S03]  /*77d0*/  HMMA.16816.F32.BF16 R24, R4.reuse, R26, R12 ;  /* 0x0000001a0418723c */ /* 0x048fe6000004180c */
[----:B------:R-:W3:Y:S04]  /*77e0*/  LDL.LU R12, [R1+0x240] ;  /* 0x00024000010c7983 */ /* 0x000ee80000300800 */
[----:B0-----:R-:W3:Y:S01]  /*77f0*/  LDL.LU R20, [R1+0x200] ;  /* 0x0002000001147983 */ /* 0x001ee20000300800 */
[----:B--2---:R-:W-:Y:S03]  /*7800*/  HMMA.16816.F32.BF16 R8, R4, R10, R16 ;  /* 0x0000000a0408723c */ /* 0x004fe60000041810 */
[----:B------:R-:W3:Y:S04]  /*7810*/  LDL.LU R21, [R1+0x204] ;  /* 0x0002040001157983 */ /* 0x000ee80000300800 */
[----:B------:R-:W3:Y:S04]  /*7820*/  LDL.LU R22, [R1+0x208] ;  /* 0x0002080001167983 */ /* 0x000ee80000300800 */
[----:B------:R-:W3:Y:S04]  /*7830*/  LDL.LU R23, [R1+0x20c] ;  /* 0x00020c0001177983 */ /* 0x000ee80000300800 */
[----:B------:R0:W-:Y:S04]  /*7840*/  STL [R1+0x1290], R24 ;  /* 0x0012901801007387 */ /* 0x0001e80000100800 */
[----:B------:R1:W-:Y:S04]  /*7850*/  STL [R1+0x128c], R25 ;  /* 0x00128c1901007387 */ /* 0x0003e80000100800 */
[----:B------:R2:W-:Y:S04]  /*7860*/  STL [R1+0x1288], R26 ;  /* 0x0012881a01007387 */ /* 0x0005e80000100800 */
[----:B------:R4:W-:Y:S04]  /*7870*/  STL [R1+0x1284], R27 ;  /* 0x0012841b01007387 */ /* 0x0009e80000100800 */
[----:B0-----:R-:W5:Y:S04]  /*7880*/  LDL.LU R24, [R1+0x70] ;  /* 0x0000700001187983 */ /* 0x001f680000300800 */
[----:B-1----:R-:W5:Y:S04]  /*7890*/  LDL.LU R25, [R1+0x74] ;  /* 0x0000740001197983 */ /* 0x002f680000300800 */
[----:B--2---:R-:W5:Y:S01]  /*78a0*/  LDL.LU R26, [R1+0x78] ;  /* 0x00007800011a7983 */ /* 0x004f620000300800 */
[----:B------:R-:W-:-:S03]  /*78b0*/  IMAD.MOV.U32 R13, RZ, RZ, R2 ;  /* 0x000000ffff0d7224 */ /* 0x000fc600078e0002 */
[----:B----4-:R-:W5:Y:S01]  /*78c0*/  LDL.LU R27, [R1+0x7c] ;  /* 0x00007c00011b7983 */ /* 0x010f620000300800 */
[----:B------:R-:W-:-:S03]  /*78d0*/  MOV R2, R11 ;  /* 0x0000000b00027202 */ /* 0x000fc60000000f00 */
[----:B------:R-:W2:Y:S04]  /*78e0*/  LDL.LU.64 R18, [R1+0x13d8] ;  /* 0x0013d80001127983 */ /* 0x000ea80000300a00 */
[----:B------:R-:W2:Y:S04]  /*78f0*/  LDL.LU.64 R16, [R1+0x13d0] ;  /* 0x0013d00001107983 */ /* 0x000ea80000300a00 */
[----:B------:R-:W-:Y:S04]  /*7900*/  STL.64 [R1+0xc0], R8 ;  /* 0x0000c00801007387 */ /* 0x000fe80000100a00 */
[----:B------:R0:W-:Y:S04]  /*7910*/  STL [R1+0xc8], R10 ;  /* 0x0000c80a01007387 */ /* 0x0001e80000100800 */
[----:B0-----:R-:W2:Y:S04]  /*7920*/  LDL.LU.64 R10, [R1+0x13c8] ;  /* 0x0013c800010a7983 */ /* 0x001ea80000300a00 */
[----:B------:R-:W-:Y:S01]  /*7930*/  STL [R1+0x1294], R2 ;  /* 0x0012940201007387 */ /* 0x000fe20000100800 */
[----:B--2---:R-:W-:Y:S03]  /*7940*/  HMMA.16816.F32.BF16 R8, R4, R10, R16 ;  /* 0x0000000a0408723c */ /* 0x004fe60000041810 */
[----:B------:R-:W5:-:S15]  /*7950*/  LDL.LU.64 R18, [R1+0x13c0] ;  /* 0x0013c00001127983 */ /* 0x000f5e0000300a00 */
[----:B------:R-:W-:Y:S01]  /*7960*/  NOP ;  /* 0x0000000000007918 */ /* 0x000fe20000000000 */
[----:B------:R-:W-:Y:S04]  /*7970*/  STL.64 [R1+0x180], R8 ;  /* 0x0001800801007387 */ /* 0x000fe80000100a00 */
[----:B------:R0:W-:Y:S04]  /*7980*/  STL.64 [R1+0x188], R10 ;  /* 0x0001880a01007387 */ /* 0x0001e80000100a00 */
[----:B0-----:R-:W2:Y:S04]  /*7990*/  LDL.LU.64 R10, [R1+0x13b8] ;  /* 0x0013b800010a7983 */ /* 0x001ea80000300a00 */
[----:B------:R-:W4:Y:S01]  /*79a0*/  LDL.LU.64 R8, [R1+0x13b0] ;  /* 0x0013b00001087983 */ /* 0x000f220000300a00 */
[----:B-----5:R-:W-:-:S15]  /*79b0*/  HMMA.16816.F32.BF16 R16, R4, R18, R24 ;  /* 0x000000120410723c */ /* 0x020fde0000041818 */
[----:B------:R-:W-:-:S04]  /*79c0*/  NOP ;  /* 0x0000000000007918 */ /* 0x000fc80000000000 */
[----:B------:R-:W-:Y:S01]  /*79d0*/  IMAD.MOV.U32 R24, RZ, RZ, R16 ;  /* 0x000000ffff187224 */ /* 0x000fe200078e0010 */
[----:B------:R-:W-:Y:S01]  /*79e0*/  MOV R27, R19 ;  /* 0x00000013001b7202 */ /* 0x000fe20000000f00 */
[----:B------:R-:W-:Y:S01]  /*79f0*/  IMAD.MOV.U32 R26, RZ, RZ, R18 ;  /* 0x000000ffff1a7224 */ /* 0x000fe200078e0012 */
[----:B------:R-:W-:Y:S01]  /*7a00*/  MOV R25, R17 ;  /* 0x0000001100197202 */ /* 0x000fe20000000f00 */
[----:B------:R-:W-:Y:S01]  /*7a10*/  IMAD.MOV.U32 R16, RZ, RZ, R28 ;  /* 0x000000ffff107224 */ /* 0x000fe200078e001c */
[----:B------:R-:W-:Y:S01]  /*7a20*/  MOV R17, R29 ;  /* 0x0000001d00117202 */ /* 0x000fe20000000f00 */
[----:B------:R-:W-:Y:S01]  /*7a30*/  IMAD.MOV.U32 R18, RZ, RZ, R0 ;  /* 0x000000ffff127224 */ /* 0x000fe200078e0000 */
[----:B------:R-:W5:Y:S04]  /*7a40*/  LDL.LU R28, [R1+0x13ac] ;  /* 0x0013ac00011c7983 */ /* 0x000f680000300800 */
[----:B------:R-:W3:Y:S04]  /*7a50*/  LDL.LU R29, [R1+0x13a8] ;  /* 0x0013a800011d7983 */ /* 0x000ee80000300800 */
[----:B------:R-:W3:Y:S01]  /*7a60*/  LDL.LU R0, [R1+0x13a4] ;  /* 0x0013a40001007983 */ /* 0x000ee20000300800 */
[----:B----4-:R-:W-:-:S03]  /*7a70*/  MOV R19, R8 ;  /* 0x0000000800137202 */ /* 0x010fc60000000f00 */
[----:B------:R-:W4:Y:S04]  /*7a80*/  LDL.LU R8, [R1+0x13a0] ;  /* 0x0013a00001087983 */ /* 0x000f280000300800 */
[----:B------:R-:W-:Y:S04]  /*7a90*/  STL.64 [R1+0x12e8], R18 ;  /* 0x0012e81201007387 */ /* 0x000fe80000100a00 */
[----:B------:R-:W-:Y:S04]  /*7aa0*/  STL.64 [R1+0x12e0], R16 ;  /* 0x0012e01001007387 */ /* 0x000fe80000100a00 */
[----:B------:R-:W-:Y:S04]  /*7ab0*/  STL [R1+0x12a8], R27 ;  /* 0x0012a81b01007387 */ /* 0x000fe80000100800 */
[----:B------:R0:W-:Y:S04]  /*7ac0*/  STL [R1+0x12a4], R24 ;  /* 0x0012a41801007387 */ /* 0x0001e80000100800 */
[----:B------:R2:W-:Y:S04]  /*7ad0*/  STL [R1+0x12a0], R25 ;  /* 0x0012a01901007387 */ /* 0x0005e80000100800 */
[----:B------:R1:W-:Y:S01]  /*7ae0*/  STL [R1+0x129c], R26 ;  /* 0x00129c1a01007387 */ /* 0x0003e20000100800 */
[----:B0-----:R-:W-:-:S03]  /*7af0*/  IMAD.MOV.U32 R24, RZ, RZ, R9 ;  /* 0x000000ffff187224 */ /* 0x001fc600078e0009 */
[----:B------:R-:W4:Y:S01]  /*7b00*/  LDL.LU R9, [R1+0x139c] ;  /* 0x00139c0001097983 */ /* 0x000f220000300800 */
[----:B--2---:R-:W-:-:S03]  /*7b10*/  MOV R25, R10 ;  /* 0x0000000a00197202 */ /* 0x004fc60000000f00 */
[----:B------:R-:W4:Y:S01]  /*7b20*/  LDL.LU R10, [R1+0x1398] ;  /* 0x00139800010a7983 */ /* 0x000f220000300800 */
[----:B-1----:R-:W-:-:S03]  /*7b30*/  IMAD.MOV.U32 R26, RZ, RZ, R11 ;  /* 0x000000ffff1a7224 */ /* 0x002fc600078e000b */
[----:B------:R-:W4:Y:S04]  /*7b40*/  LDL.LU R11, [R1+0x1394] ;  /* 0x00139400010b7983 */ /* 0x000f280000300800 */
[----:B------:R-:W2:Y:S04]  /*7b50*/  LDL.LU R27, [R1+0x1c] ;  /* 0x00001c00011b7983 */ /* 0x000ea80000300800 */
[----:B--2---:R-:W-:Y:S04]  /*7b60*/  STL.64 [R1+0x12f8], R26 ;  /* 0x0012f81a01007387 */ /* 0x004fe80000100a00 */
[----:B------:R3:W-:Y:S02]  /*7b70*/  STL.64 [R1+0x12f0], R24 ;  /* 0x0012f01801007387 */ /* 0x0007e40000100a00 */
[----:B---3--:R-:W-:-:S02]  /*7b80*/  MOV R24, R0 ;  /* 0x0000000000187202 */ /* 0x008fc40000000f00 */
[----:B------:R-:W2:Y:S01]  /*7b90*/  LDL.LU R0, [R1+0x1390] ;  /* 0x0013900001007983 */ /* 0x000ea20000300800 */
[----:B----4-:R-:W-:Y:S01]  /*7ba0*/  HMMA.16816.F32.BF16 R4, R8, R12, R20 ;  /* 0x0000000c0804723c */ /* 0x010fe20000041814 */
[----:B-----5:R-:W-:Y:S01]  /*7bb0*/  MOV R26, R28 ;  /* 0x0000001c001a7202 */ /* 0x020fe20000000f00 */
[----:B------:R-:W-:Y:S02]  /*7bc0*/  IMAD.MOV.U32 R27, RZ, RZ, R3 ;  /* 0x000000ffff1b7224 */ /* 0x000fe400078e0003 */
[----:B------:R-:W-:-:S03]  /*7bd0*/  IMAD.MOV.U32 R25, RZ, RZ, R29 ;  /* 0x000000ffff197224 */ /* 0x000fc600078e001d */
[----:B------:R-:W-:Y:S04]  /*7be0*/  STL.64 [R1+0x1308], R26 ;  /* 0x0013081a01007387 */ /* 0x000fe80000100a00 */
[----:B------:R-:W-:Y:S08]  /*7bf0*/  STL.64 [R1+0x1300], R24 ;  /* 0x0013001801007387 */ /* 0x000ff00000100a00 */
[----:B------:R-:W-:Y:S01]  /*7c00*/  IMAD.MOV.U32 R28, RZ, RZ, R7 ;  /* 0x000000ffff1c7224 */ /* 0x000fe200078e0007 */
[----:B------:R-:W-:Y:S01]  /*7c10*/  MOV R29, R6 ;  /* 0x00000006001d7202 */ /* 0x000fe20000000f00 */
[----:B------:R-:W-:Y:S04]  /*7c20*/  STL.64 [R1+0x70], R4 ;  /* 0x0000700401007387 */ /* 0x000fe80000100a00 */
[----:B------:R-:W-:Y:S04]  /*7c30*/  STL [R1+0x138c], R11 ;  /* 0x00138c0b01007387 */ /* 0x000fe80000100800 */
[----:B------:R-:W-:Y:S04]  /*7c40*/  STL [R1+0x1384], R28 ;  /* 0x0013841c01007387 */ /* 0x000fe80000100800 */
[----:B------:R-:W-:Y:S04]  /*7c50*/  STL [R1+0x1298], R29 ;  /* 0x0012981d01007387 */ /* 0x000fe80000100800 */
[----:B--2---:R-:W0:Y:S04]  /*7c60*/  LDSM.16.M88.4 R12, [R0+UR5+0x11080] ;  /* 0x01108005000c783b */ /* 0x004e280008000200 */
[----:B------:R-:W1:Y:S04]  /*7c70*/  LDSM.16.M88.4 R4, [R0+UR5+0x10880] ;  /* 0x010880050004783b */ /* 0x000e680008000200 */
[----:B------:R-:W-:Y:S04]  /*7c80*/  LDSM.16.M88.4 R16, [R0+UR5+0x13080] ;  /* 0x013080050010783b */ /* 0x000fe80008000200 */
[----:B------:R-:W-:Y:S04]  /*7c90*/  LDSM.16.M88.4 R24, [R0+UR5+0x12880] ;  /* 0x012880050018783b */ /* 0x000fe80008000200 */
[----:B------:R-:W-:Y:S01]  /*7ca0*/  LDSM.16.M88.4 R20, [R0+UR5+0x13880] ;  /* 0x013880050014783b */ /* 0x000fe20008000200 */
[----:B0-----:R-:W-:Y:S01]  /*7cb0*/  MOV R11, R12 ;  /* 0x0000000c000b7202 */ /* 0x001fe20000000f00 */
[----:B------:R-:W-:Y:S01]  /*7cc0*/  IMAD.MOV.U32 R3, RZ, RZ, R13 ;  /* 0x000000ffff037224 */ /* 0x000fe200078e000d */
[----:B------:R-:W-:Y:S01]  /*7cd0*/  MOV R29, R14 ;  /* 0x0000000e001d7202 */ /* 0x000fe20000000f00 */
[----:B------:R-:W-:-:S02]  /*7ce0*/  IMAD.MOV.U32 R2, RZ, RZ, R15 ;  /* 0x000000ffff027224 */ /* 0x000fc400078e000f */
[----:B------:R-:W0:Y:S04]  /*7cf0*/  LDSM.16.M88.4 R12, [R0+UR5+0x11880] ;  /* 0x01188005000c783b */ /* 0x000e280008000200 */
[----:B------:R-:W-:Y:S04]  /*7d00*/  STL [R1+0x1388], R29 ;  /* 0x0013881d01007387 */ /* 0x000fe80000100800 */
[----:B-1----:R1:W-:Y:S02]  /*7d10*/  STL.64 [R1+0x198], R6 ;  /* 0x0001980601007387 */ /* 0x0023e40000100a00 */
[----:B-1----:R-:W-:Y:S01]  /*7d20*/  IMAD.MOV.U32 R7, RZ, RZ, R3 ;  /* 0x000000ffff077224 */ /* 0x002fe200078e0003 */
[----:B0-----:R-:W-:Y:S01]  /*7d30*/  MOV R28, R12 ;  /* 0x0000000c001c7202 */ /* 0x001fe20000000f00 */
[----:B------:R-:W-:Y:S01]  /*7d40*/  STL.64 [R1+0x1b8], R14 ;  /* 0x0001b80e01007387 */ /* 0x000fe20000100a00 */
[----:B------:R-:W-:-:S03]  /*7d50*/  IMAD.MOV.U32 R3, RZ, RZ, R13 ;  /* 0x000000ffff037224 */ /* 0x000fc600078e000d */
[----:B------:R-:W0:Y:S01]  /*7d60*/  LDSM.16.M88.4 R12, [R0+UR5+0x12080] ;  /* 0x01208005000c783b */ /* 0x000e220008000200 */
[----:B------:R-:W-:-:S03]  /*7d70*/  MOV R6, R11 ;  /* 0x0000000b00067202 */ /* 0x000fc60000000f00 */
[----:B0-----:R-:W-:Y:S01]  /*7d80*/  STL.64 [R1+0x1d8], R14 ;  /* 0x0001d80e01007387 */ /* 0x001fe20000100a00 */
[----:B------:R-:W-:-:S03]  /*7d90*/  MOV R11, R12 ;  /* 0x0000000c000b7202 */ /* 0x000fc60000000f00 */
[----:B------:R-:W-:Y:S04]  /*7da0*/  STL.64 [R1+0x1378], R18 ;  /* 0x0013781201007387 */ /* 0x000fe80000100a00 */
[----:B------:R0:W-:Y:S04]  /*7db0*/  STL.64 [R1+0x1370], R16 ;  /* 0x0013701001007387 */ /* 0x0001e80000100a00 */
[----:B0-----:R-:W2:Y:S04]  /*7dc0*/  LDL.LU R16, [R1+0x230] ;  /* 0x0002300001107983 */ /* 0x001ea80000300800 */
[----:B------:R-:W2:Y:S04]  /*7dd0*/  LDL.LU R17, [R1+0x234] ;  /* 0x0002340001117983 */ /* 0x000ea80000300800 */
[----:B------:R-:W2:Y:S04]  /*7de0*/  LDL.LU R18, [R1+0x238] ;  /* 0x0002380001127983 */ /* 0x000ea80000300800 */
[----:B------:R-:W2:Y:S04]  /*7df0*/  LDL.LU R19, [R1+0x23c] ;  /* 0x00023c0001137983 */ /* 0x000ea80000300800 */
[----:B------:R-:W-:Y:S04]  /*7e00*/  STL.64 [R1+0x1e8], R26 ;  /* 0x0001e81a01007387 */ /* 0x000fe80000100a00 */
[----:B------:R0:W-:Y:S02]  /*7e10*/  STL.64 [R1+0x1320], R24 ;  /* 0x0013201801007387 */ /* 0x0001e40000100a00 */
[----:B0-----:R-:W-:-:S02]  /*7e20*/  MOV R24, R11 ;  /* 0x0000000b00187202 */ /* 0x001fc40000000f00 */
[----:B------:R-:W2:Y:S01]  /*7e30*/  LDL.LU R11, [R1+0x138c] ;  /* 0x00138c00010b7983 */ /* 0x000ea20000300800 */
[----:B------:R-:W-:-:S03]  /*7e40*/  IMAD.MOV.U32 R29, RZ, RZ, R13 ;  /* 0x000000ffff1d7224 */ /* 0x000fc600078e000d */
[----:B------:R-:W0:Y:S01]  /*7e50*/  LDSM.16.M88.4 R12, [R0+UR5+0x14080] ;  /* 0x01408005000c783b */ /* 0x000e220008000200 */
[----:B------:R-:W-:-:S03]  /*7e60*/  IMAD.MOV.U32 R25, RZ, RZ, R29 ;  /* 0x000000ffff197224 */ /* 0x000fc600078e001d */
[----:B------:R-:W3:Y:S04]  /*7e70*/  LDL.LU R29, [R1+0x1388] ;  /* 0x00138800011d7983 */ /* 0x000ee80000300800 */
[----:B------:R1:W-:Y:S02]  /*7e80*/  STL.64 [R1+0x1338], R24 ;  /* 0x0013381801007387 */ /* 0x0003e40000100a00 */
[----:B-1----:R-:W-:Y:S01]  /*7e90*/  MOV R24, R28 ;  /* 0x0000001c00187202 */ /* 0x002fe20000000f00 */
[----:B------:R-:W-:Y:S01]  /*7ea0*/  IMAD.MOV.U32 R25, RZ, RZ, R3 ;  /* 0x000000ffff197224 */ /* 0x000fe200078e0003 */
[----:B------:R-:W4:Y:S04]  /*7eb0*/  LDL.LU R28, [R1+0x1384] ;  /* 0x00138400011c7983 */ /* 0x000f280000300800 */
[----:B------:R-:W5:Y:S04]  /*7ec0*/  LDL.LU R3, [R1+0x1380] ;  /* 0x0013800001037983 */ /* 0x000f680000300800 */
[----:B------:R1:W-:Y:S02]  /*7ed0*/  STL.64 [R1+0x1350], R24 ;  /* 0x0013501801007387 */ /* 0x0003e40000100a00 */
[----:B-1----:R-:W-:Y:S01]  /*7ee0*/  MOV R24, R6 ;  /* 0x0000000600187202 */ /* 0x002fe20000000f00 */
[----:B------:R-:W-:Y:S01]  /*7ef0*/  IMAD.MOV.U32 R25, RZ, RZ, R7 ;  /* 0x000000ffff197224 */ /* 0x000fe200078e0007 */
[----:B--2---:R-:W-:-:S15]  /*7f00*/  HMMA.16816.F32.BF16 R16, R8, R4, R16 ;  /* 0x000000040810723c */ /* 0x004fde0000041810 */
[----:B------:R-:W-:-:S04]  /*7f10*/  NOP ;  /* 0x0000000000007918 */ /* 0x000fc80000000000 */
[----:B------:R-:W-:Y:S01]  /*7f20*/  MOV R7, R16 ;  /* 0x0000001000077202 */ /* 0x000fe20000000f00 */
[----:B------:R-:W-:Y:S01]  /*7f30*/  IMAD.MOV.U32 R6, RZ, RZ, R17 ;  /* 0x000000ffff067224 */ /* 0x000fe200078e0011 */
[----:B------:R-:W-:Y:S01]  /*7f40*/  MOV R5, R18 ;  /* 0x0000001200057202 */ /* 0x000fe20000000f00 */
[----:B------:R-:W-:Y:S02]  /*7f50*/  IMAD.MOV.U32 R4, RZ, RZ, R19 ;  /* 0x000000ffff047224 */ /* 0x000fe400078e0013 */
[----:B------:R-:W2:Y:S04]  /*7f60*/  LDL.LU.64 R18, [R1+0x1378] ;  /* 0x0013780001127983 */ /* 0x000ea80000300a00 */
[----:B------:R-:W2:Y:S04]  /*7f70*/  LDL.LU.64 R16, [R1+0x1370] ;  /* 0x0013700001107983 */ /* 0x000ea80000300a00 */
[----:B------:R-:W-:Y:S04]  /*7f80*/  STL.64 [R1+0x1318], R6 ;  /* 0x0013180601007387 */ /* 0x000fe80000100a00 */
[----:B------:R1:W-:Y:S04]  /*7f90*/  STL.64 [R1+0x1310], R4 ;  /* 0x0013100401007387 */ /* 0x0003e80000100a00 */
[----:B-1----:R-:W2:Y:S04]  /*7fa0*/  LDL.LU R4, [R1+0x30] ;  /* 0x0000300001047983 */ /* 0x002ea80000300800 */
[----:B------:R-:W2:Y:S04]  /*7fb0*/  LDL.LU R5, [R1+0x34] ;  /* 0x0000340001057983 */ /* 0x000ea80000300800 */
[----:B------:R-:W2:Y:S01]  /*7fc0*/  LDL.LU R6, [R1+0x38] ;  /* 0x0000380001067983 */ /* 0x000ea20000300800 */
[----:B-----5:R-:W-:-:S03]  /*7fd0*/  MOV R7, R3 ;  /* 0x0000000300077202 */ /* 0x020fc60000000f00 */
[----:B------:R-:W5:Y:S04]  /*7fe0*/  LDL.LU R3, [R1+0x136c] ;  /* 0x00136c0001037983 */ /* 0x000f680000300800 */
[----:B--2---:R-:W-:Y:S04]  /*7ff0*/  STL.64 [R1+0x1330], R6 ;  /* 0x0013300601007387 */ /* 0x004fe80000100a00 */
[----:B------:R1:W-:Y:S04]  /*8000*/  STL.64 [R1+0x1328], R4 ;  /* 0x0013280401007387 */ /* 0x0003e80000100a00 */
[----:B-1----:R-:W2:Y:S04]  /*8010*/  LDL.LU R4, [R1+0x40] ;  /* 0x0000400001047983 */ /* 0x002ea80000300800 */
[----:B------:R-:W2:Y:S04]  /*8020*/  LDL.LU R5, [R1+0x44] ;  /* 0x0000440001057983 */ /* 0x000ea80000300800 */
[----:B------:R-:W2:Y:S04]  /*8030*/  LDL.LU R6, [R1+0x48] ;  /* 0x0000480001067983 */ /* 0x000ea80000300800 */
[----:B------:R-:W2:Y:S04]  /*8040*/  LDL.LU R7, [R1+0x4c] ;  /* 0x00004c0001077983 */ /* 0x000ea80000300800 */
[----:B--2---:R5:W-:Y:S04]  /*8050*/  STL.64 [R1+0x1348], R6 ;  /* 0x0013480601007387 */ /* 0x004be80000100a00 */
[----:B------:R1:W-:Y:S01]  /*8060*/  STL.64 [R1+0x1340], R4 ;  /* 0x0013400401007387 */ /* 0x0003e20000100a00 */
[----:B-----5:R-:W-:-:S03]  /*8070*/  IMAD.MOV.U32 R6, RZ, RZ, R3 ;  /* 0x000000ffff067224 */ /* 0x020fc600078e0003 */
[----:B-1----:R-:W2:Y:S04]  /*8080*/  LDL.LU R4, [R1+0x50] ;  /* 0x0000500001047983 */ /* 0x002ea80000300800 */
[----:B------:R-:W2:Y:S04]  /*8090*/  LDL.LU R5, [R1+0x54] ;  /* 0x0000540001057983 */ /* 0x000ea80000300800 */
[----:B------:R-:W5:Y:S04]  /*80a0*/  LDL.LU R3, [R1+0x1368] ;  /* 0x0013680001037983 */ /* 0x000f680000300800 */
[----:B------:R-:W2:Y:S04]  /*80b0*/  LDL.LU R7, [R1+0x5c] ;  /* 0x00005c0001077983 */ /* 0x000ea80000300800 */
[----:B--2---:R-:W-:Y:S04]  /*80c0*/  STL.64 [R1+0x1360], R6 ;  /* 0x0013600601007387 */ /* 0x004fe80000100a00 */
[----:B------:R1:W-:Y:S04]  /*80d0*/  STL.64 [R1+0x1358], R4 ;  /* 0x0013580401007387 */ /* 0x0003e80000100a00 */
[----:B-1----:R-:W2:Y:S04]  /*80e0*/  LDL.LU R4, [R1+0x60] ;  /* 0x0000600001047983 */ /* 0x002ea80000300800 */
[----:B------:R-:W2:Y:S04]  /*80f0*/  LDL.LU R5, [R1+0x64] ;  /* 0x0000640001057983 */ /* 0x000ea80000300800 */
[----:B------:R-:W2:Y:S01]  /*8100*/  LDL.LU R6, [R1+0x68] ;  /* 0x0000680001067983 */ /* 0x000ea20000300800 */
[----:B-----5:R-:W-:-:S03]  /*8110*/  MOV R7, R3 ;  /* 0x0000000300077202 */ /* 0x020fc60000000f00 */
[----:B------:R-:W-:Y:S04]  /*8120*/  STL.64 [R1+0x208], R18 ;  /* 0x0002081201007387 */ /* 0x000fe80000100a00 */
[----:B------:R-:W-:Y:S04]  /*8130*/  STL.64 [R1+0x218], R22 ;  /* 0x0002181601007387 */ /* 0x000fe80000100a00 */
[----:B0-----:R-:W-:Y:S01]  /*8140*/  STL.64 [R1+0x228], R14 ;  /* 0x0002280e01007387 */ /* 0x001fe20000100a00 */
[----:B--2---:R-:W-:Y:S03]  /*8150*/  HMMA.16816.F32.BF16 R24, R8, R24, R4 ;  /* 0x000000180818723c */ /* 0x004fe60000041804 */
[----:B------:R-:W2:Y:S04]  /*8160*/  LDL.LU.64 R6, [R1+0x1360] ;  /* 0x0013600001067983 */ /* 0x000ea80000300a00 */
[----:B------:R-:W2:-:S12]  /*8170*/  LDL.LU.64 R4, [R1+0x1358] ;  /* 0x0013580001047983 */ /* 0x000e980000300a00 */
[----:B------:R0:W-:Y:S04]  /*8180*/  STL.64 [R1+0x160], R24 ;  /* 0x0001601801007387 */ /* 0x0001e80000100a00 */
[----:B------:R2:W-:Y:S04]  /*8190*/  STL.64 [R1+0x168], R26 ;  /* 0x0001681a01007387 */ /* 0x0005e80000100a00 */
[----:B0-----:R-:W2:Y:S02]  /*81a0*/  LDL.LU.64 R24, [R1+0x1350] ;  /* 0x0013500001187983 */ /* 0x001ea40000300a00 */
[----:B--2---:R-:W-:Y:S02]  /*81b0*/  HMMA.16816.F32.BF16 R24, R8, R24, R4 ;  /* 0x000000180818723c */ /* 0x004fe40000041804 */
[----:B------:R-:W2:Y:S04]  /*81c0*/  LDL.LU.64 R6, [R1+0x1348] ;  /* 0x0013480001067983 */ /* 0x000ea80000300a00 */
[----:B------:R-:W2:-:S13]  /*81d0*/  LDL.LU.64 R4, [R1+0x1340] ;  /* 0x0013400001047983 */ /* 0x000e9a0000300a00 */
        /* <DEDUP_REMOVED lines=11> */
[----:B------:R-:W5:-:S13]  /*8290*/  LDL.LU.64 R4, [R1+0x1310] ;  /* 0x0013100001047983 */ /* 0x000f5a0000300a00 */
[----:B------:R-:W-:Y:S04]  /*82a0*/  STL.64 [R1+0x130], R24 ;  /* 0x0001301801007387 */ /* 0x000fe80000100a00 */
[----:B------:R0:W-:Y:S04]  /*82b0*/  STL.64 [R1+0x138], R26 ;  /* 0x0001381a01007387 */ /* 0x0001e80000100a00 */
[----:B0-----:R-:W2:Y:S04]  /*82c0*/  LDL.LU.64 R26, [R1+0x1308] ;  /* 0x00130800011a7983 */ /* 0x001ea80000300a00 */
[----:B------:R-:W2:Y:S02]  /*82d0*/  LDL.LU.64 R24, [R1+0x1300] ;  /* 0x0013000001187983 */ /* 0x000ea40000300a00 */
[----:B--2---:R-:W-:Y:S02]  /*82e0*/  HMMA.16816.F32.BF16 R16, R8, R16, R24 ;  /* 0x000000100810723c */ /* 0x004fe40000041818 */
[----:B------:R-:W2:Y:S04]  /*82f0*/  LDL.LU.64 R26, [R1+0x12f8] ;  /* 0x0012f800011a7983 */ /* 0x000ea80000300a00 */
[----:B------:R-:W2:-:S13]  /*8300*/  LDL.LU.64 R24, [R1+0x12f0] ;  /* 0x0012f00001187983 */ /* 0x000e9a0000300a00 */
[----:B------:R-:W-:Y:S04]  /*8310*/  STL.64 [R1+0x120], R16 ;  /* 0x0001201001007387 */ /* 0x000fe80000100a00 */
[----:B------:R0:W-:Y:S04]  /*8320*/  STL.64 [R1+0x128], R18 ;  /* 0x0001281201007387 */ /* 0x0001e80000100a00 */
[----:B0-----:R-:W3:Y:S04]  /*8330*/  LDL.LU.64 R18, [R1+0x12e8] ;  /* 0x0012e80001127983 */ /* 0x001ee80000300a00 */
[----:B------:R-:W3:Y:S01]  /*8340*/  LDL.LU.64 R16, [R1+0x12e0] ;  /* 0x0012e00001107983 */ /* 0x000ee20000300a00 */
[C---:B--2---:R-:W-:Y:S08]  /*8350*/  HMMA.16816.F32.BF16 R20, R8.reuse, R20, R24 ;  /* 0x000000140814723c */ /* 0x044ff00000041818 */
[----:B---3--:R-:W-:Y:S11]  /*8360*/  HMMA.16816.F32.BF16 R12, R8, R12, R16 ;  /* 0x0000000c080c723c */ /* 0x008ff60000041810 */
[----:B------:R-:W-:Y:S04]  /*8370*/  STL.64 [R1+0x100], R20 ;  /* 0x0001001401007387 */ /* 0x000fe80000100a00 */
[----:B------:R-:W-:Y:S04]  /*8380*/  STL.64 [R1+0x108], R22 ;  /* 0x0001081601007387 */ /* 0x000fe80000100a00 */
[----:B------:R-:W-:Y:S04]  /*8390*/  LDSM.16.M88.4 R16, [R0+UR5+0x14880] ;  /* 0x014880050010783b */ /* 0x000fe80008000200 */
[----:B------:R-:W-:Y:S04]  /*83a0*/  LDSM.16.M88.4 R20, [R0+UR5+0x15080] ;  /* 0x015080050014783b */ /* 0x000fe80008000200 */
[----:B------:R-:W-:Y:S04]  /*83b0*/  STL.64 [R1+0xd0], R12 ;  /* 0x0000d00c01007387 */ /* 0x000fe80000100a00 */
[----:B------:R-:W-:Y:S04]  /*83c0*/  STL.64 [R1+0xd8], R14 ;  /* 0x0000d80e01007387 */ /* 0x000fe80000100a00 */
[----:B------:R-:W0:Y:S02]  /*83d0*/  LDSM.16.M88.4 R12, [R0+UR5+0x15880] ;  /* 0x01588005000c783b */ /* 0x000e240008000200 */
[----:B0-----:R-:W-:-:S02]  /*83e0*/  IMAD.MOV.U32 R27, RZ, RZ, R12 ;  /* 0x000000ffff1b7224 */ /* 0x001fc400078e000c */
[----:B------:R-:W-:Y:S01]  /*83f0*/  STL.64 [R1+0x1c8], R14 ;  /* 0x0001c80e01007387 */ /* 0x000fe20000100a00 */
[----:B------:R-:W-:-:S03]  /*8400*/  MOV R24, R13 ;  /* 0x0000000d00187202 */ /* 0x000fc60000000f00 */
[----:B------:R-:W0:Y:S04]  /*8410*/  LDSM.16.M88.4 R12, [R0+UR5+0x16080] ;  /* 0x01608005000c783b */ /* 0x000e280008000200 */
[----:B------:R-:W-:Y:S04]  /*8420*/  STL.64 [R1+0xf8], R18 ;  /* 0x0000f81201007387 */ /* 0x000fe80000100a00 */
[----:B------:R-:W-:Y:S04]  /*8430*/  STL.64 [R1+0xe8], R22 ;  /* 0x0000e81601007387 */ /* 0x000fe80000100a00 */
[----:B0-----:R0:W-:Y:S01]  /*8440*/  STL.64 [R1+0x1f8], R14 ;  /* 0x0001f80e01007387 */ /* 0x0011e20000100a00 */
[----:B------:R-:W-:Y:S01]  /*8450*/  IMAD.MOV.U32 R25, RZ, RZ, R12 ;  /* 0x000000ffff197224 */ /* 0x000fe200078e000c */
[----:B------:R-:W-:-:S02]  /*8460*/  MOV R26, R13 ;  /* 0x0000000d001a7202 */ /* 0x000fc40000000f00 */
[----:B0-----:R-:W2:Y:S04]  /*8470*/  LDL.LU.64 R14, [R1+0x12d8] ;  /* 0x0012d800010e7983 */ /* 0x001ea80000300a00 */
[----:B------:R-:W2:Y:S02]  /*8480*/  LDL.LU.64 R12, [R1+0x12d0] ;  /* 0x0012d000010c7983 */ /* 0x000ea40000300a00 */
[----:B--2---:R-:W-:-:S15]  /*8490*/  HMMA.16816.F32.BF16 R16, R8, R16, R12 ;  /* 0x000000100810723c */ /* 0x004fde000004180c */
[----:B------:R-:W-:-:S04]  /*84a0*/  NOP ;  /* 0x0000000000007918 */ /* 0x000fc80000000000 */
[----:B------:R-:W-:Y:S01]  /*84b0*/  IMAD.MOV.U32 R13, RZ, RZ, R18 ;  /* 0x000000ffff0d7224 */ /* 0x000fe200078e0012 */
[----:B------:R0:W-:Y:S01]  /*84c0*/  STL.64 [R1+0xb0], R16 ;  /* 0x0000b01001007387 */ /* 0x0001e20000100a00 */
[----:B------:R-:W-:-:S03]  /*84d0*/  MOV R12, R19 ;  /* 0x00000013000c7202 */ /* 0x000fc60000000f00 */
[----:B------:R-:W2:Y:S04]  /*84e0*/  LDL.LU.64 R18, [R1+0x12c8] ;  /* 0x0012c80001127983 */ /* 0x000ea80000300a00 */
[----:B0-----:R-:W2:Y:S04]  /*84f0*/  LDL.LU.64 R16, [R1+0x12c0] ;  /* 0x0012c00001107983 */ /* 0x001ea80000300a00 */
[----:B------:R-:W3:Y:S01]  /*8500*/  LDL.LU.64 R22, [R1+0x12b8] ;  /* 0x0012b80001167983 */ /* 0x000ee20000300a00 */
[----:B--2---:R-:W-:Y:S03]  /*8510*/  HMMA.16816.F32.BF16 R16, R8, R20, R16 ;  /* 0x000000140810723c */ /* 0x004fe60000041810 */
[----:B------:R-:W3:-:S15]  /*8520*/  LDL.LU.64 R20, [R1+0x12b0] ;  /* 0x0012b00001147983 */ /* 0x000ede0000300a00 */
[----:B------:R-:W-:Y:S01]  /*8530*/  NOP ;  /* 0x0000000000007918 */ /* 0x000fe20000000000 */
[----:B------:R0:W-:Y:S02]  /*8540*/  STL.64 [R1+0xa0], R16 ;  /* 0x0000a01001007387 */ /* 0x0001e40000100a00 */
[----:B0-----:R-:W-:Y:S01]  /*8550*/  MOV R16, R27 ;  /* 0x0000001b00107202 */ /* 0x001fe20000000f00 */
[----:B------:R-:W-:Y:S01]  /*8560*/  IMAD.MOV.U32 R17, RZ, RZ, R24 ;  /* 0x000000ffff117224 */ /* 0x000fe200078e0018 */
[----:B------:R-:W-:Y:S04]  /*8570*/  STL [R1+0xa8], R18 ;  /* 0x0000a81201007387 */ /* 0x000fe80000100800 */
[----:B------:R-:W2:Y:S04]  /*8580*/  LDL.LU R27, [R1+0x12a8] ;  /* 0x0012a800011b7983 */ /* 0x000ea80000300800 */
[----:B------:R-:W2:Y:S01]  /*8590*/  LDL.LU R24, [R1+0x12a4] ;  /* 0x0012a40001187983 */ /* 0x000ea20000300800 */
[----:B---3--:R-:W-:-:S15]  /*85a0*/  HMMA.16816.F32.BF16 R20, R8, R16, R20 ;  /* 0x000000100814723c */ /* 0x008fde0000041814 */
[----:B------:R-:W-:-:S04]  /*85b0*/  NOP ;  /* 0x0000000000007918 */ /* 0x000fc80000000000 */
[----:B------:R-:W-:Y:S01]  /*85c0*/  MOV R15, R22 ;  /* 0x00000016000f7202 */ /* 0x000fe20000000f00 */
[----:B------:R-:W-:-:S05]  /*85d0*/  IMAD.MOV.U32 R14, RZ, RZ, R23 ;  /* 0x000000ffff0e7224 */ /* 0x000fca00078e0017 */
[----:B------:R0:W-:Y:S04]  /*85e0*/  STL.64 [R1+0x1258], R14 ;  /* 0x0012580e01007387 */ /* 0x0001e80000100a00 */
[----:B------:R1:W-:Y:S04]  /*85f0*/  STL.64 [R1+0x1250], R12 ;  /* 0x0012500c01007387 */ /* 0x0003e80000100a00 */
[----:B0-----:R-:W3:Y:S04]  /*8600*/  LDL.LU R14, [R1+0x248] ;  /* 0x00024800010e7983 */ /* 0x001ee80000300800 */
[----:B------:R-:W3:Y:S01]  /*8610*/  LDL.LU R15, [R1+0x24c] ;  /* 0x00024c00010f7983 */ /* 0x000ee20000300800 */
[----:B-1----:R-:W-:Y:S01]  /*8620*/  MOV R12, R25 ;  /* 0x00000019000c7202 */ /* 0x002fe20000000f00 */
[----:B------:R-:W-:Y:S01]  /*8630*/  IMAD.MOV.U32 R13, RZ, RZ, R26 ;  /* 0x000000ffff0d7224 */ /* 0x000fe200078e001a */
[----:B------:R-:W-:Y:S01]  /*8640*/  MOV R17, R20 ;  /* 0x0000001400117202 */ /* 0x000fe20000000f00 */
[----:B------:R-:W-:Y:S01]  /*8650*/  IMAD.MOV.U32 R16, RZ, RZ, R21 ;  /* 0x000000ffff107224 */ /* 0x000fe200078e0015 */
[----:B------:R-:W-:Y:S01]  /*8660*/  MOV R22, R29 ;  /* 0x0000001d00167202 */ /* 0x000fe20000000f00 */
[----:B---3--:R-:W-:Y:S04]  /*8670*/  STL.64 [R1+0x1268], R14 ;  /* 0x0012680e01007387 */ /* 0x008fe80000100a00 */
[----:B------:R-:W3:Y:S04]  /*8680*/  LDL.LU R25, [R1+0x12a0] ;  /* 0x0012a00001197983 */ /* 0x000ee80000300800 */
[----:B------:R-:W4:Y:S01]  /*8690*/  LDL.LU R26, [R1+0x129c] ;  /* 0x00129c00011a7983 */ /* 0x000f220000300800 */
[----:B------:R-:W-:-:S03]  /*86a0*/  IMAD.MOV.U32 R23, RZ, RZ, R2 ;  /* 0x000000ffff177224 */ /* 0x000fc600078e0002 */
[----:B------:R-:W-:Y:S01]  /*86b0*/  STL.64 [R1+0x1248], R16 ;  /* 0x0012481001007387 */ /* 0x000fe20000100a00 */
[----:B--2---:R-:W-:-:S03]  /*86c0*/  MOV R20, R24 ;  /* 0x0000001800147202 */ /* 0x004fc60000000f00 */
[----:B------:R-:W2:Y:S04]  /*86d0*/  LDL.LU R29, [R1+0x1298] ;  /* 0x00129800011d7983 */ /* 0x000ea80000300800 */
[----:B------:R-:W2:Y:S04]  /*86e0*/  LDL.LU R2, [R1+0x1294] ;  /* 0x0012940001027983 */ /* 0x000ea80000300800 */
[----:B------:R0:W-:Y:S04]  /*86f0*/  STL.64 [R1+0x1260], R22 ;  /* 0x0012601601007387 */ /* 0x0001e80000100a00 */
[----:B------:R-:W2:Y:S01]  /*8700*/  LDL.LU R24, [R1+0x1290] ;  /* 0x0012900001187983 */ /* 0x000ea20000300800 */
[----:B0-----:R-:W-:-:S02]  /*8710*/  IMAD.MOV.U32 R23, RZ, RZ, R27 ;  /* 0x000000ffff177224 */ /* 0x001fc400078e001b */
[----:B---3--:R-:W-:Y:S02]  /*8720*/  IMAD.MOV.U32 R21, RZ, RZ, R25 ;  /* 0x000000ffff157224 */ /* 0x008fe400078e0019 */
[----:B------:R-:W3:Y:S01]  /*8730*/  LDL.LU R25, [R1+0x128c] ;  /* 0x00128c0001197983 */ /* 0x000ee20000300800 */
[----:B----4-:R-:W-:-:S03]  /*8740*/  MOV R22, R26 ;  /* 0x0000001a00167202 */ /* 0x010fc60000000f00 */
[----:B------:R-:W3:Y:S04]  /*8750*/  LDL.LU R26, [R1+0x1288] ;  /* 0x00128800011a7983 */ /* 0x000ee80000300800 */
[----:B------:R-:W3:Y:S04]  /*8760*/  LDL.LU R27, [R1+0x1284] ;  /* 0x00128400011b7983 */ /* 0x000ee80000300800 */
[----:B------:R-:W-:Y:S04]  /*8770*/  STL.64 [R1+0x1278], R22 ;  /* 0x0012781601007387 */ /* 0x000fe80000100a00 */
[----:B------:R0:W-:Y:S04]  /*8780*/  STL.64 [R1+0x1270], R20 ;  /* 0x0012701401007387 */ /* 0x0001e80000100a00 */
[----:B0-----:R-:W4:Y:S04]  /*8790*/  LDL.LU R20, [R1+0xc0] ;  /* 0x0000c00001147983 */ /* 0x001f280000300800 */
[----:B------:R-:W4:Y:S04]  /*87a0*/  LDL.LU R21, [R1+0xc4] ;  /* 0x0000c40001157983 */ /* 0x000f280000300800 */
[----:B------:R-:W4:Y:S01]  /*87b0*/  LDL.LU R22, [R1+0xc8] ;  /* 0x0000c80001167983 */ /* 0x000f220000300800 */
[----:B--2---:R-:W-:-:S03]  /*87c0*/  MOV R23, R2 ;  /* 0x0000000200177202 */ /* 0x004fc60000000f00 */
[----:B------:R-:W2:Y:S01]  /*87d0*/  LDL.LU R2, [R1+0x1280] ;  /* 0x0012800001027983 */ /* 0x000ea20000300800 */
[----:B---3--:R-:W-:Y:S03]  /*87e0*/  HMMA.16816.F32.BF16 R12, R8, R12, R24 ;  /* 0x0000000c080c723c */ /* 0x008fe60000041818 */
[----:B------:R-:W3:-:S15]  /*87f0*/  LDL.LU R24, [R1+0x70] ;  /* 0x0000700001187983 */ /* 0x000ede0000300800 */
[----:B------:R-:W-:Y:S01]  /*8800*/  NOP ;  /* 0x0000000000007918 */ /* 0x000fe20000000000 */
[----:B------:R-:W-:Y:S04]  /*8810*/  STL.64 [R1+0x50], R12 ;  /* 0x0000500c01007387 */ /* 0x000fe80000100a00 */
[----:B------:R-:W-:Y:S04]  /*8820*/  STL.64 [R1+0x58], R14 ;  /* 0x0000580e01007387 */ /* 0x000fe80000100a00 */
[----:B------:R-:W0:Y:S04]  /*8830*/  LDSM.16.M88.4 R12, [R0+UR5+0x16880] ;  /* 0x01688005000c783b */ /* 0x000e280008000200 */
[----:B------:R-:W3:Y:S04]  /*8840*/  LDL.LU R25, [R1+0x74] ;  /* 0x0000740001197983 */ /* 0x000ee80000300800 */
[----:B0-----:R4:W-:Y:S02]  /*8850*/  STL.64 [R1+0x98], R14 ;  /* 0x0000980e01007387 */ /* 0x0019e40000100a00 */
[----:B----4-:R-:W-:Y:S02]  /*8860*/  HMMA.16816.F32.BF16 R12, R8, R12, R20 ;  /* 0x0000000c080c723c */ /* 0x010fe40000041814 */
[----:B------:R-:W4:Y:S04]  /*8870*/  LDL.LU.64 R22, [R1+0x1278] ;  /* 0x0012780001167983 */ /* 0x000f280000300a00 */
[----:B------:R-:W4:-:S13]  /*8880*/  LDL.LU.64 R20, [R1+0x1270] ;  /* 0x0012700001147983 */ /* 0x000f1a0000300a00 */
[----:B------:R-:W-:Y:S04]  /*8890*/  STL.64 [R1+0x40], R12 ;  /* 0x0000400c01007387 */ /* 0x000fe80000100a00 */
[----:B------:R0:W-:Y:S04]  /*88a0*/  STL.64 [R1+0x48], R14 ;  /* 0x0000480e01007387 */ /* 0x0001e80000100a00 */
[----:B0-----:R-:W3:Y:S01]  /*88b0*/  LDL.LU.64 R14, [R1+0x1268] ;  /* 0x00126800010e7983 */ /* 0x001ee20000300a00 */
[----:B------:R-:W-:Y:S01]  /*88c0*/  IMAD.MOV.U32 R3, RZ, RZ, R19 ;  /* 0x000000ffff037224 */ /* 0x000fe200078e0013 */
[----:B------:R-:W-:Y:S01]  /*88d0*/  MOV R17, R6 ;  /* 0x0000000600117202 */ /* 0x000fe20000000f00 */
[----:B------:R-:W-:Y:S01]  /*88e0*/  IMAD.MOV.U32 R16, RZ, RZ, R7 ;  /* 0x000000ffff107224 */ /* 0x000fe200078e0007 */
[----:B-----5:R-:W-:Y:S01]  /*88f0*/  MOV R19, R4 ;  /* 0x0000000400137202 */ /* 0x020fe20000000f00 */
[----:B------:R-:W-:-:S02]  /*8900*/  IMAD.MOV.U32 R18, RZ, RZ, R5 ;  /* 0x000000ffff127224 */ /* 0x000fc400078e0005 */
[----:B--2---:R-:W3:Y:S01]  /*8910*/  LDSM.16.MT88.4 R4, [R2+0xa000] ;  /* 0x00a000000204783b */ /* 0x004ee20000004200 */
[----:B------:R-:W-:Y:S01]  /*8920*/  IMAD.MOV.U32 R26, RZ, RZ, R29 ;  /* 0x000000ffff1a7224 */ /* 0x000fe200078e001d */
[----:B------:R-:W-:-:S07]  /*8930*/  MOV R27, R28 ;  /* 0x0000001c001b7202 */ /* 0x000fce0000000f00 */
[----:B---3--:R-:W-:-:S15]  /*8940*/  HMMA.16816.F32.BF16 R12, R4, R14, R24 ;  /* 0x0000000e040c723c */ /* 0x008fde0000041818 */
[----:B------:R-:W-:-:S04]  /*8950*/  NOP ;  /* 0x0000000000007918 */ /* 0x000fc80000000000 */
[----:B------:R-:W-:Y:S04]  /*8960*/  STL.64 [R1+0x20], R12 ;  /* 0x0000200c01007387 */ /* 0x000fe80000100a00 */
[----:B------:R-:W2:Y:S04]  /*8970*/  LDL.LU R26, [R1+0x1c8] ;  /* 0x0001c800011a7983 */ /* 0x000ea80000300800 */
[----:B------:R-:W2:Y:S01]  /*8980*/  LDL.LU R27, [R1+0x1cc] ;  /* 0x0001cc00011b7983 */ /* 0x000ea20000300800 */
[----:B------:R-:W-:Y:S01]  /*8990*/  IMAD.MOV.U32 R29, RZ, RZ, R14 ;  /* 0x000000ffff1d7224 */ /* 0x000fe200078e000e */
[----:B------:R-:W-:-:S02]  /*89a0*/  MOV R28, R15 ;  /* 0x0000000f001c7202 */ /* 0x000fc40000000f00 */
[----:B------:R-:W0:Y:S04]  /*89b0*/  LDSM.16.M88.4 R12, [R0+UR5+0x17080] ;  /* 0x01708005000c783b */ /* 0x000e280008000200 */
[----:B--2---:R1:W-:Y:S04]  /*89c0*/  STL.64 [R1+0x11d0], R26 ;  /* 0x0011d01a01007387 */ /* 0x0043e80000100a00 */
[----:B------:R-:W2:Y:S04]  /*89d0*/  LDL.LU R24, [R1+0x180] ;  /* 0x0001800001187983 */ /* 0x000ea80000300800 */
[----:B------:R-:W2:Y:S04]  /*89e0*/  LDL.LU R25, [R1+0x184] ;  /* 0x0001840001197983 */ /* 0x000ea80000300800 */
[----:B-1----:R-:W2:Y:S04]  /*89f0*/  LDL.LU R26, [R1+0x188] ;  /* 0x00018800011a7983 */ /* 0x002ea80000300800 */
[----:B------:R-:W2:Y:S04]  /*8a00*/  LDL.LU R27, [R1+0x18c] ;  /* 0x00018c00011b7983 */ /* 0x000ea80000300800 */
[----:B------:R-:W-:Y:S04]  /*8a10*/  STL [R1+0x11bc], R28 ;  /* 0x0011bc1c01007387 */ /* 0x000fe80000100800 */
[----:B------:R-:W-:Y:S04]  /*8a20*/  STL [R1+0x11b8], R29 ;  /* 0x0011b81d01007387 */ /* 0x000fe80000100800 */
[----:B0-----:R2:W-:Y:S02]  /*8a30*/  STL.64 [R1+0x88], R14 ;  /* 0x0000880e01007387 */ /* 0x0015e40000100a00 */
[----:B--2---:R-:W-:-:S15]  /*8a40*/  HMMA.16816.F32.BF16 R12, R8, R12, R24 ;  /* 0x0000000c080c723c */ /* 0x004fde0000041818 */
[----:B------:R-:W-:-:S04]  /*8a50*/  NOP ;  /* 0x0000000000007918 */ /* 0x000fc80000000000 */
[----:B------:R-:W-:Y:S04]  /*8a60*/  STL.64 [R1+0x30], R12 ;  /* 0x0000300c01007387 */ /* 0x000fe80000100a00 */
[----:B------:R-:W2:Y:S04]  /*8a70*/  LDL.LU R26, [R1+0xf8] ;  /* 0x0000f800011a7983 */ /* 0x000ea80000300800 */
[----:B------:R-:W2:Y:S01]  /*8a80*/  LDL.LU R27, [R1+0xfc] ;  /* 0x0000fc00011b7983 */ /* 0x000ea20000300800 */
[----:B------:R-:W-:Y:S01]  /*8a90*/  IMAD.MOV.U32 R28, RZ, RZ, R14 ;  /* 0x000000ffff1c7224 */ /* 0x000fe200078e000e */
[----:B------:R-:W-:-:S02]  /*8aa0*/  MOV R29, R15 ;  /* 0x0000000f001d7202 */ /* 0x000fc40000000f00 */
[----:B------:R-:W4:Y:S04]  /*8ab0*/  LDSM.16.M88.4 R12, [R0+UR5+0x17880] ;  /* 0x01788005000c783b */ /* 0x000f280008000200 */
[----:B--2---:R0:W-:Y:S04]  /*8ac0*/  STL.64 [R1+0x11e8], R26 ;  /* 0x0011e81a01007387 */ /* 0x0041e80000100a00 */
[----:B0-----:R-:W2:Y:S04]  /*8ad0*/  LDL.LU R26, [R1+0x198] ;  /* 0x00019800011a7983 */ /* 0x001ea80000300800 */
[----:B------:R-:W2:Y:S01]  /*8ae0*/  LDL.LU R27, [R1+0x19c] ;  /* 0x00019c00011b7983 */ /* 0x000ea20000300800 */
[----:B----4-:R-:W-:Y:S03]  /*8af0*/  HMMA.16816.F32.BF16 R8, R8, R12, R20 ;  /* 0x0000000c0808723c */ /* 0x010fe60000041814 */
[----:B------:R0:W-:Y:S04]  /*8b00*/  STL [R1+0x11c4], R28 ;  /* 0x0011c41c01007387 */ /* 0x0001e80000100800 */
[----:B------:R-:W-:Y:S04]  /*8b10*/  STL [R1+0x11c0], R29 ;  /* 0x0011c01d01007387 */ /* 0x000fe80000100800 */
[----:B------:R1:W-:Y:S04]  /*8b20*/  STL.64 [R1+0x78], R14 ;  /* 0x0000780e01007387 */ /* 0x0003e80000100a00 */
[----:B------:R-:W3:Y:S04]  /*8b30*/  LDL.LU.64 R22, [R1+0x1260] ;  /* 0x0012600001167983 */ /* 0x000ee80000300a00 */
[----:B0-----:R-:W-:Y:S01]  /*8b40*/  IMAD.MOV.U32 R28, RZ, RZ, R9 ;  /* 0x000000ffff1c7224 */ /* 0x001fe200078e0009 */
[----:B-1----:R-:W4:Y:S04]  /*8b50*/  LDL.LU.64 R14, [R1+0x1258] ;  /* 0x00125800010e7983 */ /* 0x002f280000300a00 */
[----:B------:R-:W5:Y:S01]  /*8b60*/  LDL.LU.64 R12, [R1+0x1250] ;  /* 0x00125000010c7983 */ /* 0x000f620000300a00 */
[----:B------:R-:W-:-:S03]  /*8b70*/  MOV R29, R10 ;  /* 0x0000000a001d7202 */ /* 0x000fc60000000f00 */
[----:B------:R0:W-:Y:S04]  /*8b80*/  STL [R1+0x10], R8 ;  /* 0x0000100801007387 */ /* 0x0001e80000100800 */
[----:B------:R1:W-:Y:S04]  /*8b90*/  STL [R1+0x1c], R11 ;  /* 0x00001c0b01007387 */ /* 0x0003e80000100800 */
[----:B0-----:R-:W3:Y:S04]  /*8ba0*/  LDL.LU R8, [R1+0x160] ;  /* 0x0001600001087983 */ /* 0x001ee80000300800 */
[----:B------:R-:W3:Y:S04]  /*8bb0*/  LDL.LU R9, [R1+0x164] ;  /* 0x0001640001097983 */ /* 0x000ee80000300800 */
[----:B------:R-:W3:Y:S04]  /*8bc0*/  LDL.LU R10, [R1+0x168] ;  /* 0x00016800010a7983 */ /* 0x000ee80000300800 */
[----:B-1----:R-:W3:Y:S01]  /*8bd0*/  LDL.LU R11, [R1+0x16c] ;  /* 0x00016c00010b7983 */ /* 0x002ee20000300800 */
[----:B--2---:R-:W-:Y:S03]  /*8be0*/  HMMA.16816.F32.BF16 R24, R4, R26, R16 ;  /* 0x0000001a0418723c */ /* 0x004fe60000041810 */
[----:B------:R-:W2:-:S15]  /*8bf0*/  LDL.LU.64 R16, [R1+0x1248] ;  /* 0x0012480001107983 */ /* 0x000e9e0000300a00 */
[----:B------:R-:W-:Y:S01]  /*8c00*/  NOP ;  /* 0x0000000000007918 */ /* 0x000fe20000000000 */
[----:B------:R-:W-:Y:S04]  /*8c10*/  STL.64 [R1], R24 ;  /* 0x0000001801007387 */ /* 0x000fe80000100a00 */
[----:B------:R0:W-:Y:S04]  /*8c20*/  STL.64 [R1+0x8], R26 ;  /* 0x0000081a01007387 */ /* 0x0001e80000100a00 */
[----:B0-----:R-:W2:Y:S04]  /*8c30*/  LDL.LU R26, [R1+0x228] ;  /* 0x00022800011a7983 */ /* 0x001ea80000300800 */
[----:B------:R-:W2:Y:S01]  /*8c40*/  LDL.LU R27, [R1+0x22c] ;  /* 0x00022c00011b7983 */ /* 0x000ea20000300800 */
[----:B---3--:R-:W-:Y:S03]  /*8c50*/  HMMA.16816.F32.BF16 R8, R4, R22, R8 ;  /* 0x000000160408723c */ /* 0x008fe60000041808 */
[----:B--2---:R0:W-:Y:S04]  /*8c60*/  STL.64 [R1+0x1200], R26 ;  /* 0x0012001a01007387 */ /* 0x0041e80000100a00 */
[----:B0-----:R-:W2:Y:S04]  /*8c70*/  LDL.LU R26, [R1+0x218] ;  /* 0x00021800011a7983 */ /* 0x001ea80000300800 */
[----:B------:R-:W2:Y:S04]  /*8c80*/  LDL.LU R27, [R1+0x21c] ;  /* 0x00021c00011b7983 */ /* 0x000ea80000300800 */
[----:B--2---:R0:W-:Y:S04]  /*8c90*/  STL.64 [R1+0x1218], R26 ;  /* 0x0012181a01007387 */ /* 0x0041e80000100a00 */
[----:B------:R4:W-:Y:S04]  /*8ca0*/  STL.64 [R1+0x1118], R10 ;  /* 0x0011180a01007387 */ /* 0x0009e80000100a00 */
[----:B------:R1:W-:Y:S04]  /*8cb0*/  STL.64 [R1+0x1110], R8 ;  /* 0x0011100801007387 */ /* 0x0003e80000100a00 */
[----:B0-----:R-:W2:Y:S04]  /*8cc0*/  LDL.LU R26, [R1+0x208] ;  /* 0x00020800011a7983 */ /* 0x001ea80000300800 */
[----:B------:R-:W2:Y:S04]  /*8cd0*/  LDL.LU R27, [R1+0x20c] ;  /* 0x00020c00011b7983 */ /* 0x000ea80000300800 */
[----:B------:R-:W3:Y:S04]  /*8ce0*/  LDL.LU R18, [R1+0x1d8] ;  /* 0x0001d80001127983 */ /* 0x000ee80000300800 */
[----:B------:R-:W3:Y:S01]  /*8cf0*/  LDL.LU R19, [R1+0x1dc] ;  /* 0x0001dc0001137983 */ /* 0x000ee20000300800 */
[----:B----4-:R-:W-:Y:S01]  /*8d00*/  MOV R11, R14 ;  /* 0x0000000e000b7202 */ /* 0x010fe20000000f00 */
[----:B------:R-:W-:Y:S01]  /*8d10*/  IMAD.MOV.U32 R10, RZ, RZ, R15 ;  /* 0x000000ffff0a7224 */ /* 0x000fe200078e000f */
[----:B-1----:R-:W-:Y:S01]  /*8d20*/  MOV R9, R16 ;  /* 0x0000001000097202 */ /* 0x002fe20000000f00 */
[----:B------:R-:W-:Y:S01]  /*8d30*/  IMAD.MOV.U32 R8, RZ, RZ, R17 ;  /* 0x000000ffff087224 */ /* 0x000fe200078e0011 */
[----:B---3--:R0:W-:Y:S04]  /*8d40*/  STL.64 [R1+0x1240], R18 ;  /* 0x0012401201007387 */ /* 0x0081e80000100a00 */
[----:B------:R-:W3:Y:S04]  /*8d50*/  LDL.LU R14, [R1+0x1b8] ;  /* 0x0001b800010e7983 */ /* 0x000ee80000300800 */
[----:B------:R-:W3:Y:S04]  /*8d60*/  LDL.LU R15, [R1+0x1bc] ;  /* 0x0001bc00010f7983 */ /* 0x000ee80000300800 */
[----:B------:R-:W3:Y:S04]  /*8d70*/  LDL.LU R16, [R1+0x150] ;  /* 0x0001500001107983 */ /* 0x000ee80000300800 */
[----:B------:R-:W3:Y:S04]  /*8d80*/  LDL.LU R17, [R1+0x154] ;  /* 0x0001540001117983 */ /* 0x000ee80000300800 */
[----:B0-----:R-:W3:Y:S04]  /*8d90*/  LDL.LU R18, [R1+0x158] ;  /* 0x0001580001127983 */ /* 0x001ee80000300800 */
[----:B------:R-:W3:Y:S04]  /*8da0*/  LDL.LU R19, [R1+0x15c] ;  /* 0x00015c0001137983 */ /* 0x000ee80000300800 */
[----:B--2---:R-:W-:Y:S04]  /*8db0*/  STL.64 [R1+0x1230], R26 ;  /* 0x0012301a01007387 */ /* 0x004fe80000100a00 */
[----:B------:R-:W-:Y:S04]  /*8dc0*/  STL.64 [R1+0x11e0], R10 ;  /* 0x0011e00a01007387 */ /* 0x000fe80000100a00 */
[----:B------:R0:W-:Y:S04]  /*8dd0*/  STL.64 [R1+0x11d8], R8 ;  /* 0x0011d80801007387 */ /* 0x0001e80000100a00 */
[----:B0-----:R-:W2:Y:S04]  /*8de0*/  LDL.LU R8, [R1+0xb0] ;  /* 0x0000b00001087983 */ /* 0x001ea80000300800 */
[----:B------:R-:W2:Y:S04]  /*8df0*/  LDL.LU R9, [R1+0xb4] ;  /* 0x0000b40001097983 */ /* 0x000ea80000300800 */
[----:B------:R-:W4:Y:S04]  /*8e00*/  LDL.LU R22, [R1+0x1e8] ;  /* 0x0001e80001167983 */ /* 0x000f280000300800 */
[----:B------:R-:W4:Y:S01]  /*8e10*/  LDL.LU R23, [R1+0x1ec] ;  /* 0x0001ec0001177983 */ /* 0x000f220000300800 */
[----:B-----5:R-:W-:Y:S01]  /*8e20*/  IMAD.MOV.U32 R10, RZ, RZ, R13 ;  /* 0x000000ffff0a7224 */ /* 0x020fe200078e000d */
[----:B------:R-:W-:-:S02]  /*8e30*/  MOV R11, R12 ;  /* 0x0000000c000b7202 */ /* 0x000fc40000000f00 */
[----:B----4-:R0:W-:Y:S04]  /*8e40*/  STL.64 [R1+0x1238], R22 ;  /* 0x0012381601007387 */ /* 0x0101e80000100a00 */
[----:B------:R-:W4:Y:S04]  /*8e50*/  LDL.LU R20, [R1+0x140] ;  /* 0x0001400001147983 */ /* 0x000f280000300800 */
[----:B------:R-:W4:Y:S04]  /*8e60*/  LDL.LU R21, [R1+0x144] ;  /* 0x0001440001157983 */ /* 0x000f280000300800 */
[----:B0-----:R-:W4:Y:S04]  /*8e70*/  LDL.LU R22, [R1+0x148] ;  /* 0x0001480001167983 */ /* 0x001f280000300800 */
[----:B------:R-:W4:Y:S04]  /*8e80*/  LDL.LU R23, [R1+0x14c] ;  /* 0x00014c0001177983 */ /* 0x000f280000300800 */
[----:B------:R-:W5:Y:S04]  /*8e90*/  LDL.LU R24, [R1+0x130] ;  /* 0x0001300001187983 */ /* 0x000f680000300800 */
[----:B------:R-:W5:Y:S04]  /*8ea0*/  LDL.LU R25, [R1+0x134] ;  /* 0x0001340001197983 */ /* 0x000f680000300800 */
[----:B------:R-:W5:Y:S04]  /*8eb0*/  LDL.LU R26, [R1+0x138] ;  /* 0x00013800011a7983 */ /* 0x000f680000300800 */
[----:B------:R-:W5:Y:S04]  /*8ec0*/  LDL.LU R27, [R1+0x13c] ;  /* 0x00013c00011b7983 */ /* 0x000f680000300800 */
[----:B------:R-:W-:Y:S04]  /*8ed0*/  STL.64 [R1+0x11f8], R10 ;  /* 0x0011f80a01007387 */ /* 0x000fe80000100a00 */
[----:B--2---:R0:W-:Y:S04]  /*8ee0*/  STL.64 [R1+0x11f0], R8 ;  /* 0x0011f00801007387 */ /* 0x0041e80000100a00 */
[----:B0-----:R-:W2:Y:S04]  /*8ef0*/  LDL.LU R8, [R1+0xd0] ;  /* 0x0000d00001087983 */ /* 0x001ea80000300800 */
[----:B------:R-:W2:Y:S04]  /*8f00*/  LDL.LU R9, [R1+0xd4] ;  /* 0x0000d40001097983 */ /* 0x000ea80000300800 */
[----:B------:R-:W2:Y:S04]  /*8f10*/  LDL.LU R10, [R1+0xd8] ;  /* 0x0000d800010a7983 */ /* 0x000ea80000300800 */
[----:B------:R-:W2:Y:S04]  /*8f20*/  LDL.LU R11, [R1+0xdc] ;  /* 0x0000dc00010b7983 */ /* 0x000ea80000300800 */
[----:B--2---:R-:W-:Y:S04]  /*8f30*/  STL.64 [R1+0x1210], R10 ;  /* 0x0012100a01007387 */ /* 0x004fe80000100a00 */
[----:B------:R0:W-:Y:S04]  /*8f40*/  STL.64 [R1+0x1208], R8 ;  /* 0x0012080801007387 */ /* 0x0001e80000100a00 */
[----:B0-----:R-:W2:Y:S04]  /*8f50*/  LDL.LU R8, [R1+0x100] ;  /* 0x0001000001087983 */ /* 0x001ea80000300800 */
[----:B------:R-:W2:Y:S04]  /*8f60*/  LDL.LU R9, [R1+0x104] ;  /* 0x0001040001097983 */ /* 0x000ea80000300800 */
[----:B------:R-:W2:Y:S04]  /*8f70*/  LDL.LU R10, [R1+0x108] ;  /* 0x00010800010a7983 */ /* 0x000ea80000300800 */
[----:B------:R-:W2:Y:S01]  /*8f80*/  LDL.LU R11, [R1+0x10c] ;  /* 0x00010c00010b7983 */ /* 0x000ea20000300800 */
[C---:B---3--:R-:W-:Y:S03]  /*8f90*/  HMMA.16816.F32.BF16 R12, R4.reuse, R14, R16 ;  /* 0x0000000e040c723c */ /* 0x048fe60000041810 */
[----:B--2---:R-:W-:Y:S04]  /*8fa0*/  STL.64 [R1+0x1228], R10 ;  /* 0x0012280a01007387 */ /* 0x004fe80000100a00 */
[----:B------:R0:W-:Y:S04]  /*8fb0*/  STL.64 [R1+0x1220], R8 ;  /* 0x0012200801007387 */ /* 0x0001e80000100a00 */
[----:B0-----:R-:W2:Y:S04]  /*8fc0*/  LDL.LU R8, [R1+0x120] ;  /* 0x0001200001087983 */ /* 0x001ea80000300800 */
[----:B------:R-:W2:Y:S04]  /*8fd0*/  LDL.LU R9, [R1+0x124] ;  /* 0x0001240001097983 */ /* 0x000ea80000300800 */
[----:B------:R-:W2:Y:S04]  /*8fe0*/  LDL.LU R10, [R1+0x128] ;  /* 0x00012800010a7983 */ /* 0x000ea80000300800 */
[----:B------:R-:W2:Y:S04]  /*8ff0*/  LDL.LU R11, [R1+0x12c] ;  /* 0x00012c00010b7983 */ /* 0x000ea80000300800 */
[----:B------:R-:W4:Y:S04]  /*9000*/  LDL.LU.64 R18, [R1+0x1240] ;  /* 0x0012400001127983 */ /* 0x000f280000300a00 */
[----:B------:R0:W-:Y:S04]  /*9010*/  STL.64 [R1+0x1108], R14 ;  /* 0x0011080e01007387 */ /* 0x0001e80000100a00 */
[----:B------:R-:W-:Y:S04]  /*9020*/  STL.64 [R1+0x1100], R12 ;  /* 0x0011000c01007387 */ /* 0x000fe80000100a00 */
[----:B0-----:R-:W3:Y:S04]  /*9030*/  LDL.LU R14, [R1+0xe8] ;  /* 0x0000e800010e7983 */ /* 0x001ee80000300800 */
[----:B------:R-:W3:Y:S01]  /*9040*/  LDL.LU R15, [R1+0xec] ;  /* 0x0000ec00010f7983 */ /* 0x000ee20000300800 */
[----:B----4-:R-:W-:Y:S03]  /*9050*/  HMMA.16816.F32.BF16 R16, R4, R18, R20 ;  /* 0x000000120410723c */ /* 0x010fe60000041814 */
[----:B------:R-:W5:-:S15]  /*9060*/  LDL.LU.64 R22, [R1+0x1238] ;  /* 0x0012380001167983 */ /* 0x000f5e0000300a00 */
[----:B------:R-:W-:Y:S01]  /*9070*/  NOP ;  /* 0x0000000000007918 */ /* 0x000fe20000000000 */
[----:B------:R-:W-:Y:S04]  /*9080*/  STL.64 [R1+0x10f0], R18 ;  /* 0x0010f01201007387 */ /* 0x000fe80000100a00 */
[----:B------:R0:W-:Y:S04]  /*9090*/  STL.64 [R1+0x10e8], R16 ;  /* 0x0010e81001007387 */ /* 0x0001e80000100a00 */
[----:B0-----:R-:W3:Y:S04]  /*90a0*/  LDL.LU R16, [R1+0xa0] ;  /* 0x0000a00001107983 */ /* 0x001ee80000300800 */
[----:B------:R-:W3:Y:S04]  /*90b0*/  LDL.LU R17, [R1+0xa4] ;  /* 0x0000a40001117983 */ /* 0x000ee80000300800 */
[----:B------:R-:W3:Y:S01]  /*90c0*/  LDL.LU R18, [R1+0xa8] ;  /* 0x0000a80001127983 */ /* 0x000ee20000300800 */
[----:B-----5:R-:W-:Y:S03]  /*90d0*/  HMMA.16816.F32.BF16 R20, R4, R22, R24 ;  /* 0x000000160414723c */ /* 0x020fe60000041818 */
[----:B------:R-:W2:-:S15]  /*90e0*/  LDL.LU.64 R26, [R1+0x1230] ;  /* 0x00123000011a7983 */ /* 0x000e9e0000300a00 */
[----:B------:R-:W-:Y:S01]  /*90f0*/  NOP ;  /* 0x0000000000007918 */ /* 0x000fe20000000000 */
[----:B------:R-:W-:Y:S04]  /*9100*/  STL [R1+0x10fc], R22 ;  /* 0x0010fc1601007387 */ /* 0x000fe80000100800 */
[----:B------:R-:W-:Y:S01]  /*9110*/  STL [R1+0x10f8], R23 ;  /* 0x0010f81701007387 */ /* 0x000fe20000100800 */
[----:B--2---:R-:W-:Y:S03]  /*9120*/  HMMA.16816.F32.BF16 R24, R4, R26, R8 ;  /* 0x0000001a0418723c */ /* 0x004fe60000041808 */
[----:B------:R-:W2:Y:S04]  /*9130*/  LDL.LU.64 R10, [R1+0x1228] ;  /* 0x00122800010a7983 */ /* 0x000ea80000300a00 */
[----:B------:R-:W2:-:S12]  /*9140*/  LDL.LU.64 R8, [R1+0x1220] ;  /* 0x0012200001087983 */ /* 0x000e980000300a00 */
[----:B------:R-:W-:Y:S04]  /*9150*/  STL.64 [R1+0x1b0], R24 ;  /* 0x0001b01801007387 */ /* 0x000fe80000100a00 */
[----:B------:R0:W-:Y:S04]  /*9160*/  STL.64 [R1+0x1b8], R26 ;  /* 0x0001b81a01007387 */ /* 0x0001e80000100a00 */
[----:B0-----:R-:W2:Y:S02]  /*9170*/  LDL.LU.64 R26, [R1+0x1218] ;  /* 0x00121800011a7983 */ /* 0x001ea40000300a00 */
[----:B--2---:R-:W-:Y:S02]  /*9180*/  HMMA.16816.F32.BF16 R24, R4, R26, R8 ;  /* 0x0000001a0418723c */ /* 0x004fe40000041808 */
[----:B------:R-:W2:Y:S04]  /*9190*/  LDL.LU.64 R10, [R1+0x1210] ;  /* 0x00121000010a7983 */ /* 0x000ea80000300a00 */
[----:B------:R-:W2:-:S13]  /*91a0*/  LDL.LU.64 R8, [R1+0x1208] ;  /* 0x0012080001087983 */ /* 0x000e9a0000300a00 */
        /* <DEDUP_REMOVED lines=14> */
[----:B0-----:R-:W2:Y:S01]  /*9290*/  LDL.LU.64 R26, [R1+0x11d0] ;  /* 0x0011d000011a7983 */ /* 0x001ea20000300a00 */
[----:B------:R-:W-:-:S07]  /*92a0*/  IMAD.MOV.U32 R19, RZ, RZ, R3 ;  /* 0x000000ffff137224 */ /* 0x000fce00078e0003 */
[----:B---3--:R-:W-:-:S15]  /*92b0*/  HMMA.16816.F32.BF16 R12, R4, R14, R16 ;  /* 0x0000000e040c723c */ /* 0x008fde0000041810 */
[----:B------:R-:W-:-:S04]  /*92c0*/  NOP ;  /* 0x0000000000007918 */ /* 0x000fc80000000000 */
[----:B------:R-:W-:Y:S04]  /*92d0*/  STL.64 [R1+0x160], R12 ;  /* 0x0001600c01007387 */ /* 0x000fe80000100a00 */
[----:B------:R-:W-:Y:S01]  /*92e0*/  STL.64 [R1+0x168], R14 ;  /* 0x0001680e01007387 */ /* 0x000fe20000100a00 */
[----:B--2---:R-:W-:Y:S03]  /*92f0*/  HMMA.16816.F32.BF16 R8, R4, R26, R8 ;  /* 0x0000001a0408723c */ /* 0x004fe60000041808 */
[----:B------:R0:W1:-:S15]  /*9300*/  LDSM.16.MT88.4 R24, [R2+0xc000] ;  /* 0x00c000000218783b */ /* 0x00005e0000004200 */
[----:B------:R-:W-:Y:S01]  /*9310*/  NOP ;  /* 0x0000000000007918 */ /* 0x000fe20000000000 */
[----:B------:R-:W-:Y:S04]  /*9320*/  STL.64 [R1+0x140], R8 ;  /* 0x0001400801007387 */ /* 0x000fe80000100a00 */
[----:B------:R-:W-:Y:S04]  /*9330*/  STL.64 [R1+0x11b0], R6 ;  /* 0x0011b00601007387 */ /* 0x000fe80000100a00 */
[----:B------:R-:W-:Y:S04]  /*9340*/  STL.64 [R1+0x11a8], R4 ;  /* 0x0011a80401007387 */ /* 0x000fe80000100a00 */
[----:B0-----:R-:W2:Y:S04]  /*9350*/  LDL.LU R2, [R1+0x11c8] ;  /* 0x0011c80001027983 */ /* 0x001ea80000300800 */
[----:B-1----:R0:W-:Y:S04]  /*9360*/  STL.64 [R1+0x1150], R26 ;  /* 0x0011501a01007387 */ /* 0x0021e80000100a00 */
[----:B------:R-:W-:Y:S04]  /*9370*/  STL.64 [R1+0x1148], R24 ;  /* 0x0011481801007387 */ /* 0x000fe80000100a00 */
[----:B0-----:R-:W3:Y:S04]  /*9380*/  LDL.LU R26, [R1+0x78] ;  /* 0x00007800011a7983 */ /* 0x001ee80000300800 */
[----:B------:R-:W3:Y:S01]  /*9390*/  LDL.LU R27, [R1+0x7c] ;  /* 0x00007c00011b7983 */ /* 0x000ee20000300800 */
[----:B------:R-:W-:Y:S01]  /*93a0*/  MOV R3, R10 ;  /* 0x0000000a00037202 */ /* 0x000fe20000000f00 */
[----:B------:R-:W-:-:S02]  /*93b0*/  IMAD.MOV.U32 R0, RZ, RZ, R11 ;  /* 0x000000ffff007224 */ /* 0x000fc400078e000b */
[----:B--2---:R-:W0:Y:S04]  /*93c0*/  LDSM.16.M88.4 R8, [R2+UR5+0x10080] ;  /* 0x010080050208783b */ /* 0x004e280008000200 */
[----:B------:R-:W1:Y:S04]  /*93d0*/  LDSM.16.M88.4 R16, [R2+UR5+0x11880] ;  /* 0x011880050210783b */ /* 0x000e680008000200 */
[----:B------:R-:W-:Y:S04]  /*93e0*/  LDSM.16.M88.4 R12, [R2+UR5+0x11080] ;  /* 0x01108005020c783b */ /* 0x000fe80008000200 */
[----:B---3--:R2:W-:Y:S04]  /*93f0*/  STL.64 [R1+0x1160], R26 ;  /* 0x0011601a01007387 */ /* 0x0085e80000100a00 */
[----:B--2---:R-:W2:Y:S04]  /*9400*/  LDL.LU R26, [R1+0x88] ;  /* 0x00008800011a7983 */ /* 0x004ea80000300800 */
[----:B------:R-:W2:Y:S04]  /*9410*/  LDL.LU R27, [R1+0x8c] ;  /* 0x00008c00011b7983 */ /* 0x000ea80000300800 */
[----:B--2---:R-:W-:Y:S04]  /*9420*/  STL.64 [R1+0x1178], R26 ;  /* 0x0011781a01007387 */ /* 0x004fe80000100a00 */
[----:B------:R-:W2:Y:S04]  /*9430*/  LDSM.16.M88.4 R24, [R2+UR5+0x12080] ;  /* 0x012080050218783b */ /* 0x000ea80008000200 */
[----:B0-----:R-:W-:Y:S04]  /*9440*/  STL.64 [R1+0x1d8], R10 ;  /* 0x0001d80a01007387 */ /* 0x001fe80000100a00 */
[----:B-1----:R-:W-:Y:S04]  /*9450*/  STL.64 [R1+0x1198], R18 ;  /* 0x0011981201007387 */ /* 0x002fe80000100a00 */
[----:B------:R-:W-:Y:S04]  /*9460*/  STL.64 [R1+0x1190], R16 ;  /* 0x0011901001007387 */ /* 0x000fe80000100a00 */
[----:B--2---:R0:W-:Y:S04]  /*9470*/  STL.64 [R1+0x238], R26 ;  /* 0x0002381a01007387 */ /* 0x0041e80000100a00 */
[----:B0-----:R-:W2:Y:S04]  /*9480*/  LDL.LU R26, [R1+0x98] ;  /* 0x00009800011a7983 */ /* 0x001ea80000300800 */
[----:B------:R-:W2:Y:S01]  /*9490*/  LDL.LU R27, [R1+0x9c] ;  /* 0x00009c00011b7983 */ /* 0x000ea20000300800 */
[----:B------:R-:W-:Y:S01]  /*94a0*/  MOV R22, R24 ;  /* 0x0000001800167202 */ /* 0x000fe20000000f00 */
[----:B------:R-:W-:-:S02]  /*94b0*/  IMAD.MOV.U32 R23, RZ, RZ, R25 ;  /* 0x000000ffff177224 */ /* 0x000fc400078e0019 */
[----:B--2---:R-:W-:Y:S04]  /*94c0*/  STL.64 [R1+0x11a0], R26 ;  /* 0x0011a01a01007387 */ /* 0x004fe80000100a00 */
[----:B------:R-:W-:Y:S04]  /*94d0*/  STL.64 [R1+0x1128], R22 ;  /* 0x0011281601007387 */ /* 0x000fe80000100a00 */
[----:B------:R0:W-:Y:S04]  /*94e0*/  STL.64 [R1+0x1120], R20 ;  /* 0x0011201401007387 */ /* 0x0001e80000100a00 */
[----:B0-----:R-:W2:Y:S04]  /*94f0*/  LDL.LU R20, [R1] ;  /* 0x0000000001147983 */ /* 0x001ea80000300800 */
[----:B------:R-:W2:Y:S04]  /*9500*/  LDL.LU R21, [R1+0x4] ;  /* 0x0000040001157983 */ /* 0x000ea80000300800 */
[----:B------:R-:W3:Y:S04]  /*9510*/  LDL.LU R22, [R1+0x8] ;  /* 0x0000080001167983 */ /* 0x000ee80000300800 */
[----:B------:R-:W3:Y:S04]  /*9520*/  LDL.LU R23, [R1+0xc] ;  /* 0x00000c0001177983 */ /* 0x000ee80000300800 */
[----:B------:R-:W4:Y:S01]  /*9530*/  LDL.LU R18, [R1+0x1f8] ;  /* 0x0001f80001127983 */ /* 0x000f220000300800 */
[----:B------:R-:W-:-:S03]  /*9540*/  MOV R5, R8 ;  /* 0x0000000800057202 */ /* 0x000fc60000000f00 */
[----:B------:R-:W4:Y:S01]  /*9550*/  LDL.LU R19, [R1+0x1fc] ;  /* 0x0001fc0001137983 */ /* 0x000f220000300800 */
[----:B------:R-:W-:-:S03]  /*9560*/  IMAD.MOV.U32 R4, RZ, RZ, R9 ;  /* 0x000000ffff047224 */ /* 0x000fc600078e0009 */
[----:B------:R-:W4:Y:S04]  /*9570*/  LDL.LU R24, [R1+0x50] ;  /* 0x0000500001187983 */ /* 0x000f280000300800 */
[----:B------:R-:W4:Y:S04]  /*9580*/  LDL.LU R25, [R1+0x54] ;  /* 0x0000540001197983 */ /* 0x000f280000300800 */
[----:B------:R-:W4:Y:S04]  /*9590*/  LDL.LU R26, [R1+0x58] ;  /* 0x00005800011a7983 */ /* 0x000f280000300800 */
[----:B------:R-:W4:Y:S04]  /*95a0*/  LDL.LU R27, [R1+0x5c] ;  /* 0x00005c00011b7983 */ /* 0x000f280000300800 */
[----:B------:R-:W0:Y:S04]  /*95b0*/  LDSM.16.M88.4 R8, [R2+UR5+0x10880] ;  /* 0x010880050208783b */ /* 0x000e280008000200 */
[----:B---3--:R-:W-:Y:S04]  /*95c0*/  STL.64 [R1+0x1138], R22 ;  /* 0x0011381601007387 */ /* 0x008fe80000100a00 */
[----:B--2---:R1:W-:Y:S02]  /*95d0*/  STL.64 [R1+0x1130], R20 ;  /* 0x0011301401007387 */ /* 0x0043e40000100a00 */
[----:B-1----:R-:W-:Y:S01]  /*95e0*/  MOV R20, R5 ;  /* 0x0000000500147202 */ /* 0x002fe20000000f00 */
[----:B------:R-:W-:-:S02]  /*95f0*/  IMAD.MOV.U32 R21, RZ, RZ, R4 ;  /* 0x000000ffff157224 */ /* 0x000fc400078e0004 */
[----:B------:R-:W-:Y:S01]  /*9600*/  IMAD.MOV.U32 R22, RZ, RZ, R29 ;  /* 0x000000ffff167224 */ /* 0x000fe200078e001d */
[----:B------:R-:W1:Y:S04]  /*9610*/  LDSM.16.M88.4 R4, [R2+UR5+0x12880] ;  /* 0x012880050204783b */ /* 0x000e680008000200 */
[----:B------:R2:W-:Y:S04]  /*9620*/  STL.64 [R1+0x1158], R20 ;  /* 0x0011581401007387 */ /* 0x0005e80000100a00 */
[----:B--2---:R-:W2:Y:S01]  /*9630*/  LDL.LU R20, [R1+0x10] ;  /* 0x0000100001147983 */ /* 0x004ea20000300800 */
[----:B------:R-:W-:-:S03]  /*9640*/  MOV R21, R28 ;  /* 0x0000001c00157202 */ /* 0x000fc60000000f00 */
[----:B------:R-:W3:Y:S04]  /*9650*/  LDL.LU R28, [R1+0x11c4] ;  /* 0x0011c400011c7983 */ /* 0x000ee80000300800 */
[----:B------:R-:W5:Y:S04]  /*9660*/  LDL.LU R29, [R1+0x11c0] ;  /* 0x0011c000011d7983 */ /* 0x000f680000300800 */
[----:B------:R-:W2:Y:S04]  /*9670*/  LDL.LU R23, [R1+0x1c] ;  /* 0x00001c0001177983 */ /* 0x000ea80000300800 */
[----:B--2---:R-:W-:Y:S04]  /*9680*/  STL.64 [R1+0x1170], R22 ;  /* 0x0011701601007387 */ /* 0x004fe80000100a00 */
[----:B------:R2:W-:Y:S04]  /*9690*/  STL.64 [R1+0x1168], R20 ;  /* 0x0011681401007387 */ /* 0x0005e80000100a00 */
[----:B--2---:R-:W2:Y:S04]  /*96a0*/  LDL.LU R20, [R1+0x30] ;  /* 0x0000300001147983 */ /* 0x004ea80000300800 */
[----:B------:R-:W2:Y:S01]  /*96b0*/  LDL.LU R21, [R1+0x34] ;  /* 0x0000340001157983 */ /* 0x000ea20000300800 */
[----:B---3--:R-:W-:Y:S01]  /*96c0*/  MOV R22, R28 ;  /* 0x0000001c00167202 */ /* 0x008fe20000000f00 */
[----:B-----5:R-:W-:-:S02]  /*96d0*/  IMAD.MOV.U32 R23, RZ, RZ, R29 ;  /* 0x000000ffff177224 */ /* 0x020fc400078e001d */
[----:B------:R-:W3:Y:S04]  /*96e0*/  LDL.LU R28, [R1+0x11bc] ;  /* 0x0011bc00011c7983 */ /* 0x000ee80000300800 */
[----:B------:R-:W5:Y:S04]  /*96f0*/  LDL.LU R29, [R1+0x11b8] ;  /* 0x0011b800011d7983 */ /* 0x000f680000300800 */
[----:B------:R-:W-:Y:S04]  /*9700*/  STL.64 [R1+0x1188], R22 ;  /* 0x0011881601007387 */ /* 0x000fe80000100a00 */
[----:B--2---:R2:W-:Y:S04]  /*9710*/  STL.64 [R1+0x1180], R20 ;  /* 0x0011801401007387 */ /* 0x0045e80000100a00 */
[----:B--2---:R-:W2:Y:S04]  /*9720*/  LDL.LU R20, [R1+0x40] ;  /* 0x0000400001147983 */ /* 0x004ea80000300800 */
[----:B------:R-:W2:Y:S04]  /*9730*/  LDL.LU R21, [R1+0x44] ;  /* 0x0000440001157983 */ /* 0x000ea80000300800 */
[----:B------:R-:W2:Y:S04]  /*9740*/  LDL.LU R22, [R1+0x48] ;  /* 0x0000480001167983 */ /* 0x000ea80000300800 */
[----:B------:R-:W2:Y:S04]  /*9750*/  LDL.LU R23, [R1+0x4c] ;  /* 0x00004c0001177983 */ /* 0x000ea80000300800 */
[----:B0-----:R-:W-:Y:S04]  /*9760*/  STL.64 [R1+0x1e8], R10 ;  /* 0x0001e80a01007387 */ /* 0x001fe80000100a00 */
[----:B------:R0:W-:Y:S04]  /*9770*/  STL.64 [R1+0x1140], R8 ;  /* 0x0011400801007387 */ /* 0x0001e80000100a00 */
[----:B0-----:R-:W2:Y:S04]  /*9780*/  LDL.LU R8, [R1+0x20] ;  /* 0x0000200001087983 */ /* 0x001ea80000300800 */
[----:B------:R-:W2:Y:S04]  /*9790*/  LDL.LU R9, [R1+0x24] ;  /* 0x0000240001097983 */ /* 0x000ea80000300800 */
[----:B------:R0:W-:Y:S04]  /*97a0*/  STL.64 [R1+0x208], R14 ;  /* 0x0002080e01007387 */ /* 0x0001e80000100a00 */
[----:B-1----:R1:W-:Y:S01]  /*97b0*/  STL.64 [R1+0x228], R6 ;  /* 0x0002280601007387 */ /* 0x0023e20000100a00 */
[----:B0-----:R-:W-:Y:S01]  /*97c0*/  MOV R15, R4 ;  /* 0x00000004000f7202 */ /* 0x001fe20000000f00 */
[----:B------:R-:W-:-:S02]  /*97d0*/  IMAD.MOV.U32 R14, RZ, RZ, R5 ;  /* 0x000000ffff0e7224 */ /* 0x000fc400078e0005 */
[----:B-1----:R-:W4:Y:S04]  /*97e0*/  LDL.LU.64 R6, [R1+0x11b0] ;  /* 0x0011b00001067983 */ /* 0x002f280000300a00 */
[----:B------:R-:W4:Y:S02]  /*97f0*/  LDL.LU.64 R4, [R1+0x11a8] ;  /* 0x0011a80001047983 */ /* 0x000f240000300a00 */
[----:B----4-:R-:W-:Y:S02]  /*9800*/  HMMA.16816.F32.BF16 R16, R4, R18, R24 ;  /* 0x000000120410723c */ /* 0x010fe40000041818 */
[----:B------:R-:W2:-:S15]  /*9810*/  LDL.LU.64 R26, [R1+0x11a0] ;  /* 0x0011a000011a7983 */ /* 0x000e9e0000300a00 */
[----:B------:R-:W-:Y:S02]  /*9820*/  NOP ;  /* 0x0000000000007918 */ /* 0x000fe40000000000 */
[----:B------:R-:W-:Y:S04]  /*9830*/  STL.64 [R1+0x1c0], R16 ;  /* 0x0001c01001007387 */ /* 0x000fe80000100a00 */
[----:B------:R0:W-:Y:S04]  /*9840*/  STL.64 [R1+0x1c8], R18 ;  /* 0x0001c81201007387 */ /* 0x0001e80000100a00 */
[----:B0-----:R-:W4:Y:S04]  /*9850*/  LDL.LU.64 R18, [R1+0x1198] ;  /* 0x0011980001127983 */ /* 0x001f280000300a00 */
[----:B------:R-:W3:Y:S01]  /*9860*/  LDL.LU.64 R16, [R1+0x1190] ;  /* 0x0011900001107983 */ /* 0x000ee20000300a00 */
[C---:B--2---:R-:W-:Y:S03]  /*9870*/  HMMA.16816.F32.BF16 R24, R4.reuse, R26, R20 ;  /* 0x0000001a0418723c */ /* 0x044fe60000041814 */
[----:B----4-:R-:W-:Y:S04]  /*9880*/  STL.64 [R1+0x218], R18 ;  /* 0x0002181201007387 */ /* 0x010fe80000100a00 */
[----:B------:R-:W2:Y:S04]  /*9890*/  LDL.LU.64 R22, [R1+0x1188] ;  /* 0x0011880001167983 */ /* 0x000ea80000300a00 */
[----:B------:R-:W2:Y:S08]  /*98a0*/  LDL.LU.64 R20, [R1+0x1180] ;  /* 0x0011800001147983 */ /* 0x000eb00000300a00 */
        /* <DEDUP_REMOVED lines=9> */
[----:B-----5:R-:W-:Y:S01]  /*9940*/  MOV R10, R29 ;  /* 0x0000001d000a7202 */ /* 0x020fe20000000f00 */
[----:B---3--:R-:W-:Y:S01]  /*9950*/  IMAD.MOV.U32 R11, RZ, RZ, R28 ;  /* 0x000000ffff0b7224 */ /* 0x008fe200078e001c */
[----:B--2---:R-:W-:Y:S01]  /*9960*/  HMMA.16816.F32.BF16 R4, R4, R26, R20 ;  /* 0x0000001a0404723c */ /* 0x004fe20000041814 */
[----:B------:R-:W2:Y:S04]  /*9970*/  LDL.LU.64 R20, [R1+0x1158] ;  /* 0x0011580001147983 */ /* 0x000ea80000300a00 */
[----:B------:R-:W2:Y:S04]  /*9980*/  LDL.LU.64 R26, [R1+0x1150] ;  /* 0x00115000011a7983 */ /* 0x000ea80000300a00 */
[----:B------:R-:W2:Y:S10]  /*9990*/  LDL.LU.64 R24, [R1+0x1148] ;  /* 0x0011480001187983 */ /* 0x000eb40000300a00 */
[----:B------:R-:W-:Y:S01]  /*99a0*/  STL.64 [R1+0x130], R4 ;  /* 0x0001300401007387 */ /* 0x000fe20000100a00 */
[----:B--2---:R-:W-:Y:S03]  /*99b0*/  HMMA.16816.F32.BF16 R20, R24, R20, R8 ;  /* 0x000000141814723c */ /* 0x004fe60000041808 */
[----:B------:R-:W2:-:S15]  /*99c0*/  LDL.LU.64 R8, [R1+0x1140] ;  /* 0x0011400001087983 */ /* 0x000e9e0000300a00 */
[----:B------:R-:W-:Y:S01]  /*99d0*/  NOP ;  /* 0x0000000000007918 */ /* 0x000fe20000000000 */
[----:B------:R-:W-:Y:S04]  /*99e0*/  STL.64 [R1+0x120], R20 ;  /* 0x0001201401007387 */ /* 0x000fe80000100a00 */
[----:B------:R0:W-:Y:S04]  /*99f0*/  STL.64 [R1+0x128], R22 ;  /* 0x0001281601007387 */ /* 0x0001e80000100a00 */
[----:B0-----:R-:W2:Y:S04]  /*9a00*/  LDL.LU.64 R22, [R1+0x1138] ;  /* 0x0011380001167983 */ /* 0x001ea80000300a00 */
[----:B------:R-:W2:Y:S02]  /*9a10*/  LDL.LU.64 R20, [R1+0x1130] ;  /* 0x0011300001147983 */ /* 0x000ea40000300a00 */
[----:B--2---:R-:W-:Y:S02]  /*9a20*/  HMMA.16816.F32.BF16 R8, R24, R8, R20 ;  /* 0x000000081808723c */ /* 0x004fe40000041814 */
[----:B------:R-:W2:Y:S04]  /*9a30*/  LDL.LU.64 R22, [R1+0x1128] ;  /* 0x0011280001167983 */ /* 0x000ea80000300a00 */
[----:B------:R-:W3:-:S13]  /*9a40*/  LDL.LU.64 R20, [R1+0x1120] ;  /* 0x0011200001147983 */ /* 0x000eda0000300a00 */
[----:B------:R-:W-:Y:S04]  /*9a50*/  STL.64 [R1+0x110], R8 ;  /* 0x0001100801007387 */ /* 0x000fe80000100a00 */
[----:B------:R0:W-:Y:S04]  /*9a60*/  STL.64 [R1+0x118], R10 ;  /* 0x0001180a01007387 */ /* 0x0001e80000100a00 */
[----:B0-----:R-:W4:Y:S04]  /*9a70*/  LDL.LU.64 R10, [R1+0x1118] ;  /* 0x00111800010a7983 */ /* 0x001f280000300a00 */
[----:B------:R-:W4:Y:S01]  /*9a80*/  LDL.LU.64 R8, [R1+0x1110] ;  /* 0x0011100001087983 */ /* 0x000f220000300a00 */
[----:B------:R-:W-:Y:S01]  /*9a90*/  MOV R4, R15 ;  /* 0x0000000f00047202 */ /* 0x000fe20000000f00 */
[----:B------:R-:W-:-:S02]  /*9aa0*/  IMAD.MOV.U32 R5, RZ, RZ, R14 ;  /* 0x000000ffff057224 */ /* 0x000fc400078e000e */
[----:B------:R-:W5:Y:S01]  /*9ab0*/  LDL.LU.64 R14, [R1+0x1108] ;  /* 0x00110800010e7983 */ /* 0x000f620000300a00 */
[----:B----4-:R-:W-:Y:S03]  /*9ac0*/  HMMA.16816.F32.BF16 R8, R24, R12, R8 ;  /* 0x0000000c1808723c */ /* 0x010fe60000041808 */
[----:B------:R-:W5:-:S15]  /*9ad0*/  LDL.LU.64 R12, [R1+0x1100] ;  /* 0x00110000010c7983 */ /* 0x000f5e0000300a00 */
[----:B------:R-:W-:Y:S01]  /*9ae0*/  NOP ;  /* 0x0000000000007918 */ /* 0x000fe20000000000 */
[----:B------:R2:W-:Y:S04]  /*9af0*/  STL.64 [R1+0x100], R8 ;  /* 0x0001000801007387 */ /* 0x0005e80000100a00 */
[----:B------:R0:W-:Y:S01]  /*9b00*/  STL.64 [R1+0x108], R10 ;  /* 0x0001080a01007387 */ /* 0x0001e20000100a00 */
[----:B--2---:R-:W-:Y:S01]  /*9b10*/  MOV R8, R22 ;  /* 0x0000001600087202 */ /* 0x004fe20000000f00 */
[----:B------:R-:W-:Y:S02]  /*9b20*/  IMAD.MOV.U32 R9, RZ, RZ, R23 ;  /* 0x000000ffff097224 */ /* 0x000fe400078e0017 */
[----:B------:R-:W3:Y:S04]  /*9b30*/  LDL.LU R22, [R1+0x10fc] ;  /* 0x0010fc0001167983 */ /* 0x000ee80000300800 */
[----:B------:R-:W3:Y:S04]  /*9b40*/  LDL.LU R23, [R1+0x10f8] ;  /* 0x0010f80001177983 */ /* 0x000ee80000300800 */
[----:B------:R-:W0:Y:S01]  /*9b50*/  LDL.LU.64 R18, [R1+0x10f0] ;  /* 0x0010f00001127983 */ /* 0x000e220000300a00 */
[----:B-----5:R-:W-:Y:S03]  /*9b60*/  HMMA.16816.F32.BF16 R12, R24, R16, R12 ;  /* 0x00000010180c723c */ /* 0x020fe6000004180c */
[----:B------:R-:W0:Y:S01]  /*9b70*/  LDL.LU.64 R16, [R1+0x10e8] ;  /* 0x0010e80001107983 */ /* 0x000e220000300a00 */
[----:B------:R-:W-:Y:S01]  /*9b80*/  MOV R29, R6 ;  /* 0x00000006001d7202 */ /* 0x000fe20000000f00 */
[----:B------:R-:W-:-:S03]  /*9b90*/  IMAD.MOV.U32 R28, RZ, RZ, R7 ;  /* 0x000000ffff1c7224 */ /* 0x000fc600078e0007 */
[C---:B---3--:R-:W-:Y:S08]  /*9ba0*/  HMMA.16816.F32.BF16 R4, R24.reuse, R4, R20 ;  /* 0x000000041804723c */ /* 0x048ff00000041814 */
[----:B0-----:R-:W-:-:S15]  /*9bb0*/  HMMA.16816.F32.BF16 R8, R24, R8, R16 ;  /* 0x000000081808723c */ /* 0x001fde0000041810 */
[----:B------:R-:W-:-:S04]  /*9bc0*/  NOP ;  /* 0x0000000000007918 */ /* 0x000fc80000000000 */
[----:B------:R-:W-:Y:S01]  /*9bd0*/  MOV R17, R11 ;  /* 0x0000000b00117202 */ /* 0x000fe20000000f00 */
[----:B------:R-:W-:Y:S04]  /*9be0*/  STL.64 [R1+0xe0], R8 ;  /* 0x0000e00801007387 */ /* 0x000fe80000100a00 */
[----:B------:R0:W-:Y:S04]  /*9bf0*/  STL.64 [R1+0xf0], R12 ;  /* 0x0000f00c01007387 */ /* 0x0001e80000100a00 */
[----:B------:R1:W-:Y:S04]  /*9c00*/  STL.64 [R1+0xf8], R14 ;  /* 0x0000f80e01007387 */ /* 0x0003e80000100a00 */
[----:B------:R-:W-:Y:S04]  /*9c10*/  STL [R1+0xe8], R10 ;  /* 0x0000e80a01007387 */ /* 0x000fe80000100800 */
[----:B------:R-:W-:Y:S04]  /*9c20*/  STL [R1+0x1038], R17 ;  /* 0x0010381101007387 */ /* 0x000fe80000100800 */
[----:B------:R-:W-:Y:S04]  /*9c30*/  STL.64 [R1+0x60], R4 ;  /* 0x0000600401007387 */ /* 0x000fe80000100a00 */
[----:B0-----:R-:W2:Y:S04]  /*9c40*/  LDL.LU R12, [R1+0x140] ;  /* 0x00014000010c7983 */ /* 0x001ea80000300800 */
[----:B------:R-:W2:Y:S04]  /*9c50*/  LDL.LU R13, [R1+0x144] ;  /* 0x00014400010d7983 */ /* 0x000ea80000300800 */
[----:B------:R-:W0:Y:S01]  /*9c60*/  LDSM.16.M88.4 R8, [R2+UR5+0x13080] ;  /* 0x013080050208783b */ /* 0x000e220008000200 */
[----:B-1----:R-:W-:Y:S01]  /*9c70*/  IMAD.MOV.U32 R14, RZ, RZ, R3 ;  /* 0x000000ffff0e7224 */ /* 0x002fe200078e0003 */
[----:B------:R-:W-:Y:S01]  /*9c80*/  MOV R15, R0 ;  /* 0x00000000000f7202 */ /* 0x000fe20000000f00 */
[----:B------:R-:W-:Y:S01]  /*9c90*/  IMAD.MOV.U32 R23, RZ, RZ, R6 ;  /* 0x000000ffff177224 */ /* 0x000fe200078e0006 */
[----:B------:R-:W-:-:S03]  /*9ca0*/  MOV R22, R7 ;  /* 0x0000000700167202 */ /* 0x000fc60000000f00 */
[----:B------:R-:W-:Y:S01]  /*9cb0*/  STL.64 [R1+0x10b8], R14 ;  /* 0x0010b80e01007387 */ /* 0x000fe20000100a00 */
[----:B0-----:R-:W-:Y:S01]  /*9cc0*/  IMAD.MOV.U32 R5, RZ, RZ, R8 ;  /* 0x000000ffff057224 */ /* 0x001fe200078e0008 */
[----:B------:R-:W-:Y:S02]  /*9cd0*/  MOV R4, R9 ;  /* 0x0000000900047202 */ /* 0x000fe40000000f00 */
[----:B--2---:R-:W-:Y:S04]  /*9ce0*/  STL.64 [R1+0x10b0], R12 ;  /* 0x0010b00c01007387 */ /* 0x004fe80000100a00 */
[----:B------:R-:W-:Y:S04]  /*9cf0*/  STL [R1+0x1040], R22 ;  /* 0x0010401601007387 */ /* 0x000fe80000100800 */
[----:B------:R-:W-:Y:S04]  /*9d00*/  STL [R1+0x103c], R23 ;  /* 0x00103c1701007387 */ /* 0x000fe80000100800 */
[----:B------:R-:W-:Y:S04]  /*9d10*/  STL.64 [R1+0xd8], R10 ;  /* 0x0000d80a01007387 */ /* 0x000fe80000100a00 */
[----:B------:R-:W0:Y:S04]  /*9d20*/  LDSM.16.M88.4 R8, [R2+UR5+0x13880] ;  /* 0x013880050208783b */ /* 0x000e280008000200 */
[----:B------:R-:W-:Y:S01]  /*9d30*/  LDSM.16.M88.4 R12, [R2+UR5+0x14880] ;  /* 0x01488005020c783b */ /* 0x000fe20008000200 */
[----:B0-----:R-:W-:Y:S01]  /*9d40*/  IMAD.MOV.U32 R21, RZ, RZ, R8 ;  /* 0x000000ffff157224 */ /* 0x001fe200078e0008 */
[----:B------:R-:W-:-:S02]  /*9d50*/  MOV R20, R9 ;  /* 0x0000000900147202 */ /* 0x000fc40000000f00 */
[----:B------:R-:W-:Y:S01]  /*9d60*/  STL [R1+0xc8], R10 ;  /* 0x0000c80a01007387 */ /* 0x000fe20000100800 */
[----:B------:R-:W-:-:S03]  /*9d70*/  IMAD.MOV.U32 R3, RZ, RZ, R11 ;  /* 0x000000ffff037224 */ /* 0x000fc600078e000b */
[----:B------:R-:W0:Y:S04]  /*9d80*/  LDSM.16.M88.4 R8, [R2+UR5+0x14080] ;  /* 0x014080050208783b */ /* 0x000e280008000200 */
[----:B------:R-:W-:Y:S01]  /*9d90*/  STL [R1+0x1020], R3 ;  /* 0x0010200301007387 */ /* 0x000fe20000100800 */
[----:B0-----:R-:W-:Y:S01]  /*9da0*/  IMAD.MOV.U32 R0, RZ, RZ, R11 ;  /* 0x000000ffff007224 */ /* 0x001fe200078e000b */
[----:B------:R-:W-:-:S04]  /*9db0*/  MOV R16, R10 ;  /* 0x0000000a00107202 */ /* 0x000fc80000000f00 */
[----:B------:R-:W-:Y:S04]  /*9dc0*/  STL [R1+0x1048], R0 ;  /* 0x0010480001007387 */ /* 0x000fe80000100800 */
[----:B------:R-:W-:Y:S04]  /*9dd0*/  STL [R1+0x1044], R16 ;  /* 0x0010441001007387 */ /* 0x000fe80000100800 */
[----:B------:R-:W-:Y:S04]  /*9de0*/  STL.64 [R1+0x10e0], R14 ;  /* 0x0010e00e01007387 */ /* 0x000fe80000100a00 */
[----:B------:R0:W-:Y:S04]  /*9df0*/  STL.64 [R1+0x10d8], R12 ;  /* 0x0010d80c01007387 */ /* 0x0001e80000100a00 */
[----:B0-----:R-:W2:Y:S04]  /*9e00*/  LDL.LU R12, [R1+0x1b0] ;  /* 0x0001b000010c7983 */ /* 0x001ea80000300800 */
[----:B------:R-:W2:Y:S04]  /*9e10*/  LDL.LU R13, [R1+0x1b4] ;  /* 0x0001b400010d7983 */ /* 0x000ea80000300800 */
[----:B------:R-:W2:Y:S04]  /*9e20*/  LDL.LU R14, [R1+0x1b8] ;  /* 0x0001b800010e7983 */ /* 0x000ea80000300800 */
[----:B------:R-:W2:Y:S01]  /*9e30*/  LDL.LU R15, [R1+0x1bc] ;  /* 0x0001bc00010f7983 */ /* 0x000ea20000300800 */
[----:B------:R-:W-:Y:S01]  /*9e40*/  MOV R16, R5 ;  /* 0x0000000500107202 */ /* 0x000fe20000000f00 */
[----:B------:R-:W-:Y:S01]  /*9e50*/  IMAD.MOV.U32 R17, RZ, RZ, R4 ;  /* 0x000000ffff117224 */ /* 0x000fe200078e0004 */
[----:B------:R-:W-:Y:S01]  /*9e60*/  MOV R22, R8 ;  /* 0x0000000800167202 */ /* 0x000fe20000000f00 */
[----:B------:R-:W-:Y:S01]  /*9e70*/  IMAD.MOV.U32 R3, RZ, RZ, R9 ;  /* 0x000000ffff037224 */ /* 0x000fe200078e0009 */
[----:B------:R-:W-:Y:S04]  /*9e80*/  LDSM.16.M88.4 R4, [R2+UR5+0x15880] ;  /* 0x015880050204783b */ /* 0x000fe80008000200 */
[----:B------:R-:W0:Y:S01]  /*9e90*/  LDSM.16.M88.4 R8, [R2+UR5+0x15080] ;  /* 0x015080050208783b */ /* 0x000e220008000200 */
[----:B--2---:R-:W-:-:S15]  /*9ea0*/  HMMA.16816.F32.BF16 R12, R24, R16, R12 ;  /* 0x00000010180c723c */ /* 0x004fde000004180c */
[----:B------:R-:W-:-:S04]  /*9eb0*/  NOP ;  /* 0x0000000000007918 */ /* 0x000fc80000000000 */
[----:B------:R-:W-:Y:S01]  /*9ec0*/  MOV R19, R14 ;  /* 0x0000000e00137202 */ /* 0x000fe20000000f00 */
[----:B------:R-:W-:Y:S01]  /*9ed0*/  IMAD.MOV.U32 R18, RZ, RZ, R15 ;  /* 0x000000ffff127224 */ /* 0x000fe200078e000f */
[----:B------:R-:W-:Y:S01]  /*9ee0*/  MOV R23, R12 ;  /* 0x0000000c00177202 */ /* 0x000fe20000000f00 */
[----:B------:R-:W-:Y:S01]  /*9ef0*/  IMAD.MOV.U32 R17, RZ, RZ, R13 ;  /* 0x000000ffff117224 */ /* 0x000fe200078e000d */
[----:B------:R-:W2:Y:S04]  /*9f00*/  LDL.LU.64 R14, [R1+0x10e0] ;  /* 0x0010e000010e7983 */ /* 0x000ea80000300a00 */
[----:B------:R-:W3:Y:S04]  /*9f10*/  LDL.LU.64 R12, [R1+0x10d8] ;  /* 0x0010d800010c7983 */ /* 0x000ee80000300a00 */
[----:B--2---:R-:W-:Y:S04]  /*9f20*/  STL.64 [R1+0xa8], R14 ;  /* 0x0000a80e01007387 */ /* 0x004fe80000100a00 */
[----:B---3--:R1:W-:Y:S02]  /*9f30*/  STL.64 [R1+0x10c0], R12 ;  /* 0x0010c00c01007387 */ /* 0x0083e40000100a00 */
[----:B-1----:R-:W-:Y:S01]  /*9f40*/  MOV R12, R22 ;  /* 0x00000016000c7202 */ /* 0x002fe20000000f00 */
[----:B------:R-:W-:-:S05]  /*9f50*/  IMAD.MOV.U32 R13, RZ, RZ, R3 ;  /* 0x000000ffff0d7224 */ /* 0x000fca00078e0003 */
[----:B------:R-:W-:Y:S04]  /*9f60*/  STL.64 [R1+0x10c8], R12 ;  /* 0x0010c80c01007387 */ /* 0x000fe80000100a00 */
[----:B0-----:R-:W-:Y:S04]  /*9f70*/  STL.64 [R1+0x98], R10 ;  /* 0x0000980a01007387 */ /* 0x001fe80000100a00 */
[----:B------:R0:W-:Y:S04]  /*9f80*/  STL.64 [R1+0x10d0], R8 ;  /* 0x0010d00801007387 */ /* 0x0001e80000100a00 */
[----:B0-----:R-:W2:Y:S04]  /*9f90*/  LDL.LU R8, [R1+0x1a0] ;  /* 0x0001a00001087983 */ /* 0x001ea80000300800 */
[----:B------:R-:W2:Y:S04]  /*9fa0*/  LDL.LU R9, [R1+0x1a4] ;  /* 0x0001a40001097983 */ /* 0x000ea80000300800 */
[----:B------:R-:W2:Y:S04]  /*9fb0*/  LDL.LU R10, [R1+0x1a8] ;  /* 0x0001a800010a7983 */ /* 0x000ea80000300800 */
[----:B------:R-:W2:Y:S01]  /*9fc0*/  LDL.LU R11, [R1+0x1ac] ;  /* 0x0001ac00010b7983 */ /* 0x000ea20000300800 */
[----:B------:R-:W-:Y:S01]  /*9fd0*/  MOV R12, R21 ;  /* 0x00000015000c7202 */ /* 0x000fe20000000f00 */
[----:B------:R-:W-:-:S02]  /*9fe0*/  IMAD.MOV.U32 R13, RZ, RZ, R20 ;  /* 0x000000ffff0d7224 */ /* 0x000fc400078e0014 */
[----:B------:R-:W-:Y:S04]  /*9ff0*/  STL.64 [R1+0x88], R6 ;  /* 0x0000880601007387 */ /* 0x000fe80000100a00 */
[----:B------:R-:W-:Y:S04]  /*a000*/  STL [R1+0x1058], R18 ;  /* 0x0010581201007387 */ /* 0x000fe80000100800 */
[----:B------:R-:W-:Y:S04]  /*a010*/  STL [R1+0x1054], R19 ;  /* 0x0010541301007387 */ /* 0x000fe80000100800 */
[----:B------:R0:W-:Y:S04]  /*a020*/  STL [R1+0x1050], R17 ;  /* 0x0010501101007387 */ /* 0x0001e80000100800 */
[----:B------:R-:W3:Y:S04]  /*a030*/  LDL.LU R16, [R1+0x180] ;  /* 0x0001800001107983 */ /* 0x000ee80000300800 */
[----:B0-----:R-:W3:Y:S04]  /*a040*/  LDL.LU R17, [R1+0x184] ;  /* 0x0001840001117983 */ /* 0x001ee80000300800 */
[----:B------:R-:W3:Y:S04]  /*a050*/  LDL.LU R18, [R1+0x188] ;  /* 0x0001880001127983 */ /* 0x000ee80000300800 */
[----:B------:R-:W3:Y:S04]  /*a060*/  LDL.LU R19, [R1+0x18c] ;  /* 0x00018c0001137983 */ /* 0x000ee80000300800 */
[----:B------:R0:W-:Y:S04]  /*a070*/  STL [R1+0x104c], R23 ;  /* 0x00104c1701007387 */ /* 0x0001e80000100800 */
[----:B------:R-:W4:Y:S04]  /*a080*/  LDL.LU R20, [R1+0x190] ;  /* 0x0001900001147983 */ /* 0x000f280000300800 */
[----:B------:R-:W4:Y:S04]  /*a090*/  LDL.LU R21, [R1+0x194] ;  /* 0x0001940001157983 */ /* 0x000f280000300800 */
[----:B------:R-:W4:Y:S04]  /*a0a0*/  LDL.LU R22, [R1+0x198] ;  /* 0x0001980001167983 */ /* 0x000f280000300800 */
[----:B0-----:R-:W4:Y:S01]  /*a0b0*/  LDL.LU R23, [R1+0x19c] ;  /* 0x00019c0001177983 */ /* 0x001f220000300800 */
[----:B--2---:R-:W-:Y:S03]  /*a0c0*/  HMMA.16816.F32.BF16 R12, R24, R12, R8 ;  /* 0x0000000c180c723c */ /* 0x004fe60000041808 */
[----:B------:R-:W2:-:S15]  /*a0d0*/  LDL.LU.64 R8, [R1+0x10d0] ;  /* 0x0010d00001087983 */ /* 0x000e9e0000300a00 */
[----:B------:R-:W-:Y:S01]  /*a0e0*/  NOP ;  /* 0x0000000000007918 */ /* 0x000fe20000000000 */
[----:B------:R0:W-:Y:S04]  /*a0f0*/  STL.64 [R1+0x40], R12 ;  /* 0x0000400c01007387 */ /* 0x0001e80000100a00 */
[----:B------:R4:W-:Y:S04]  /*a100*/  STL.64 [R1+0x48], R14 ;  /* 0x0000480e01007387 */ /* 0x0009e80000100a00 */
[----:B0-----:R-:W4:Y:S02]  /*a110*/  LDL.LU.64 R12, [R1+0x10c8] ;  /* 0x0010c800010c7983 */ /* 0x001f240000300a00 */
[----:B----4-:R-:W-:-:S15]  /*a120*/  HMMA.16816.F32.BF16 R12, R24, R12, R20 ;  /* 0x0000000c180c723c */ /* 0x010fde0000041814 */
[----:B------:R-:W-:-:S04]  /*a130*/  NOP ;  /* 0x0000000000007918 */ /* 0x000fc80000000000 */
[----:B------:R-:W-:Y:S01]  /*a140*/  MOV R3, R12 ;  /* 0x0000000c00037202 */ /* 0x000fe20000000f00 */
[----:B------:R0:W-:Y:S04]  /*a150*/  STL [R1+0x34], R13 ;  /* 0x0000340d01007387 */ /* 0x0001e80000100800 */
[----:B0-----:R-:W3:Y:S01]  /*a160*/  LDL.LU.64 R12, [R1+0x10c0] ;  /* 0x0010c000010c7983 */ /* 0x001ee20000300a00 */
[----:B------:R-:W-:Y:S01]  /*a170*/  IMAD.MOV.U32 R21, RZ, RZ, R14 ;  /* 0x000000ffff157224 */ /* 0x000fe200078e000e */
[----:B------:R-:W-:-:S05]  /*a180*/  MOV R20, R15 ;  /* 0x0000000f00147202 */ /* 0x000fca0000000f00 */
[----:B------:R-:W-:Y:S04]  /*a190*/  STL [R1+0x1064], R20 ;  /* 0x0010641401007387 */ /* 0x000fe80000100800 */
[----:B------:R-:W-:Y:S04]  /*a1a0*/  STL [R1+0x1060], R21 ;  /* 0x0010601501007387 */ /* 0x000fe80000100800 */
[----:B------:R-:W-:Y:S01]  /*a1b0*/  STL [R1+0x105c], R3 ;  /* 0x00105c0301007387 */ /* 0x000fe20000100800 */
[----:B---3--:R-:W-:-:S15]  /*a1c0*/  HMMA.16816.F32.BF16 R12, R24, R12, R16 ;  /* 0x0000000c180c723c */ /* 0x008fde0000041810 */
[----:B------:R-:W-:-:S04]  /*a1d0*/  NOP ;  /* 0x0000000000007918 */ /* 0x000fc80000000000 */
[----:B------:R-:W-:Y:S01]  /*a1e0*/  MOV R22, R15 ;  /* 0x0000000f00167202 */ /* 0x000fe20000000f00 */
[----:B------:R-:W-:Y:S01]  /*a1f0*/  IMAD.MOV.U32 R16, RZ, RZ, R14 ;  /* 0x000000ffff107224 */ /* 0x000fe200078e000e */
[----:B------:R-:W-:Y:S01]  /*a200*/  MOV R0, R13 ;  /* 0x0000000d00007202 */ /* 0x000fe20000000f00 */
[----:B------:R-:W-:Y:S01]  /*a210*/  IMAD.MOV.U32 R23, RZ, RZ, R12 ;  /* 0x000000ffff177224 */ /* 0x000fe200078e000c */
[----:B------:R-:W3:Y:S04]  /*a220*/  LDL.LU.64 R14, [R1+0x10b8] ;  /* 0x0010b800010e7983 */ /* 0x000ee80000300a00 */
[----:B------:R-:W3:Y:S04]  /*a230*/  LDL.LU.64 R12, [R1+0x10b0] ;  /* 0x0010b000010c7983 */ /* 0x000ee80000300a00 */
[----:B------:R-:W-:Y:S04]  /*a240*/  STL [R1+0x1074], R22 ;  /* 0x0010741601007387 */ /* 0x000fe80000100800 */
[----:B------:R0:W-:Y:S04]  /*a250*/  STL [R1+0x1070], R16 ;  /* 0x0010701001007387 */ /* 0x0001e80000100800 */
[----:B0-----:R-:W2:Y:S04]  /*a260*/  LDL.LU R16, [R1+0x160] ;  /* 0x0001600001107983 */ /* 0x001ea80000300800 */
[----:B------:R-:W2:Y:S04]  /*a270*/  LDL.LU R17, [R1+0x164] ;  /* 0x0001640001117983 */ /* 0x000ea80000300800 */
[----:B------:R-:W2:Y:S04]  /*a280*/  LDL.LU R18, [R1+0x168] ;  /* 0x0001680001127983 */ /* 0x000ea80000300800 */
[----:B------:R-:W2:Y:S04]  /*a290*/  LDL.LU R19, [R1+0x16c] ;  /* 0x00016c0001137983 */ /* 0x000ea80000300800 */
[----:B------:R0:W-:Y:S04]  /*a2a0*/  STL [R1+0x106c], R0 ;  /* 0x00106c0001007387 */ /* 0x0001e80000100800 */
[----:B------:R1:W-:Y:S01]  /*a2b0*/  STL [R1+0x1068], R23 ;  /* 0x0010681701007387 */ /* 0x0003e20000100800 */
[----:B--2---:R-:W-:-:S15]  /*a2c0*/  HMMA.16816.F32.BF16 R8, R24, R8, R16 ;  /* 0x000000081808723c */ /* 0x004fde0000041810 */
[----:B------:R-:W-:-:S04]  /*a2d0*/  NOP ;  /* 0x0000000000007918 */ /* 0x000fc80000000000 */
[----:B------:R-:W-:Y:S02]  /*a2e0*/  MOV R17, R11 ;  /* 0x0000000b00117202 */ /* 0x000fe40000000f00 */
[----:B------:R-:W2:Y:S01]  /*a2f0*/  LDL.LU R11, [R1+0x250] ;  /* 0x00025000010b7983 */ /* 0x000ea20000300800 */
[----:B---3--:R-:W-:Y:S01]  /*a300*/  HMMA.16816.F32.BF16 R4, R24, R4, R12 ;  /* 0x000000041804723c */ /* 0x008fe2000004180c */
[----:B------:R-:W-:Y:S01]  /*a310*/  MOV R18, R9 ;  /* 0x0000000900127202 */ /* 0x000fe20000000f00 */
[----:B------:R-:W-:Y:S01]  /*a320*/  IMAD.MOV.U32 R19, RZ, RZ, R10 ;  /* 0x000000ffff137224 */ /* 0x000fe200078e000a */
[----:B------:R-:W-:-:S15]  /*a330*/  LDSM.16.M88.4 R12, [R2+UR5+0x16880] ;  /* 0x01688005020c783b */ /* 0x000fde0008000200 */
[----:B------:R-:W-:Y:S01]  /*a340*/  NOP ;  /* 0x0000000000007918 */ /* 0x000fe20000000000 */
[----:B0-----:R-:W-:Y:S01]  /*a350*/  IMAD.MOV.U32 R0, RZ, RZ, R4 ;  /* 0x000000ffff007224 */ /* 0x001fe200078e0004 */
[----:B-1----:R-:W-:Y:S01]  /*a360*/  MOV R23, R5 ;  /* 0x0000000500177202 */ /* 0x002fe20000000f00 */
[----:B------:R-:W-:Y:S01]  /*a370*/  IMAD.MOV.U32 R20, RZ, RZ, R6 ;  /* 0x000000ffff147224 */ /* 0x000fe200078e0006 */
[----:B------:R-:W-:Y:S02]  /*a380*/  MOV R21, R7 ;  /* 0x0000000700157202 */ /* 0x000fe40000000f00 */
[----:B------:R-:W0:Y:S02]  /*a390*/  LDSM.16.M88.4 R4, [R2+UR5+0x16080] ;  /* 0x016080050204783b */ /* 0x000e240008000200 */
[----:B0-----:R-:W-:Y:S02]  /*a3a0*/  MOV R16, R7 ;  /* 0x0000000700107202 */ /* 0x001fe40000000f00 */
[----:B--2---:R-:W-:Y:S04]  /*a3b0*/  STL [R1+0x1088], R11 ;  /* 0x0010880b01007387 */ /* 0x004fe80000100800 */
[----:B------:R-:W-:Y:S04]  /*a3c0*/  STL.64 [R1+0x1098], R18 ;  /* 0x0010981201007387 */ /* 0x000fe80000100a00 */
[----:B------:R0:W-:Y:S04]  /*a3d0*/  STL.64 [R1+0x1090], R16 ;  /* 0x0010901001007387 */ /* 0x0001e80000100a00 */
[----:B0-----:R-:W2:Y:S04]  /*a3e0*/  LDL.LU R16, [R1+0x170] ;  /* 0x0001700001107983 */ /* 0x001ea80000300800 */
[----:B------:R-:W2:Y:S04]  /*a3f0*/  LDL.LU R17, [R1+0x174] ;  /* 0x0001740001117983 */ /* 0x000ea80000300800 */
[----:B------:R-:W3:Y:S04]  /*a400*/  LDL.LU R18, [R1+0x178] ;  /* 0x0001780001127983 */ /* 0x000ee80000300800 */
[----:B------:R-:W3:Y:S04]  /*a410*/  LDL.LU R19, [R1+0x17c] ;  /* 0x00017c0001137983 */ /* 0x000ee80000300800 */
[----:B---3--:R-:W-:Y:S04]  /*a420*/  STL.64 [R1+0x10a8], R18 ;  /* 0x0010a81201007387 */ /* 0x008fe80000100a00 */
[----:B--2---:R0:W-:Y:S04]  /*a430*/  STL.64 [R1+0x10a0], R16 ;  /* 0x0010a01001007387 */ /* 0x0041e80000100a00 */
[----:B0-----:R-:W2:Y:S04]  /*a440*/  LDL.LU R16, [R1+0x1c0] ;  /* 0x0001c00001107983 */ /* 0x001ea80000300800 */
[----:B------:R-:W2:Y:S04]  /*a450*/  LDL.LU R17, [R1+0x1c4] ;  /* 0x0001c40001117983 */ /* 0x000ea80000300800 */
[----:B------:R-:W2:Y:S04]  /*a460*/  LDL.LU R18, [R1+0x1c8] ;  /* 0x0001c80001127983 */ /* 0x000ea80000300800 */
[----:B------:R-:W2:Y:S01]  /*a470*/  LDL.LU R19, [R1+0x1cc] ;  /* 0x0001cc0001137983 */ /* 0x000ea20000300800 */
[----:B------:R-:W-:-:S05]  /*a480*/  IMAD.MOV.U32 R22, RZ, RZ, R6 ;  /* 0x000000ffff167224 */ /* 0x000fca00078e0006 */
[----:B------:R-:W-:Y:S04]  /*a490*/  STL.64 [R1+0x1080], R22 ;  /* 0x0010801601007387 */ /* 0x000fe80000100a00 */
[----:B------:R0:W-:Y:S04]  /*a4a0*/  STL.64 [R1+0x1078], R20 ;  /* 0x0010781401007387 */ /* 0x0001e80000100a00 */
[----:B0-----:R-:W3:Y:S04]  /*a4b0*/  LDL.LU R20, [R1+0x130] ;  /* 0x0001300001147983 */ /* 0x001ee80000300800 */
[----:B------:R-:W3:Y:S04]  /*a4c0*/  LDL.LU R21, [R1+0x134] ;  /* 0x0001340001157983 */ /* 0x000ee80000300800 */
[----:B------:R-:W-:Y:S01]  /*a4d0*/  STL.64 [R1+0x148], R14 ;  /* 0x0001480e01007387 */ /* 0x000fe20000100a00 */
[----:B--2---:R-:W-:Y:S03]  /*a4e0*/  HMMA.16816.F32.BF16 R4, R24, R4, R16 ;  /* 0x000000041804723c */ /* 0x004fe60000041810 */
[----:B------:R-:W2:Y:S04]  /*a4f0*/  LDL.LU.64 R18, [R1+0x10a8] ;  /* 0x0010a80001127983 */ /* 0x000ea80000300a00 */
[----:B------:R-:W2:-:S12]  /*a500*/  LDL.LU.64 R16, [R1+0x10a0] ;  /* 0x0010a00001107983 */ /* 0x000e980000300a00 */
[----:B------:R-:W-:Y:S04]  /*a510*/  STL.64 [R1+0xf48], R6 ;  /* 0x000f480601007387 */ /* 0x000fe80000100a00 */
[----:B------:R0:W-:Y:S04]  /*a520*/  STL.64 [R1+0xf40], R4 ;  /* 0x000f400401007387 */ /* 0x0001e80000100a00 */
[----:B0-----:R-:W4:Y:S04]  /*a530*/  LDL.LU R4, [R1+0x150] ;  /* 0x0001500001047983 */ /* 0x001f280000300800 */
[----:B------:R-:W4:Y:S04]  /*a540*/  LDL.LU R5, [R1+0x154] ;  /* 0x0001540001057983 */ /* 0x000f280000300800 */
[----:B------:R-:W4:Y:S04]  /*a550*/  LDL.LU R6, [R1+0x158] ;  /* 0x0001580001067983 */ /* 0x000f280000300800 */
[----:B------:R-:W4:Y:S01]  /*a560*/  LDL.LU R7, [R1+0x15c] ;  /* 0x00015c0001077983 */ /* 0x000f220000300800 */
[----:B------:R-:W-:-:S03]  /*a570*/  IMAD.MOV.U32 R3, RZ, RZ, R8 ;  /* 0x000000ffff037224 */ /* 0x000fc600078e0008 */
[----:B------:R-:W0:Y:S01]  /*a580*/  LDSM.16.M88.4 R8, [R2+UR5+0x17080] ;  /* 0x017080050208783b */ /* 0x000e220008000200 */
[----:B------:R-:W-:Y:S01]  /*a590*/  IMAD.MOV.U32 R22, RZ, RZ, R29 ;  /* 0x000000ffff167224 */ /* 0x000fe200078e001d */
[----:B------:R-:W-:Y:S01]  /*a5a0*/  MOV R23, R28 ;  /* 0x0000001c00177202 */ /* 0x000fe20000000f00 */
[----:B0-----:R-:W-:Y:S01]  /*a5b0*/  IMAD.MOV.U32 R29, RZ, RZ, R10 ;  /* 0x000000ffff1d7224 */ /* 0x001fe200078e000a */
[----:B------:R-:W-:Y:S01]  /*a5c0*/  MOV R28, R11 ;  /* 0x0000000b001c7202 */ /* 0x000fe20000000f00 */
[----:B--2---:R-:W-:Y:S01]  /*a5d0*/  HMMA.16816.F32.BF16 R12, R24, R12, R16 ;  /* 0x0000000c180c723c */ /* 0x004fe20000041810 */
[----:B------:R-:W2:Y:S04]  /*a5e0*/  LDL.LU.64 R18, [R1+0x1098] ;  /* 0x0010980001127983 */ /* 0x000ea80000300a00 */
[----:B------:R-:W5:-:S14]  /*a5f0*/  LDL.LU.64 R16, [R1+0x1090] ;  /* 0x0010900001107983 */ /* 0x000f5c0000300a00 */
[----:B------:R-:W-:Y:S04]  /*a600*/  STL [R1+0xf2c], R14 ;  /* 0x000f2c0e01007387 */ /* 0x000fe80000100800 */
[----:B------:R-:W-:Y:S01]  /*a610*/  STL [R1+0xf28], R15 ;  /* 0x000f280f01007387 */ /* 0x000fe20000100800 */
[----:B----4-:R-:W-:-:S15]  /*a620*/  HMMA.16816.F32.BF16 R8, R24, R8, R4 ;  /* 0x000000081808723c */ /* 0x010fde0000041804 */
[----:B------:R-:W-:-:S04]  /*a630*/  NOP ;  /* 0x0000000000007918 */ /* 0x000fc80000000000 */
[----:B------:R-:W-:Y:S01]  /*a640*/  IMAD.MOV.U32 R5, RZ, RZ, R10 ;  /* 0x000000ffff057224 */ /* 0x000fe200078e000a */
[----:B------:R-:W-:Y:S01]  /*a650*/  STL.64 [R1+0x150], R8 ;  /* 0x0001500801007387 */ /* 0x000fe20000100a00 */
[----:B------:R-:W-:-:S03]  /*a660*/  MOV R4, R11 ;  /* 0x0000000b00047202 */ /* 0x000fc60000000f00 */
[----:B------:R-:W0:Y:S02]  /*a670*/  LDSM.16.M88.4 R8, [R2+UR5+0x17880] ;  /* 0x017880050208783b */ /* 0x000e240008000200 */
[----:B0-----:R-:W-:Y:S01]  /*a680*/  IMAD.MOV.U32 R14, RZ, RZ, R10 ;  /* 0x000000ffff0e7224 */ /* 0x001fe200078e000a */
[----:B------:R-:W-:Y:S01]  /*a690*/  MOV R15, R11 ;  /* 0x0000000b000f7202 */ /* 0x000fe20000000f00 */
[----:B------:R-:W-:Y:S01]  /*a6a0*/  IMAD.MOV.U32 R6, RZ, RZ, R8 ;  /* 0x000000ffff067224 */ /* 0x000fe200078e0008 */
[----:B------:R-:W-:Y:S01]  /*a6b0*/  MOV R2, R9 ;  /* 0x0000000900027202 */ /* 0x000fe20000000f00 */
[----:B------:R-:W4:Y:S04]  /*a6c0*/  LDL.LU R11, [R1+0x1088] ;  /* 0x00108800010b7983 */ /* 0x000f280000300800 */
[----:B------:R-:W-:Y:S04]  /*a6d0*/  STL.64 [R1+0xf38], R14 ;  /* 0x000f380e01007387 */ /* 0x000fe80000100a00 */
[----:B------:R0:W-:Y:S02]  /*a6e0*/  STL.64 [R1+0xf30], R12 ;  /* 0x000f300c01007387 */ /* 0x0001e40000100a00 */
[----:B0-----:R-:W-:Y:S01]  /*a6f0*/  IMAD.MOV.U32 R12, RZ, RZ, R6 ;  /* 0x000000ffff0c7224 */ /* 0x001fe200078e0006 */
[----:B------:R-:W-:-:S07]  /*a700*/  MOV R13, R2 ;  /* 0x00000002000d7202 */ /* 0x000fce0000000f00 */
[----:B---3--:R-:W-:Y:S01]  /*a710*/  HMMA.16816.F32.BF16 R24, R24, R12, R20 ;  /* 0x0000000c1818723c */ /* 0x008fe20000041814 */
[----:B------:R-:W3:Y:S04]  /*a720*/  LDL.LU.64 R22, [R1+0x1080] ;  /* 0x0010800001167983 */ /* 0x000ee80000300a00 */
[----:B------:R-:W2:Y:S01]  /*a730*/  LDL.LU.64 R20, [R1+0x1078] ;  /* 0x0010780001147983 */ /* 0x000ea20000300a00 */
[----:B-----5:R-:W-:-:S03]  /*a740*/  MOV R15, R16 ;  /* 0x00000010000f7202 */ /* 0x020fc60000000f00 */
[----:B----4-:R-:W0:Y:S01]  /*a750*/  LDSM.16.MT88.4 R8, [R11+0xe000] ;  /* 0x00e000000b08783b */ /* 0x010e220000004200 */
[----:B---3--:R-:W-:-:S03]  /*a760*/  IMAD.MOV.U32 R14, RZ, RZ, R22 ;  /* 0x000000ffff0e7224 */ /* 0x008fc600078e0016 */
[----:B------:R-:W3:Y:S04]  /*a770*/  LDL.LU R22, [R1+0x1074] ;  /* 0x0010740001167983 */ /* 0x000ee80000300800 */
[----:B------:R-:W4:Y:S04]  /*a780*/  LDL.LU R16, [R1+0x1070] ;  /* 0x0010700001107983 */ /* 0x000f280000300800 */
[----:B------:R2:W-:Y:S04]  /*a790*/  STL.64 [R1+0xf50], R14 ;  /* 0x000f500e01007387 */ /* 0x0005e80000100a00 */
[----:B------:R-:W5:Y:S04]  /*a7a0*/  LDL.LU R6, [R1+0x88] ;  /* 0x0000880001067983 */ /* 0x000f680000300800 */
[----:B------:R-:W5:Y:S01]  /*a7b0*/  LDL.LU R7, [R1+0x8c] ;  /* 0x00008c0001077983 */ /* 0x000f620000300800 */
[----:B------:R-:W-:Y:S01]  /*a7c0*/  IMAD.MOV.U32 R12, RZ, RZ, R0 ;  /* 0x000000ffff0c7224 */ /* 0x000fe200078e0000 */
[----:B------:R-:W-:Y:S01]  /*a7d0*/  MOV R13, R23 ;  /* 0x00000017000d7202 */ /* 0x000fe20000000f00 */
[----:B--2---:R-:W-:Y:S01]  /*a7e0*/  IMAD.MOV.U32 R14, RZ, RZ, R20 ;  /* 0x000000ffff0e7224 */ /* 0x004fe200078e0014 */
[----:B------:R-:W-:Y:S01]  /*a7f0*/  MOV R15, R21 ;  /* 0x00000015000f7202 */ /* 0x000fe20000000f00 */
[----:B-----5:R1:W-:Y:S04]  /*a800*/  STL.64 [R1+0xf58], R6 ;  /* 0x000f580601007387 */ /* 0x0203e80000100a00 */
[----:B------:R-:W2:Y:S04]  /*a810*/  LDL.LU R0, [R1+0x106c] ;  /* 0x00106c0001007983 */ /* 0x000ea80000300800 */
[----:B------:R-:W5:Y:S04]  /*a820*/  LDL.LU R23, [R1+0x1068] ;  /* 0x0010680001177983 */ /* 0x000f680000300800 */
[----:B------:R-:W2:Y:S04]  /*a830*/  LDL.LU R20, [R1+0x1064] ;  /* 0x0010640001147983 */ /* 0x000ea80000300800 */
[----:B------:R-:W2:Y:S04]  /*a840*/  LDL.LU R21, [R1+0x1060] ;  /* 0x0010600001157983 */ /* 0x000ea80000300800 */
[----:B------:R0:W-:Y:S04]  /*a850*/  STL.64 [R1+0xf68], R14 ;  /* 0x000f680e01007387 */ /* 0x0001e80000100a00 */
[----:B------:R3:W-:Y:S04]  /*a860*/  STL.64 [R1+0xf60], R12 ;  /* 0x000f600c01007387 */ /* 0x0007e80000100a00 */
[----:B-1----:R-:W2:Y:S04]  /*a870*/  LDL.LU R6, [R1+0x98] ;  /* 0x0000980001067983 */ /* 0x002ea80000300800 */
[----:B------:R-:W2:Y:S01]  /*a880*/  LDL.LU R7, [R1+0x9c] ;  /* 0x00009c0001077983 */ /* 0x000ea20000300800 */
[----:B0-----:R-:W-:Y:S01]  /*a890*/  IMAD.MOV.U32 R14, RZ, RZ, R19 ;  /* 0x000000ffff0e7224 */ /* 0x001fe200078e0013 */
[----:B------:R-:W-:Y:S01]  /*a8a0*/  MOV R15, R17 ;  /* 0x00000011000f7202 */ /* 0x000fe20000000f00 */
[----:B---3--:R-:W-:Y:S01]  /*a8b0*/  IMAD.MOV.U32 R12, RZ, RZ, R3 ;  /* 0x000000ffff0c7224 */ /* 0x008fe200078e0003 */
[----:B------:R-:W-:Y:S01]  /*a8c0*/  MOV R13, R18 ;  /* 0x00000012000d7202 */ /* 0x000fe20000000f00 */
[----:B--2---:R0:W-:Y:S04]  /*a8d0*/  STL.64 [R1+0xf70], R6 ;  /* 0x000f700601007387 */ /* 0x0041e80000100a00 */
[----:B------:R-:W2:Y:S04]  /*a8e0*/  LDL.LU R3, [R1+0x105c] ;  /* 0x00105c0001037983 */ /* 0x000ea80000300800 */
[----:B------:R-:W3:Y:S04]  /*a8f0*/  LDL.LU R18, [R1+0x1058] ;  /* 0x0010580001127983 */ /* 0x000ee80000300800 */
[----:B------:R-:W2:Y:S04]  /*a900*/  LDL.LU R19, [R1+0x1054] ;  /* 0x0010540001137983 */ /* 0x000ea80000300800 */
[----:B------:R-:W2:Y:S04]  /*a910*/  LDL.LU R17, [R1+0x1050] ;  /* 0x0010500001117983 */ /* 0x000ea80000300800 */
[----:B------:R-:W-:Y:S04]  /*a920*/  STL.64 [R1+0xf80], R14 ;  /* 0x000f800e01007387 */ /* 0x000fe80000100a00 */
[----:B------:R-:W-:Y:S04]  /*a930*/  STL.64 [R1+0xf78], R12 ;  /* 0x000f780c01007387 */ /* 0x000fe80000100a00 */
[----:B0-----:R-:W2:Y:S04]  /*a940*/  LDL.LU R6, [R1+0xa8] ;  /* 0x0000a80001067983 */ /* 0x001ea80000300800 */
[----:B------:R-:W2:Y:S04]  /*a950*/  LDL.LU R7, [R1+0xac] ;  /* 0x0000ac0001077983 */ /* 0x000ea80000300800 */
[----:B--2---:R-:W-:Y:S04]  /*a960*/  STL.64 [R1+0xf90], R6 ;  /* 0x000f900601007387 */ /* 0x004fe80000100a00 */
[----:B------:R0:W-:Y:S04]  /*a970*/  STL.64 [R1+0xf88], R4 ;  /* 0x000f880401007387 */ /* 0x0001e80000100a00 */
[----:B0-----:R-:W2:Y:S04]  /*a980*/  LDL.LU R4, [R1+0x40] ;  /* 0x0000400001047983 */ /* 0x001ea80000300800 */
[----:B------:R-:W2:Y:S04]  /*a990*/  LDL.LU R5, [R1+0x44] ;  /* 0x0000440001057983 */ /* 0x000ea80000300800 */
[----:B------:R-:W2:Y:S04]  /*a9a0*/  LDL.LU R6, [R1+0x48] ;  /* 0x0000480001067983 */ /* 0x000ea80000300800 */
[----:B------:R-:W2:Y:S04]  /*a9b0*/  LDL.LU R7, [R1+0x4c] ;  /* 0x00004c0001077983 */ /* 0x000ea80000300800 */
[----:B--2---:R0:W-:Y:S04]  /*a9c0*/  STL.64 [R1+0xfa0], R6 ;  /* 0x000fa00601007387 */ /* 0x0041e80000100a00 */
[----:B------:R-:W-:Y:S04]  /*a9d0*/  STL.64 [R1+0xf98], R4 ;  /* 0x000f980401007387 */ /* 0x000fe80000100a00 */
[----:B0-----:R-:W2:Y:S04]  /*a9e0*/  LDL.LU R6, [R1+0xd8] ;  /* 0x0000d80001067983 */ /* 0x001ea80000300800 */
[----:B------:R-:W2:Y:S04]  /*a9f0*/  LDL.LU R7, [R1+0xdc] ;  /* 0x0000dc0001077983 */ /* 0x000ea80000300800 */
[----:B--2---:R0:W-:Y:S04]  /*aa00*/  STL.64 [R1+0xfb8], R6 ;  /* 0x000fb80601007387 */ /* 0x0041e80000100a00 */
[----:B0-----:R-:W2:Y:S04]  /*aa10*/  LDL.LU R6, [R1+0x228] ;  /* 0x0002280001067983 */ /* 0x001ea80000300800 */
[----:B------:R-:W2:Y:S01]  /*aa20*/  LDL.LU R7, [R1+0x22c] ;  /* 0x00022c0001077983 */ /* 0x000ea20000300800 */
[----:B-----5:R-:W-:Y:S01]  /*aa30*/  IMAD.MOV.U32 R12, RZ, RZ, R23 ;  /* 0x000000ffff0c7224 */ /* 0x020fe200078e0017 */
[----:B------:R-:W-:Y:S01]  /*aa40*/  MOV R13, R0 ;  /* 0x00000000000d7202 */ /* 0x000fe20000000f00 */
[----:B----4-:R-:W-:Y:S01]  /*aa50*/  IMAD.MOV.U32 R14, RZ, RZ, R16 ;  /* 0x000000ffff0e7224 */ /* 0x010fe200078e0010 */
[----:B------:R-:W-:Y:S01]  /*aa60*/  MOV R15, R22 ;  /* 0x00000016000f7202 */ /* 0x000fe20000000f00 */
[----:B--2---:R0:W-:Y:S04]  /*aa70*/  STL.64 [R1+0xfd0], R6 ;  /* 0x000fd00601007387 */ /* 0x0041e80000100a00 */
[----:B------:R-:W2:Y:S04]  /*aa80*/  LDL.LU R23, [R1+0x104c] ;  /* 0x00104c0001177983 */ /* 0x000ea80000300800 */
[----:B------:R-:W4:Y:S04]  /*aa90*/  LDL.LU R0, [R1+0x1048] ;  /* 0x0010480001007983 */ /* 0x000f280000300800 */
[----:B------:R-:W5:Y:S04]  /*aaa0*/  LDL.LU R16, [R1+0x1044] ;  /* 0x0010440001107983 */ /* 0x000f680000300800 */
[----:B------:R-:W2:Y:S04]  /*aab0*/  LDL.LU R22, [R1+0x1040] ;  /* 0x0010400001167983 */ /* 0x000ea80000300800 */
[----:B0-----:R-:W2:Y:S04]  /*aac0*/  LDL.LU R6, [R1+0x238] ;  /* 0x0002380001067983 */ /* 0x001ea80000300800 */
[----:B------:R-:W2:Y:S04]  /*aad0*/  LDL.LU R7, [R1+0x23c] ;  /* 0x00023c0001077983 */ /* 0x000ea80000300800 */
[----:B--2---:R-:W-:Y:S04]  /*aae0*/  STL.64 [R1+0xfe8], R6 ;  /* 0x000fe80601007387 */ /* 0x004fe80000100a00 */
[----:B------:R-:W-:Y:S04]  /*aaf0*/  STL.64 [R1+0xfb0], R14 ;  /* 0x000fb00e01007387 */ /* 0x000fe80000100a00 */
[----:B------:R0:W-:Y:S02]  /*ab00*/  STL.64 [R1+0xfa8], R12 ;  /* 0x000fa80c01007387 */ /* 0x0001e40000100a00 */
[----:B0-----:R-:W-:Y:S01]  /*ab10*/  IMAD.MOV.U32 R12, RZ, RZ, R23 ;  /* 0x000000ffff0c7224 */ /* 0x001fe200078e0017 */
[----:B------:R-:W-:Y:S01]  /*ab20*/  MOV R13, R17 ;  /* 0x00000011000d7202 */ /* 0x000fe20000000f00 */
[----:B------:R-:W2:Y:S04]  /*ab30*/  LDL.LU R23, [R1+0x103c] ;  /* 0x00103c0001177983 */ /* 0x000ea80000300800 */
[----:B------:R-:W2:Y:S04]  /*ab40*/  LDL.LU R17, [R1+0x1038] ;  /* 0x0010380001117983 */ /* 0x000ea80000300800 */
[----:B------:R-:W2:Y:S04]  /*ab50*/  LDL.LU R6, [R1+0x218] ;  /* 0x0002180001067983 */ /* 0x000ea80000300800 */
[----:B------:R-:W2:Y:S01]  /*ab60*/  LDL.LU R7, [R1+0x21c] ;  /* 0x00021c0001077983 */ /* 0x000ea20000300800 */
[----:B------:R-:W-:Y:S01]  /*ab70*/  IMAD.MOV.U32 R14, RZ, RZ, R19 ;  /* 0x000000ffff0e7224 */ /* 0x000fe200078e0013 */
[----:B---3--:R-:W-:-:S02]  /*ab80*/  MOV R15, R18 ;  /* 0x00000012000f7202 */ /* 0x008fc40000000f00 */
[----:B--2---:R0:W-:Y:S04]  /*ab90*/  STL.64 [R1+0x1000], R6 ;  /* 0x0010000601007387 */ /* 0x0041e80000100a00 */
[----:B0-----:R-:W2:Y:S04]  /*aba0*/  LDL.LU R6, [R1+0x208] ;  /* 0x0002080001067983 */ /* 0x001ea80000300800 */
[----:B------:R-:W2:Y:S04]  /*abb0*/  LDL.LU R7, [R1+0x20c] ;  /* 0x00020c0001077983 */ /* 0x000ea80000300800 */
[----:B------:R-:W3:Y:S04]  /*abc0*/  LDL.LU R18, [R1+0x1d8] ;  /* 0x0001d80001127983 */ /* 0x000ee80000300800 */
[----:B------:R-:W3:Y:S04]  /*abd0*/  LDL.LU R19, [R1+0x1dc] ;  /* 0x0001dc0001137983 */ /* 0x000ee80000300800 */
[----:B--2---:R-:W-:Y:S04]  /*abe0*/  STL.64 [R1+0x1018], R6 ;  /* 0x0010180601007387 */ /* 0x004fe80000100a00 */
[----:B------:R0:W-:Y:S04]  /*abf0*/  STL.64 [R1+0xfc8], R14 ;  /* 0x000fc80e01007387 */ /* 0x0001e80000100a00 */
[----:B------:R1:W-:Y:S01]  /*ac00*/  STL.64 [R1+0xfc0], R12 ;  /* 0x000fc00c01007387 */ /* 0x0003e20000100a00 */
[----:B0-----:R-:W-:Y:S01]  /*ac10*/  MOV R15, R22 ;  /* 0x00000016000f7202 */ /* 0x001fe20000000f00 */
[----:B------:R-:W-:-:S02]  /*ac20*/  IMAD.MOV.U32 R14, RZ, RZ, R23 ;  /* 0x000000ffff0e7224 */ /* 0x000fc400078e0017 */
[----:B-1----:R-:W2:Y:S04]  /*ac30*/  LDL.LU R12, [R1+0x60] ;  /* 0x00006000010c7983 */ /* 0x002ea80000300800 */
[----:B------:R-:W2:Y:S04]  /*ac40*/  LDL.LU R13, [R1+0x64] ;  /* 0x00006400010d7983 */ /* 0x000ea80000300800 */
[----:B------:R-:W2:Y:S04]  /*ac50*/  LDL.LU R22, [R1+0x1e8] ;  /* 0x0001e80001167983 */ /* 0x000ea80000300800 */
[----:B------:R-:W2:Y:S04]  /*ac60*/  LDL.LU R23, [R1+0x1ec] ;  /* 0x0001ec0001177983 */ /* 0x000ea80000300800 */
[----:B--2---:R-:W-:Y:S04]  /*ac70*/  STL.64 [R1+0x1030], R22 ;  /* 0x0010301601007387 */ /* 0x004fe80000100a00 */
[----:B------:R0:W-:Y:S04]  /*ac80*/  STL.64 [R1+0x1028], R20 ;  /* 0x0010281401007387 */ /* 0x0001e80000100a00 */
[----:B0-----:R-:W3:Y:S04]  /*ac90*/  LDL.LU R20, [R1+0x120] ;  /* 0x0001200001147983 */ /* 0x001ee80000300800 */
[----:B------:R-:W3:Y:S04]  /*aca0*/  LDL.LU R21, [R1+0x124] ;  /* 0x0001240001157983 */ /* 0x000ee80000300800 */
[----:B------:R-:W3:Y:S04]  /*acb0*/  LDL.LU R22, [R1+0x128] ;  /* 0x0001280001167983 */ /* 0x000ee80000300800 */
[----:B------:R-:W3:Y:S04]  /*acc0*/  LDL.LU R23, [R1+0x12c] ;  /* 0x00012c0001177983 */ /* 0x000ee80000300800 */
[----:B------:R-:W2:Y:S04]  /*acd0*/  LDL.LU R4, [R1+0x110] ;  /* 0x0001100001047983 */ /* 0x000ea80000300800 */
[----:B------:R-:W2:Y:S04]  /*ace0*/  LDL.LU R5, [R1+0x114] ;  /* 0x0001140001057983 */ /* 0x000ea80000300800 */
[----:B------:R-:W2:Y:S04]  /*acf0*/  LDL.LU R6, [R1+0x118] ;  /* 0x0001180001067983 */ /* 0x000ea80000300800 */
[----:B------:R-:W2:Y:S04]  /*ad00*/  LDL.LU R7, [R1+0x11c] ;  /* 0x00011c0001077983 */ /* 0x000ea80000300800 */
[----:B------:R-:W-:Y:S04]  /*ad10*/  STL.64 [R1+0xfe0], R14 ;  /* 0x000fe00e01007387 */ /* 0x000fe80000100a00 */
[----:B------:R0:W-:Y:S04]  /*ad20*/  STL.64 [R1+0xfd8], R12 ;  /* 0x000fd80c01007387 */ /* 0x0001e80000100a00 */
[----:B0-----:R-:W2:Y:S04]  /*ad30*/  LDL.LU R12, [R1+0xe0] ;  /* 0x0000e000010c7983 */ /* 0x001ea80000300800 */
[----:B------:R-:W2:Y:S04]  /*ad40*/  LDL.LU R13, [R1+0xe4] ;  /* 0x0000e400010d7983 */ /* 0x000ea80000300800 */
[----:B------:R-:W2:Y:S01]  /*ad50*/  LDL.LU R14, [R1+0xe8] ;  /* 0x0000e800010e7983 */ /* 0x000ea20000300800 */
[----:B------:R-:W-:-:S05]  /*ad60*/  IMAD.MOV.U32 R15, RZ, RZ, R17 ;  /* 0x000000ffff0f7224 */ /* 0x000fca00078e0011 */
[----:B--2---:R-:W-:Y:S04]  /*ad70*/  STL.64 [R1+0xff8], R14 ;  /* 0x000ff80e01007387 */ /* 0x004fe80000100a00 */
[----:B------:R0:W-:Y:S04]  /*ad80*/  STL.64 [R1+0xff0], R12 ;  /* 0x000ff00c01007387 */ /* 0x0001e80000100a00 */
        /* <DEDUP_REMOVED lines=9> */
[----:B------:R-:W2:Y:S04]  /*ae20*/  LDL.LU R15, [R1+0x10c] ;  /* 0x00010c00010f7983 */ /* 0x000ea80000300800 */
[----:B------:R5:W-:Y:S04]  /*ae30*/  STL.64 [R1+0xf00], R26 ;  /* 0x000f001a01007387 */ /* 0x000be80000100a00 */
[----:B------:R-:W-:Y:S01]  /*ae40*/  STL.64 [R1+0xef8], R24 ;  /* 0x000ef81801007387 */ /* 0x000fe20000100a00 */
[----:B-----5:R-:W-:Y:S01]  /*ae50*/  MOV R26, R16 ;  /* 0x00000010001a7202 */ /* 0x020fe20000000f00 */
[----:B----4-:R-:W-:Y:S01]  /*ae60*/  IMAD.MOV.U32 R27, RZ, RZ, R0 ;  /* 0x000000ffff1b7224 */ /* 0x010fe200078e0000 */
[----:B---3--:R-:W-:Y:S01]  /*ae70*/  HMMA.16816.F32.BF16 R16, R8, R18, R20 ;  /* 0x000000120810723c */ /* 0x008fe20000041814 */
[----:B------:R-:W3:Y:S04]  /*ae80*/  LDL R0, [R1+0x290] ;  /* 0x0002900001007983 */ /* 0x000ee80000100800 */
[----:B------:R-:W4:Y:S04]  /*ae90*/  LDL.LU.64 R22, [R1+0x1030] ;  /* 0x0010300001167983 */ /* 0x000f280000300a00 */
[----:B------:R-:W5:Y:S10]  /*aea0*/  LDL.LU.64 R20, [R1+0x1028] ;  /* 0x0010280001147983 */ /* 0x000f740000300a00 */
[----:B------:R-:W-:Y:S04]  /*aeb0*/  STL.64 [R1+0xef0], R18 ;  /* 0x000ef01201007387 */ /* 0x000fe80000100a00 */
[----:B------:R0:W-:Y:S02]  /*aec0*/  STL.64 [R1+0xee8], R16 ;  /* 0x000ee81001007387 */ /* 0x0001e40000100a00 */
[----:B0-----:R-:W-:-:S02]  /*aed0*/  MOV R16, R3 ;  /* 0x0000000300107202 */ /* 0x001fc40000000f00 */
[----:B------:R-:W2:Y:S04]  /*aee0*/  LDL.LU R3, [R1+0x1020] ;  /* 0x0010200001037983 */ /* 0x000ea80000300800 */
[----:B------:R-:W2:Y:S01]  /*aef0*/  LDL.LU R17, [R1+0x34] ;  /* 0x0000340001117983 */ /* 0x000ea20000300800 */
[----:B-----5:R-:W-:Y:S01]  /*af00*/  IMAD.MOV.U32 R18, RZ, RZ, R21 ;  /* 0x000000ffff127224 */ /* 0x020fe200078e0015 */
[----:B------:R-:W-:Y:S02]  /*af10*/  MOV R19, R20 ;  /* 0x0000001400137202 */ /* 0x000fe40000000f00 */
[----:B----4-:R-:W-:Y:S01]  /*af20*/  HMMA.16816.F32.BF16 R20, R8, R22, R4 ;  /* 0x000000160814723c */ /* 0x010fe20000041804 */
[----:B------:R-:W2:-:S15]  /*af30*/  LDL.LU.64 R6, [R1+0x1018] ;  /* 0x0010180001067983 */ /* 0x000e9e0000300a00 */
[----:B------:R-:W-:-:S03]  /*af40*/  NOP ;  /* 0x0000000000007918 */ /* 0x000fc60000000000 */
[----:B------:R0:W-:Y:S04]  /*af50*/  STL.64 [R1+0xf10], R22 ;  /* 0x000f101601007387 */ /* 0x0001e80000100a00 */
[----:B------:R-:W-:Y:S04]  /*af60*/  STL.64 [R1+0xf08], R20 ;  /* 0x000f081401007387 */ /* 0x000fe80000100a00 */
[----:B0-----:R-:W4:Y:S01]  /*af70*/  LDL.LU R22, [R1+0xc8] ;  /* 0x0000c80001167983 */ /* 0x001f220000300800 */
        /* <DEDUP_REMOVED lines=29> */
[----:B0-----:R-:W4:Y:S04]  /*b150*/  LDL.LU.64 R6, [R1+0xfa0] ;  /* 0x000fa00001067983 */ /* 0x001f280000300a00 */
[----:B------:R-:W4:Y:S01]  /*b160*/  LDL.LU.64 R4, [R1+0xf98] ;  /* 0x000f980001047983 */ /* 0x000f220000300a00 */
[----:B------:R-:W-:Y:S01]  /*b170*/  IMAD.MOV.U32 R23, RZ, RZ, R3 ;  /* 0x000000ffff177224 */ /* 0x000fe200078e0003 */
[----:B------:R-:W-:Y:S01]  /*b180*/  HMMA.16816.F32.BF16 R16, R8, R26, R16 ;  /* 0x0000001a0810723c */ /* 0x000fe20000041810 */
[----:B------:R-:W-:Y:S01]  /*b190*/  MOV R26, R29 ;  /* 0x0000001d001a7202 */ /* 0x000fe20000000f00 */
[----:B------:R-:W-:-:S06]  /*b1a0*/  IMAD.MOV.U32 R27, RZ, RZ, R28 ;  /* 0x000000ffff1b7224 */ /* 0x000fcc00078e001c */
[----:B----4-:R-:W-:Y:S01]  /*b1b0*/  HMMA.16816.F32.BF16 R20, R8, R22, R4 ;  /* 0x000000160814723c */ /* 0x010fe20000041804 */
[----:B------:R-:W2:Y:S04]  /*b1c0*/  LDL.LU.64 R6, [R1+0xf90] ;  /* 0x000f900001067983 */ /* 0x000ea80000300a00 */
[----:B------:R-:W4:Y:S04]  /*b1d0*/  LDL.LU.64 R4, [R1+0xf88] ;  /* 0x000f880001047983 */ /* 0x000f280000300a00 */
[----:B------:R-:W3:Y:S10]  /*b1e0*/  LDL.64 R2, [R1+0x5d0] ;  /* 0x0005d00001027983 */ /* 0x000ef40000100a00 */
[----:B------:R-:W-:Y:S04]  /*b1f0*/  STL.64 [R1+0x250], R20 ;  /* 0x0002501401007387 */ /* 0x000fe80000100a00 */
[----:B------:R-:W-:Y:S04]  /*b200*/  STL.64 [R1+0x258], R22 ;  /* 0x0002581601007387 */ /* 0x000fe80000100a00 */
[----:B------:R0:W-:Y:S04]  /*b210*/  STL.64 [R1+0x270], R16 ;  /* 0x0002701001007387 */ /* 0x0001e80000100a00 */
[----:B------:R-:W-:Y:S04]  /*b220*/  STL.64 [R1+0x278], R18 ;  /* 0x0002781201007387 */ /* 0x000fe80000100a00 */
[----:B------:R-:W5:Y:S04]  /*b230*/  LDL.64 R28, [R1+0x518] ;  /* 0x00051800011c7983 */ /* 0x000f680000100a00 */
[----:B0-----:R-:W3:Y:S04]  /*b240*/  LDL.64 R16, [R1+0x510] ;  /* 0x0005100001107983 */ /* 0x001ee80000100a00 */
[----:B------:R-:W3:Y:S04]  /*b250*/  LDL.LU R20, [R1+0x150] ;  /* 0x0001500001147983 */ /* 0x000ee80000300800 */
[----:B------:R-:W3:Y:S01]  /*b260*/  LDL.LU R21, [R1+0x154] ;  /* 0x0001540001157983 */ /* 0x000ee20000300800 */
[----:B----4-:R-:W-:Y:S01]  /*b270*/  MOV R22, R5 ;  /* 0x0000000500167202 */ /* 0x010fe20000000f00 */
[----:B------:R-:W-:-:S02]  /*b280*/  IMAD.MOV.U32 R23, RZ, RZ, R4 ;  /* 0x000000ffff177224 */ /* 0x000fc400078e0004 */
[C---:B--2---:R-:W-:Y:S03]  /*b290*/  HMMA.16816.F32.BF16 R4, R8.reuse, R6, R12 ;  /* 0x000000060804723c */ /* 0x044fe6000004180c */
[----:B------:R-:W-:Y:S04]  /*b2a0*/  STL.64 [R1+0xf20], R22 ;  /* 0x000f201601007387 */ /* 0x000fe80000100a00 */
[----:B---3--:R0:W-:Y:S04]  /*b2b0*/  STL.64 [R1+0xf18], R20 ;  /* 0x000f181401007387 */ /* 0x0081e80000100a00 */
[----:B0-----:R-:W2:Y:S04]  /*b2c0*/  LDL.64 R20, [R1+0x520] ;  /* 0x0005200001147983 */ /* 0x001ea80000100a00 */
[----:B------:R-:W3:Y:S04]  /*b2d0*/  LDL.LU R22, [R1+0x148] ;  /* 0x0001480001167983 */ /* 0x000ee80000300800 */
[----:B------:R-:W3:Y:S04]  /*b2e0*/  LDL.LU R23, [R1+0x14c] ;  /* 0x00014c0001177983 */ /* 0x000ee80000300800 */
[----:B------:R-:W4:Y:S04]  /*b2f0*/  LDL.LU.64 R14, [R1+0xf80] ;  /* 0x000f8000010e7983 */ /* 0x000f280000300a00 */
[----:B------:R-:W4:Y:S04]  /*b300*/  LDL.LU.64 R12, [R1+0xf78] ;  /* 0x000f7800010c7983 */ /* 0x000f280000300a00 */
[----:B------:R-:W-:Y:S04]  /*b310*/  STL.64 [R1+0x280], R4 ;  /* 0x0002800401007387 */ /* 0x000fe80000100a00 */
[----:B------:R0:W-:Y:S04]  /*b320*/  STL.64 [R1+0x288], R6 ;  /* 0x0002880601007387 */ /* 0x0001e80000100a00 */
[----:B0-----:R-:W4:Y:S02]  /*b330*/  LDL.LU.64 R6, [R1+0xf70] ;  /* 0x000f700001067983 */ /* 0x001f240000300a00 */
[----:B----4-:R-:W-:Y:S02]  /*b340*/  HMMA.16816.F32.BF16 R4, R8, R6, R12 ;  /* 0x000000060804723c */ /* 0x010fe4000004180c */
[----:B------:R-:W4:Y:S04]  /*b350*/  LDL.LU.64 R14, [R1+0xf68] ;  /* 0x000f6800010e7983 */ /* 0x000f280000300a00 */
[----:B------:R-:W4:-:S13]  /*b360*/  LDL.LU.64 R12, [R1+0xf60] ;  /* 0x000f6000010c7983 */ /* 0x000f1a0000300a00 */
[----:B------:R-:W-:Y:S04]  /*b370*/  STL.64 [R1+0x2b0], R4 ;  /* 0x0002b00401007387 */ /* 0x000fe80000100a00 */
[----:B------:R0:W-:Y:S04]  /*b380*/  STL.64 [R1+0x2b8], R6 ;  /* 0x0002b80601007387 */ /* 0x0001e80000100a00 */
[----:B0-----:R-:W4:Y:S02]  /*b390*/  LDL.LU.64 R6, [R1+0xf58] ;  /* 0x000f580001067983 */ /* 0x001f240000300a00 */
[----:B----4-:R-:W-:Y:S02]  /*b3a0*/  HMMA.16816.F32.BF16 R4, R8, R6, R12 ;  /* 0x000000060804723c */ /* 0x010fe4000004180c */
[----:B------:R-:W4:-:S15]  /*b3b0*/  LDL.LU.64 R14, [R1+0xf50] ;  /* 0x000f5000010e7983 */ /* 0x000f1e0000300a00 */
[----:B------:R-:W-:Y:S02]  /*b3c0*/  NOP ;  /* 0x0000000000007918 */ /* 0x000fe40000000000 */
[----:B------:R-:W-:Y:S04]  /*b3d0*/  STL.64 [R1+0x2a0], R4 ;  /* 0x0002a00401007387 */ /* 0x000fe80000100a00 */
[----:B------:R0:W-:Y:S04]  /*b3e0*/  STL.64 [R1+0x2a8], R6 ;  /* 0x0002a80601007387 */ /* 0x0001e80000100a00 */
[----:B0-----:R-:W4:Y:S04]  /*b3f0*/  LDL.LU.64 R6, [R1+0xf48] ;  /* 0x000f480001067983 */ /* 0x001f280000300a00 */
[----:B------:R-:W4:Y:S02]  /*b400*/  LDL.LU.64 R4, [R1+0xf40] ;  /* 0x000f400001047983 */ /* 0x000f240000300a00 */
[----:B----4-:R-:W-:Y:S02]  /*b410*/  HMMA.16816.F32.BF16 R4, R8, R14, R4 ;  /* 0x0000000e0804723c */ /* 0x010fe40000041804 */
[----:B------:R-:W4:Y:S04]  /*b420*/  LDL.LU.64 R14, [R1+0xf38] ;  /* 0x000f3800010e7983 */ /* 0x000f280000300a00 */
[----:B------:R-:W3:Y:S04]  /*b430*/  LDL.LU.64 R12, [R1+0xf30] ;  /* 0x000f3000010c7983 */ /* 0x000ee80000300a00 */
[----:B------:R-:W3:Y:S09]  /*b440*/  LDL.64 R24, [R1+0x4e8] ;  /* 0x0004e80001187983 */ /* 0x000ef20000100a00 */
[----:B------:R2:W-:Y:S04]  /*b450*/  STL.64 [R1+0x2d0], R4 ;  /* 0x0002d00401007387 */ /* 0x0005e80000100a00 */
[----:B------:R5:W-:Y:S01]  /*b460*/  STL.64 [R1+0x2d8], R6 ;  /* 0x0002d80601007387 */ /* 0x000be20000100a00 */
[----:B------:R-:W-:-:S04]  /*b470*/  IMAD.WIDE R2, R0, 0x2, R2 ;  /* 0x0000000200027825 */ /* 0x000fc800078e0202 */
[----:B--2---:R-:W-:-:S04]  /*b480*/  IMAD.WIDE R4, R0, 0x2, R20 ;  /* 0x0000000200047825 */ /* 0x004fc800078e0214 */
[----:B-----5:R-:W-:-:S04]  /*b490*/  IMAD.WIDE R6, R0, 0x2, R28 ;  /* 0x0000000200067825 */ /* 0x020fc800078e021c */
[----:B------:R-:W-:Y:S01]  /*b4a0*/  IMAD.WIDE R28, R0, 0x2, R16 ;  /* 0x00000002001c7825 */ /* 0x000fe200078e0210 */
[----:B------:R-:W2:Y:S04]  /*b4b0*/  LDG.E.U16 R20, desc[UR10][R6.64] ;  /* 0x0000000a06147981 */ /* 0x000ea8000c1e1500 */
[----:B------:R-:W5:Y:S04]  /*b4c0*/  LDG.E.U16 R17, desc[UR10][R4.64] ;  /* 0x0000000a04117981 */ /* 0x000f68000c1e1500 */
[----:B------:R-:W2:Y:S04]  /*b4d0*/  LDG.E.U16 R16, desc[UR10][R2.64] ;  /* 0x0000000a02107981 */ /* 0x000ea8000c1e1500 */
[----:B------:R-:W3:Y:S01]  /*b4e0*/  LDG.E.U16 R21, desc[UR10][R28.64] ;  /* 0x0000000a1c157981 */ /* 0x000ee2000c1e1500 */
[----:B----4-:R-:W-:Y:S01]  /*b4f0*/  MOV R18, R14 ;  /* 0x0000000e00127202 */ /* 0x010fe20000000f00 */
[----:B------:R-:W-:-:S02]  /*b500*/  IMAD.MOV.U32 R19, RZ, RZ, R15 ;  /* 0x000000ffff137224 */ /* 0x000fc400078e000f */
[----:B------:R-:W3:Y:S04]  /*b510*/  LDL.LU R14, [R1+0xf2c] ;  /* 0x000f2c00010e7983 */ /* 0x000ee80000300800 */
[----:B------:R-:W3:Y:S04]  /*b520*/  LDL.LU R15, [R1+0xf28] ;  /* 0x000f2800010f7983 */ /* 0x000ee80000300800 */
[----:B------:R-:W4:Y:S04]  /*b530*/  LDL.64 R2, [R1+0x508] ;  /* 0x0005080001027983 */ /* 0x000f280000100a00 */
[----:B------:R-:W4:Y:S04]  /*b540*/  LDL.64 R4, [R1+0x500] ;  /* 0x0005000001047983 */ /* 0x000f280000100a00 */
[----:B------:R-:W4:Y:S04]  /*b550*/  LDL.64 R6, [R1+0x4f8] ;  /* 0x0004f80001067983 */ /* 0x000f280000100a00 */
[----:B------:R-:W4:Y:S04]  /*b560*/  LDL.64 R28, [R1+0x4d0] ;  /* 0x0004d000011c7983 */ /* 0x000f280000100a00 */
[----:B-----5:R-:W-:Y:S04]  /*b570*/  STL [R1+0x48], R17 ;  /* 0x0000481101007387 */ /* 0x020fe80000100800 */
[----:B--2---:R0:W-:Y:S04]  /*b580*/  STL [R1+0x3c], R16 ;  /* 0x00003c1001007387 */ /* 0x0041e80000100800 */
[----:B0-----:R-:W2:Y:S01]  /*b590*/  LDL.64 R16, [R1+0x4c8] ;  /* 0x0004c80001107983 */ /* 0x001ea20000100a00 */
[----:B---3--:R-:W-:Y:S03]  /*b5a0*/  HMMA.16816.F32.BF16 R12, R8, R22, R12 ;  /* 0x00000016080c723c */ /* 0x008fe6000004180c */
[----:B------:R-:W3:Y:S04]  /*b5b0*/  LDL.LU.64 R22, [R1+0xf20] ;  /* 0x000f200001167983 */ /* 0x000ee80000300a00 */
[----:B------:R-:W-:Y:S04]  /*b5c0*/  STL [R1+0x44], R21 ;  /* 0x0000441501007387 */ /* 0x000fe80000100800 */
[----:B------:R0:W-:Y:S04]  /*b5d0*/  STL [R1+0x34], R20 ;  /* 0x0000341401007387 */ /* 0x0001e80000100800 */
[----:B0-----:R-:W3:Y:S04]  /*b5e0*/  LDL.LU.64 R20, [R1+0xf18] ;  /* 0x000f180001147983 */ /* 0x001ee80000300a00 */
[----:B------:R-:W-:Y:S04]  /*b5f0*/  STL.64 [R1+0x2c0], R12 ;  /* 0x0002c00c01007387 */ /* 0x000fe80000100a00 */
[----:B------:R0:W-:Y:S04]  /*b600*/  STL.64 [R1+0x2c8], R14 ;  /* 0x0002c80e01007387 */ /* 0x0001e80000100a00 */
[----:B0-----:R-:W5:Y:S01]  /*b610*/  LDL.64 R14, [R1+0x4f0] ;  /* 0x0004f000010e7983 */ /* 0x001f620000100a00 */
[----:B----4-:R-:W-:-:S04]  /*b620*/  IMAD.WIDE R4, R0, 0x2, R4 ;  /* 0x0000000200047825 */ /* 0x010fc800078e0204 */
[----:B------:R-:W-:-:S04]  /*b630*/  IMAD.WIDE R2, R0, 0x2, R2 ;  /* 0x0000000200027825 */ /* 0x000fc800078e0202 */
[----:B-----5:R-:W-:-:S04]  /*b640*/  IMAD.WIDE R12, R0, 0x2, R14 ;  /* 0x00000002000c7825 */ /* 0x020fc800078e020e */
[C---:B------:R-:W-:Y:S02]  /*b650*/  IMAD.WIDE R14, R0.reuse, 0x2, R24 ;  /* 0x00000002000e7825 */ /* 0x040fe400078e0218 */
[----:B------:R-:W4:Y:S04]  /*b660*/  LDG.E.U16 R25, desc[UR10][R4.64] ;  /* 0x0000000a04197981 */ /* 0x000f28000c1e1500 */
[----:B------:R-:W5:Y:S04]  /*b670*/  LDG.E.U16 R24, desc[UR10][R2.64] ;  /* 0x0000000a02187981 */ /* 0x000f68000c1e1500 */
[----:B------:R-:W2:Y:S04]  /*b680*/  LDG.E.U16 R12, desc[UR10][R12.64] ;  /* 0x0000000a0c0c7981 */ /* 0x000ea8000c1e1500 */
[----:B------:R-:W2:Y:S04]  /*b690*/  LDL.64 R4, [R1+0x4d8] ;  /* 0x0004d80001047983 */ /* 0x000ea80000100a00 */
[----:B------:R-:W2:Y:S04]  /*b6a0*/  LDL.64 R2, [R1+0x4e0] ;  /* 0x0004e00001027983 */ /* 0x000ea80000100a00 */
[----:B------:R-:W2:Y:S04]  /*b6b0*/  LDG.E.U16 R13, desc[UR10][R14.64] ;  /* 0x0000000a0e0d7981 */ /* 0x000ea8000c1e1500 */
[----:B------:R-:W2:Y:S01]  /*b6c0*/  LDL.64 R14, [R1+0x4c0] ;  /* 0x0004c000010e7983 */ /* 0x000ea20000100a00 */
[----:B------:R-:W-:-:S06]  /*b6d0*/  IMAD.WIDE R6, R0, 0x2, R6 ;  /* 0x0000000200067825 */ /* 0x000fcc00078e0206 */
[----:B------:R-:W2:Y:S04]  /*b6e0*/  LDG.E.U16 R7, desc[UR10][R6.64] ;  /* 0x0000000a06077981 */ /* 0x000ea8000c1e1500 */
[----:B----4-:R-:W-:Y:S04]  /*b6f0*/  STL [R1+0x40], R25 ;  /* 0x0000401901007387 */ /* 0x010fe80000100800 */
[----:B-----5:R3:W-:Y:S02]  /*b700*/  STL [R1+0x2c], R24 ;  /* 0x00002c1801007387 */ /* 0x0207e40000100800 */
[----:B---3--:R-:W-:Y:S02]  /*b710*/  HMMA.16816.F32.BF16 R24, R8, R26, R20 ;  /* 0x0000001a0818723c */ /* 0x008fe40000041814 */
[----:B------:R-:W3:Y:S04]  /*b720*/  LDL.LU.64 R22, [R1+0xf10] ;  /* 0x000f100001167983 */ /* 0x000ee80000300a00 */
[----:B------:R-:W4:-:S13]  /*b730*/  LDL.LU.64 R20, [R1+0xf08] ;  /* 0x000f080001147983 */ /* 0x000f1a0000300a00 */
[----:B------:R-:W-:Y:S04]  /*b740*/  STL.64 [R1+0x2f0], R24 ;  /* 0x0002f01801007387 */ /* 0x000fe80000100a00 */
[----:B------:R0:W-:Y:S04]  /*b750*/  STL.64 [R1+0x2f8], R26 ;  /* 0x0002f81a01007387 */ /* 0x0001e80000100a00 */
[----:B0-----:R-:W5:Y:S04]  /*b760*/  LDL.LU.64 R26, [R1+0xf00] ;  /* 0x000f0000011a7983 */ /* 0x001f680000300a00 */
[----:B------:R-:W5:Y:S01]  /*b770*/  LDL.LU.64 R24, [R1+0xef8] ;  /* 0x000ef80001187983 */ /* 0x000f620000300a00 */
[----:B--2---:R-:W-:-:S04]  /*b780*/  IMAD.WIDE R2, R0, 0x2, R2 ;  /* 0x0000000200027825 */ /* 0x004fc800078e0202 */
[C---:B------:R-:W-:Y:S01]  /*b790*/  IMAD.WIDE R4, R0.reuse, 0x2, R4 ;  /* 0x0000000200047825 */ /* 0x040fe200078e0204 */
[----:B------:R0:W-:Y:S04]  /*b7a0*/  STL [R1+0x24], R7 ;  /* 0x0000240701007387 */ /* 0x0001e80000100800 */
[----:B------:R-:W-:Y:S04]  /*b7b0*/  STL [R1+0x20], R13 ;  /* 0x0000200d01007387 */ /* 0x000fe80000100800 */
[----:B------:R-:W2:Y:S01]  /*b7c0*/  LDG.E.U16 R2, desc[UR10][R2.64] ;  /* 0x0000000a02027981 */ /* 0x000ea2000c1e1500 */
[----:B0-----:R-:W-:-:S03]  /*b7d0*/  IMAD.WIDE R6, R0, 0x2, R28 ;  /* 0x0000000200067825 */ /* 0x001fc600078e021c */
[----:B------:R0:W-:Y:S04]  /*b7e0*/  STL [R1+0x38], R12 ;  /* 0x0000380c01007387 */ /* 0x0001e80000100800 */
[----:B------:R-:W2:Y:S04]  /*b7f0*/  LDL R29, [R1+0x1d0] ;  /* 0x0001d000011d7983 */ /* 0x000ea80000100800 */
[----:B------:R-:W2:Y:S01]  /*b800*/  LDG.E.U16 R3, desc[UR10][R4.64] ;  /* 0x0000000a04037981 */ /* 0x000ea2000c1e1500 */
[----:B0-----:R-:W-:-:S03]  /*b810*/  IMAD.WIDE R12, R0, 0x2, R16 ;  /* 0x00000002000c7825 */ /* 0x001fc600078e0210 */
[----:B------:R-:W3:Y:S04]  /*b820*/  LDG.E.U16 R0, desc[UR10][R6.64] ;  /* 0x0000000a06007981 */ /* 0x000ee8000c1e1500 */
[----:B------:R-:W3:Y:S04]  /*b830*/  LDG.E.U16 R28, desc[UR10][R12.64] ;  /* 0x0000000a0c1c7981 */ /* 0x000ee8000c1e1500 */
[----:B------:R-:W3:Y:S01]  /*b840*/  LDL.64 R4, [R1+0x4b8] ;  /* 0x0004b80001047983 */ /* 0x000ee20000100a00 */
[----:B-----5:R-:W-:Y:S03]  /*b850*/  HMMA.16816.F32.BF16 R24, R8, R18, R24 ;  /* 0x000000120818723c */ /* 0x020fe60000041818 */
[----:B------:R-:W5:Y:S04]  /*b860*/  LDL.LU.64 R18, [R1+0xef0] ;  /* 0x000ef00001127983 */ /* 0x000f680000300a00 */
[----:B------:R-:W3:Y:S04]  /*b870*/  LDL.LU.64 R16, [R1+0xee8] ;  /* 0x000ee80001107983 */ /* 0x000ee80000300a00 */
[----:B------:R-:W3:Y:S04]  /*b880*/  LDL R11, [R1+0x290] ;  /* 0x00029000010b7983 */ /* 0x000ee80000100800 */
[----:B--2---:R-:W-:Y:S04]  /*b890*/  STL [R1+0x18], R3 ;  /* 0x0000180301007387 */ /* 0x004fe80000100800 */
[----:B------:R3:W-:Y:S04]  /*b8a0*/  STL [R1+0x30], R2 ;  /* 0x0000300201007387 */ /* 0x0007e80000100800 */
[----:B------:R-:W-:Y:S04]  /*b8b0*/  STL.64 [R1+0x2e0], R24 ;  /* 0x0002e01801007387 */ /* 0x000fe80000100a00 */
[----:B------:R-:W-:Y:S04]  /*b8c0*/  STL.64 [R1+0x2e8], R26 ;  /* 0x0002e81a01007387 */ /* 0x000fe80000100a00 */
[----:B------:R-:W2:Y:S01]  /*b8d0*/  LDL.64 R12, [R1+0x498] ;  /* 0x00049800010c7983 */ /* 0x000ea20000100a00 */
[----:B-----5:R-:W-:Y:S01]  /*b8e0*/  FMUL R10, R18, UR12 ;  /* 0x0000000c120a7c20 */ /* 0x020fe20008400000 */
[----:B---3--:R-:W-:-:S02]  /*b8f0*/  IMAD.WIDE R2, R11, 0x2, R14 ;  /* 0x000000020b027825 */ /* 0x008fc400078e020e */
[----:B------:R-:W3:Y:S02]  /*b900*/  LDL.64 R14, [R1+0x4a8] ;  /* 0x0004a800010e7983 */ /* 0x000ee40000100a00 */
[----:B------:R-:W-:Y:S02]  /*b910*/  IMAD.WIDE R4, R11, 0x2, R4 ;  /* 0x000000020b047825 */ /* 0x000fe400078e0204 */
[----:B------:R-:W-:Y:S04]  /*b920*/  STL [R1+0xecc], R16 ;  /* 0x000ecc1001007387 */ /* 0x000fe80000100800 */
[----:B------:R-:W-:Y:S04]  /*b930*/  STL [R1+0xed0], R17 ;  /* 0x000ed01101007387 */ /* 0x000fe80000100800 */
[----:B------:R-:W-:Y:S04]  /*b940*/  STL [R1+0x28], R0 ;  /* 0x0000280001007387 */ /* 0x000fe80000100800 */
[----:B----4-:R-:W-:Y:S04]  /*b950*/  STL [R1+0xec4], R20 ;  /* 0x000ec41401007387 */ /* 0x010fe80000100800 */
[----:B------:R0:W-:Y:S04]  /*b960*/  STL [R1+0xec8], R18 ;  /* 0x000ec81201007387 */ /* 0x0001e80000100800 */
[----:B0-----:R2:W4:Y:S01]  /*b970*/  LDG.E.U16 R18, desc[UR10][R4.64] ;  /* 0x0000000a04127981 */ /* 0x001522000c1e1500 */
[----:B------:R-:W-:-:S03]  /*b980*/  FMUL R8, R22, UR12 ;  /* 0x0000000c16087c20 */ /* 0x000fc60008400000 */
[----:B------:R-:W-:Y:S04]  /*b990*/  STL [R1+0xed4], R19 ;  /* 0x000ed41301007387 */ /* 0x000fe80000100800 */
[----:B------:R0:W-:Y:S01]  /*b9a0*/  STL [R1+0xec0], R22 ;  /* 0x000ec01601007387 */ /* 0x0001e20000100800 */
[----:B--2---:R-:W-:-:S03]  /*b9b0*/  IMAD.WIDE R4, R11, 0x2, R12 ;  /* 0x000000020b047825 */ /* 0x004fc600078e020c */
[----:B------:R-:W2:Y:S04]  /*b9c0*/  LDL.64 R26, [R1+0x478] ;  /* 0x00047800011a7983 */ /* 0x000ea80000100a00 */
[----:B0-----:R3:W5:Y:S02]  /*b9d0*/  LDG.E.U16 R22, desc[UR10][R2.64] ;  /* 0x0000000a02167981 */ /* 0x001764000c1e1500 */
[----:B---3--:R-:W-:Y:S02]  /*b9e0*/  IMAD.WIDE R2, R11, 0x2, R14 ;  /* 0x000000020b027825 */ /* 0x008fe400078e020e */
[----:B----4-:R-:W-:Y:S04]  /*b9f0*/  STL [R1+0xed8], R18 ;  /* 0x000ed81201007387 */ /* 0x010fe80000100800 */
[----:B------:R0:W-:Y:S04]  /*ba00*/  STL [R1+0x14], R28 ;  /* 0x0000141c01007387 */ /* 0x0001e80000100800 */
[----:B------:R-:W3:Y:S04]  /*ba10*/  LDL.64 R24, [R1+0x468] ;  /* 0x0004680001187983 */ /* 0x000ee80000100a00 */
[----:B------:R-:W4:Y:S04]  /*ba20*/  LDL.64 R12, [R1+0x458] ;  /* 0x00045800010c7983 */ /* 0x000f280000100a00 */
[----:B------:R-:W-:Y:S04]  /*ba30*/  STL [R1+0xedc], R21 ;  /* 0x000edc1501007387 */ /* 0x000fe80000100800 */
[----:B0-----:R-:W2:Y:S01]  /*ba40*/  LDG.E.U16 R28, desc[UR10][R2.64] ;  /* 0x0000000a021c7981 */ /* 0x001ea2000c1e1500 */
[----:B------:R-:W-:Y:S01]  /*ba50*/  FMUL R7, R16, UR12 ;  /* 0x0000000c10077c20 */ /* 0x000fe20008400000 */
[----:B------:R-:W-:Y:S01]  /*ba60*/  FMUL R6, R17, UR12 ;  /* 0x0000000c11067c20 */ /* 0x000fe20008400000 */
[----:B------:R-:W-:Y:S01]  /*ba70*/  FMUL R0, R20, UR12 ;  /* 0x0000000c14007c20 */ /* 0x000fe20008400000 */
[----:B------:R-:W-:Y:S01]  /*ba80*/  FMUL R9, R19, UR12 ;  /* 0x0000000c13097c20 */ /* 0x000fe20008400000 */
[----:B------:R-:W3:Y:S04]  /*ba90*/  LDL.64 R16, [R1+0x448] ;  /* 0x0004480001107983 */ /* 0x000ee80000100a00 */
[----:B------:R-:W3:Y:S04]  /*baa0*/  LDL.64 R14, [R1+0x438] ;  /* 0x00043800010e7983 */ /* 0x000ee80000100a00 */
[----:B------:R-:W3:Y:S01]  /*bab0*/  LDL.64 R2, [R1+0x4b0] ;  /* 0x0004b00001027983 */ /* 0x000ee20000100a00 */
[----:B------:R-:W-:Y:S01]  /*bac0*/  FMNMX3 R0, R7, R6, R0, !PT ;  /* 0x0000000607007276 */ /* 0x000fe20007800000 */
[----:B------:R-:W-:-:S02]  /*bad0*/  FMUL R6, R29, UR12 ;  /* 0x0000000c1d067c20 */ /* 0x000fc40008400000 */
[----:B------:R-:W4:Y:S01]  /*bae0*/  LDL.64 R18, [R1+0x490] ;  /* 0x0004900001127983 */ /* 0x000f220000100a00 */
[----:B------:R-:W-:-:S03]  /*baf0*/  FMNMX3 R8, R10, R9, R8, !PT ;  /* 0x000000090a087276 */ /* 0x000fc60007800008 */
[----:B------:R-:W4:Y:S04]  /*bb00*/  LDG.E.U16 R20, desc[UR10][R4.64] ;  /* 0x0000000a04147981 */ /* 0x000f28000c1e1500 */
[----:B--2---:R0:W-:Y:S04]  /*bb10*/  STL [R1+0xee0], R28 ;  /* 0x000ee01c01007387 */ /* 0x0041e80000100800 */
[----:B0-----:R-:W2:Y:S01]  /*bb20*/  LDL.64 R28, [R1+0x488] ;  /* 0x00048800011c7983 */ /* 0x001ea20000100a00 */
[----:B---3--:R-:W-:-:S05]  /*bb30*/  IMAD.WIDE R2, R11, 0x2, R2 ;  /* 0x000000020b027825 */ /* 0x008fca00078e0202 */
[----:B------:R-:W3:Y:S04]  /*bb40*/  LDG.E.U16 R10, desc[UR10][R2.64] ;  /* 0x0000000a020a7981 */ /* 0x000ee8000c1e1500 */
[----:B------:R-:W3:Y:S01]  /*bb50*/  LDL.64 R2, [R1+0x4a0] ;  /* 0x0004a00001027983 */ /* 0x000ee20000100a00 */
[----:B------:R-:W-:-:S05]  /*bb60*/  FMUL R7, R21, UR12 ;  /* 0x0000000c15077c20 */ /* 0x000fca0008400000 */
[----:B------:R-:W-:Y:S01]  /*bb70*/  FMNMX3 R0, R0, R7, R6, !PT ;  /* 0x0000000700007276 */ /* 0x000fe20007800006 */
[C---:B------:R-:W-:Y:S01]  /*bb80*/  IMAD.WIDE R6, R11.reuse, 0x2, R26 ;  /* 0x000000020b067825 */ /* 0x040fe200078e021a */
[----:B-----5:R0:W-:Y:S04]  /*bb90*/  STL [R1+0x1c], R22 ;  /* 0x00001c1601007387 */ /* 0x0201e80000100800 */
[----:B------:R4:W5:Y:S04]  /*bba0*/  LDG.E.U16 R27, desc[UR10][R6.64] ;  /* 0x0000000a061b7981 */ /* 0x000968000c1e1500 */
[----:B------:R-:W5:Y:S01]  /*bbb0*/  LDL R21, [R1+0x1c4] ;  /* 0x0001c40001157983 */ /* 0x000f620000100800 */
[----:B----4-:R-:W-:-:S03]  /*bbc0*/  IMAD.WIDE R6, R11, 0x2, R12 ;  /* 0x000000020b067825 */ /* 0x010fc600078e020c */
[----:B------:R-:W4:Y:S04]  /*bbd0*/  LDL.64 R12, [R1+0x460] ;  /* 0x00046000010c7983 */ /* 0x000f280000100a00 */
[----:B------:R1:W5:Y:S02]  /*bbe0*/  LDG.E.U16 R26, desc[UR10][R6.64] ;  /* 0x0000000a061a7981 */ /* 0x000364000c1e1500 */
[----:B-1----:R-:W-:-:S05]  /*bbf0*/  IMAD.WIDE R6, R11, 0x2, R14 ;  /* 0x000000020b067825 */ /* 0x002fca00078e020e */
[----:B------:R-:W5:Y:S01]  /*bc00*/  LDG.E.U16 R15, desc[UR10][R6.64] ;  /* 0x0000000a060f7981 */ /* 0x000f62000c1e1500 */
[----:B--2---:R-:W-:-:S03]  /*bc10*/  IMAD.WIDE R4, R11, 0x2, R28 ;  /* 0x000000020b047825 */ /* 0x004fc600078e021c */
[----:B------:R-:W2:Y:S04]  /*bc20*/  LDL R28, [R1+0x1c8] ;  /* 0x0001c800011c7983 */ /* 0x000ea80000100800 */
[----:B------:R1:W2:Y:S01]  /*bc30*/  LDG.E.U16 R29, desc[UR10][R4.64] ;  /* 0x0000000a041d7981 */ /* 0x0002a2000c1e1500 */
[----:B---3--:R-:W-:-:S04]  /*bc40*/  IMAD.WIDE R2, R11, 0x2, R2 ;  /* 0x000000020b027825 */ /* 0x008fc800078e0202 */
[C---:B-1----:R-:W-:Y:S01]  /*bc50*/  IMAD.WIDE R4, R11.reuse, 0x2, R24 ;  /* 0x000000020b047825 */ /* 0x042fe200078e0218 */
[----:B------:R1:W3:Y:S04]  /*bc60*/  LDG.E.U16 R9, desc[UR10][R2.64] ;  /* 0x0000000a02097981 */ /* 0x0002e8000c1e1500 */
[----:B------:R0:W2:Y:S01]  /*bc70*/  LDG.E.U16 R24, desc[UR10][R4.64] ;  /* 0x0000000a04187981 */ /* 0x0000a2000c1e1500 */
[----:B-1----:R-:W-:-:S03]  /*bc80*/  IMAD.WIDE R2, R11, 0x2, R18 ;  /* 0x000000020b027825 */ /* 0x002fc600078e0212 */
[----:B------:R-:W2:Y:S01]  /*bc90*/  LDL R18, [R1+0x1f0] ;  /* 0x0001f00001127983 */ /* 0x000ea20000100800 */
[----:B0-----:R-:W-:-:S03]  /*bca0*/  IMAD.WIDE R4, R11, 0x2, R16 ;  /* 0x000000020b047825 */ /* 0x001fc600078e0210 */
[----:B------:R0:W2:Y:S04]  /*bcb0*/  LDG.E.U16 R22, desc[UR10][R2.64] ;  /* 0x0000000a02167981 */ /* 0x0000a8000c1e1500 */
[----:B------:R1:W2:Y:S01]  /*bcc0*/  LDG.E.U16 R14, desc[UR10][R4.64] ;  /* 0x0000000a040e7981 */ /* 0x0002a2000c1e1500 */
[----:B----4-:R-:W-:-:S03]  /*bcd0*/  IMAD.WIDE R6, R11, 0x2, R12 ;  /* 0x000000020b067825 */ /* 0x010fc600078e020c */
[----:B------:R-:W4:Y:S04]  /*bce0*/  LDL.64 R16, [R1+0x430] ;  /* 0x0004300001107983 */ /* 0x000f280000100a00 */
[----:B------:R-:W0:Y:S04]  /*bcf0*/  LDL.64 R2, [R1+0x480] ;  /* 0x0004800001027983 */ /* 0x000e280000100a00 */
[----:B------:R-:W1:Y:S04]  /*bd00*/  LDL.64 R4, [R1+0x470] ;  /* 0x0004700001047983 */ /* 0x000e680000100a00 */
[----:B------:R4:W2:Y:S04]  /*bd10*/  LDG.E.U16 R12, desc[UR10][R6.64] ;  /* 0x0000000a060c7981 */ /* 0x0008a8000c1e1500 */
[----:B------:R-:W2:Y:S01]  /*bd20*/  LDL R19, [R1+0x1cc] ;  /* 0x0001cc0001137983 */ /* 0x000ea20000100800 */
[----:B0-----:R-:W-:-:S04]  /*bd30*/  IMAD.WIDE R2, R11, 0x2, R2 ;  /* 0x000000020b027825 */ /* 0x001fc800078e0202 */
[C---:B-1----:R-:W-:Y:S01]  /*bd40*/  IMAD.WIDE R4, R11.reuse, 0x2, R4 ;  /* 0x000000020b047825 */ /* 0x042fe200078e0204 */
[----:B------:R0:W2:Y:S04]  /*bd50*/  LDG.E.U16 R25, desc[UR10][R2.64] ;  /* 0x0000000a02197981 */ /* 0x0000a8000c1e1500 */
[----:B------:R1:W2:Y:S04]  /*bd60*/  LDG.E.U16 R13, desc[UR10][R4.64] ;  /* 0x0000000a040d7981 */ /* 0x0002a8000c1e1500 */
[----:B------:R-:W0:Y:S04]  /*bd70*/  LDL.64 R2, [R1+0x450] ;  /* 0x0004500001027983 */ /* 0x000e280000100a00 */
[----:B------:R-:W1:Y:S01]  /*bd80*/  LDL.64 R4, [R1+0x440] ;  /* 0x0004400001047983 */ /* 0x000e620000100a00 */
[----:B----4-:R-:W-:-:S03]  /*bd90*/  IMAD.WIDE R6, R11, 0x2, R16 ;  /* 0x000000020b067825 */ /* 0x010fc600078e0210 */
[----:B------:R4:W-:Y:S04]  /*bda0*/  STL [R1+0x10], R10 ;  /* 0x0000100a01007387 */ /* 0x0009e80000100800 */
[----:B------:R-:W2:Y:S04]  /*bdb0*/  LDL R17, [R1+0x260] ;  /* 0x0002600001117983 */ /* 0x000ea80000100800 */
[----:B------:R-:W2:Y:S01]  /*bdc0*/  LDL R16, [R1+0x1ec] ;  /* 0x0001ec0001107983 */ /* 0x000ea20000100800 */
[----:B0-----:R-:W-:-:S04]  /*bdd0*/  IMAD.WIDE R2, R11, 0x2, R2 ;  /* 0x000000020b027825 */ /* 0x001fc800078e0202 */
[----:B-1----:R-:W-:Y:S02]  /*bde0*/  IMAD.WIDE R4, R11, 0x2, R4 ;  /* 0x000000020b047825 */ /* 0x002fe400078e0204 */
[----:B------:R0:W2:Y:S04]  /*bdf0*/  LDG.E.U16 R11, desc[UR10][R2.64] ;  /* 0x0000000a020b7981 */ /* 0x0000a8000c1e1500 */
[----:B----4-:R1:W4:Y:S04]  /*be00*/  LDG.E.U16 R10, desc[UR10][R4.64] ;  /* 0x0000000a040a7981 */ /* 0x010328000c1e1500 */
[----:B------:R-:W2:Y:S04]  /*be10*/  LDL R3, [R1+0x1d8] ;  /* 0x0001d80001037983 */ /* 0x000ea80000100800 */
[----:B---3--:R3:W-:Y:S04]  /*be20*/  STL [R1+0x8], R9 ;  /* 0x0000080901007387 */ /* 0x0087e80000100800 */
[----:B------:R-:W1:Y:S04]  /*be30*/  LDL R4, [R1+0x1c0] ;  /* 0x0001c00001047983 */ /* 0x000e680000100800 */
[----:B------:R-:W4:Y:S04]  /*be40*/  LDL R5, [R1+0x1dc] ;  /* 0x0001dc0001057983 */ /* 0x000f280000100800 */
[----:B---3--:R3:W3:Y:S04]  /*be50*/  LDG.E.U16 R9, desc[UR10][R6.64] ;  /* 0x0000000a06097981 */ /* 0x0086e8000c1e1500 */
[----:B------:R-:W3:Y:S01]  /*be60*/  LDL R7, [R1+0x1d4] ;  /* 0x0001d40001077983 */ /* 0x000ee20000100800 */
[----:B0-----:R-:W-:-:S03]  /*be70*/  FMUL R2, R23, UR12 ;  /* 0x0000000c17027c20 */ /* 0x001fc60008400000 */
[----:B------:R-:W4:Y:S01]  /*be80*/  LDL R6, [R1+0x254] ;  /* 0x0002540001067983 */ /* 0x000f220000100800 */
[----:B------:R-:W0:Y:S01]  /*be90*/  S2UR UR8, SR_CgaCtaId ;  /* 0x00000000000879c3 */ /* 0x000e220000008800 */
[----:B------:R-:W-:Y:S01]  /*bea0*/  UMOV UR7, 0x400 ;  /* 0x0000040000077882 */ /* 0x000fe20000000000 */
[----:B--2---:R-:W-:-:S05]  /*beb0*/  FMUL R3, R3, UR12 ;  /* 0x0000000c03037c20 */ /* 0x004fca0008400000 */
[----:B------:R-:W-:Y:S02]  /*bec0*/  FMNMX3 R2, R8, R2, R3, !PT ;  /* 0x0000000208027276 */ /* 0x000fe40007800003 */
[----:B------:R-:W2:Y:S01]  /*bed0*/  LDL R8, [R1+0x258] ;  /* 0x0002580001087983 */ /* 0x000ea20000100800 */
[----:B-1----:R-:W-:Y:S01]  /*bee0*/  FMUL R4, R4, UR12 ;  /* 0x0000000c04047c20 */ /* 0x002fe20008400000 */
[----:B---3--:R-:W-:Y:S02]  /*bef0*/  FMUL R3, R7, UR12 ;  /* 0x0000000c07037c20 */ /* 0x008fe40008400000 */
[----:B------:R-:W3:Y:S03]  /*bf00*/  LDL R7, [R1+0x270] ;  /* 0x0002700001077983 */ /* 0x000ee60000100800 */
[----:B------:R-:W-:Y:S01]  /*bf10*/  FMNMX3 R0, R0, R3, R4, !PT ;  /* 0x0000000300007276 */ /* 0x000fe20007800004 */
[----:B----4-:R-:W-:Y:S01]  /*bf20*/  FMUL R3, R5, UR12 ;  /* 0x0000000c05037c20 */ /* 0x010fe20008400000 */
[----:B------:R-:W-:Y:S01]  /*bf30*/  FMUL R4, R28, UR12 ;  /* 0x0000000c1c047c20 */ /* 0x000fe20008400000 */
[----:B------:R-:W4:Y:S04]  /*bf40*/  LDL R5, [R1+0x25c] ;  /* 0x00025c0001057983 */ /* 0x000f280000100800 */
[----:B------:R-:W-:Y:S01]  /*bf50*/  FMNMX3 R2, R2, R3, R4, !PT ;  /* 0x0000000302027276 */ /* 0x000fe20007800004 */
[----:B-----5:R-:W-:Y:S01]  /*bf60*/  FMUL R3, R21, UR12 ;  /* 0x0000000c15037c20 */ /* 0x020fe20008400000 */
[----:B------:R-:W-:Y:S01]  /*bf70*/  FMUL R4, R18, UR12 ;  /* 0x0000000c12047c20 */ /* 0x000fe20008400000 */
[----:B------:R-:W5:Y:S04]  /*bf80*/  LDL R28, [R1+0x278] ;  /* 0x00027800011c7983 */ /* 0x000f680000100800 */
[----:B------:R-:W-:Y:S01]  /*bf90*/  FMNMX3 R0, R0, R3, R4, !PT ;  /* 0x0000000300007276 */ /* 0x000fe20007800004 */
[----:B------:R-:W2:Y:S04]  /*bfa0*/  LDL R21, [R1+0x274] ;  /* 0x0002740001157983 */ /* 0x000ea80000100800 */
[----:B------:R-:W2:Y:S01]  /*bfb0*/  LDL R4, [R1+0x1f8] ;  /* 0x0001f80001047983 */ /* 0x000ea20000100800 */
[----:B------:R-:W-:-:S03]  /*bfc0*/  FMUL R3, R19, UR12 ;  /* 0x0000000c13037c20 */ /* 0x000fc60008400000 */
[----:B------:R-:W3:Y:S04]  /*bfd0*/  LDL R18, [R1+0x280] ;  /* 0x0002800001127983 */ /* 0x000ee80000100800 */
[----:B------:R-:W3:Y:S01]  /*bfe0*/  LDL R19, [R1+0x27c] ;  /* 0x00027c0001137983 */ /* 0x000ee20000100800 */
[----:B------:R-:W-:Y:S01]  /*bff0*/  BAR.SYNC.DEFER_BLOCKING 0x0 ;  /* 0x0000000000007b1d */ /* 0x000fe20000010000 */
[----:B--2---:R-:W-:-:S05]  /*c000*/  FMUL R4, R4, UR12 ;  /* 0x0000000c04047c20 */ /* 0x004fca0008400000 */
[----:B------:R-:W-:Y:S02]  /*c010*/  FMNMX3 R2, R2, R3, R4, !PT ;  /* 0x0000000302027276 */ /* 0x000fe40007800004 */
[----:B------:R-:W2:Y:S04]  /*c020*/  LDL R3, [R1+0x1f4] ;  /* 0x0001f40001037983 */ /* 0x000ea80000100800 */
[----:B------:R-:W3:Y:S01]  /*c030*/  LDL R4, [R1+0x1e0] ;  /* 0x0001e00001047983 */ /* 0x000ee20000100800 */
[----:B--2---:R-:W-:Y:S01]  /*c040*/  FMUL R3, R3, UR12 ;  /* 0x0000000c03037c20 */ /* 0x004fe20008400000 */
[----:B---3--:R-:W-:-:S05]  /*c050*/  FMUL R4, R4, UR12 ;  /* 0x0000000c04047c20 */ /* 0x008fca0008400000 */
[----:B------:R-:W-:Y:S02]  /*c060*/  FMNMX3 R0, R0, R3, R4, !PT ;  /* 0x0000000300007276 */ /* 0x000fe40007800004 */
[----:B------:R-:W2:Y:S04]  /*c070*/  LDL R3, [R1+0x1fc] ;  /* 0x0001fc0001037983 */ /* 0x000ea80000100800 */
[----:B------:R-:W3:Y:S01]  /*c080*/  LDL R4, [R1+0x1e8] ;  /* 0x0001e80001047983 */ /* 0x000ee20000100800 */
[----:B--2---:R-:W-:Y:S01]  /*c090*/  FMUL R3, R3, UR12 ;  /* 0x0000000c03037c20 */ /* 0x004fe20008400000 */
[----:B---3--:R-:W-:-:S05]  /*c0a0*/  FMUL R4, R4, UR12 ;  /* 0x0000000c04047c20 */ /* 0x008fca0008400000 */
[----:B------:R-:W-:Y:S02]  /*c0b0*/  FMNMX3 R2, R2, R3, R4, !PT ;  /* 0x0000000302027276 */ /* 0x000fe40007800004 */
[----:B------:R-:W2:Y:S02]  /*c0c0*/  LDL R4, [R1+0x1e4] ;  /* 0x0001e40001047983 */ /* 0x000ea40000100800 */
[----:B--2---:R-:W-:Y:S01]  /*c0d0*/  FMUL R3, R4, UR12 ;  /* 0x0000000c04037c20 */ /* 0x004fe20008400000 */
[----:B------:R-:W-:Y:S02]  /*c0e0*/  FMUL R4, R17, UR12 ;  /* 0x0000000c11047c20 */ /* 0x000fe40008400000 */
[----:B------:R-:W2:Y:S03]  /*c0f0*/  LDL R17, [R1+0x2b0] ;  /* 0x0002b00001117983 */ /* 0x000ea60000100800 */
[----:B------:R-:W-:-:S02]  /*c100*/  FMNMX3 R0, R0, R3, R4, !PT ;  /* 0x0000000300007276 */ /* 0x000fc40007800004 */
[----:B------:R-:W3:Y:S01]  /*c110*/  LDL R4, [R1+0x268] ;  /* 0x0002680001047983 */ /* 0x000ee20000100800 */
[----:B------:R-:W-:-:S03]  /*c120*/  FMUL R3, R16, UR12 ;  /* 0x0000000c10037c20 */ /* 0x000fc60008400000 */
[----:B------:R-:W2:Y:S01]  /*c130*/  LDL R16, [R1+0x28c] ;  /* 0x00028c0001107983 */ /* 0x000ea20000100800 */
[----:B---3--:R-:W-:-:S05]  /*c140*/  FMUL R4, R4, UR12 ;  /* 0x0000000c04047c20 */ /* 0x008fca0008400000 */
[----:B------:R-:W-:Y:S02]  /*c150*/  FMNMX3 R2, R2, R3, R4, !PT ;  /* 0x0000000302027276 */ /* 0x000fe40007800004 */
[----:B------:R-:W3:Y:S04]  /*c160*/  LDL R3, [R1+0x264] ;  /* 0x0002640001037983 */ /* 0x000ee80000100800 */
[----:B------:R-:W2:Y:S01]  /*c170*/  LDL R4, [R1+0x250] ;  /* 0x0002500001047983 */ /* 0x000ea20000100800 */
[----:B---3--:R-:W-:Y:S01]  /*c180*/  FMUL R3, R3, UR12 ;  /* 0x0000000c03037c20 */ /* 0x008fe20008400000 */
[----:B--2---:R-:W-:-:S05]  /*c190*/  FMUL R4, R4, UR12 ;  /* 0x0000000c04047c20 */ /* 0x004fca0008400000 */
[----:B------:R-:W-:Y:S02]  /*c1a0*/  FMNMX3 R0, R0, R3, R4, !PT ;  /* 0x0000000300007276 */ /* 0x000fe40007800004 */
[----:B------:R-:W2:Y:S02]  /*c1b0*/  LDL R4, [R1+0x26c] ;  /* 0x00026c0001047983 */ /* 0x000ea40000100800 */
[----:B--2---:R-:W-:Y:S01]  /*c1c0*/  FMUL R3, R4, UR12 ;  /* 0x0000000c04037c20 */ /* 0x004fe20008400000 */
[----:B------:R-:W-:Y:S02]  /*c1d0*/  FMUL R4, R8, UR12 ;  /* 0x0000000c08047c20 */ /* 0x000fe40008400000 */
[----:B------:R-:W2:Y:S03]  /*c1e0*/  LDL R8, [R1+0x2dc] ;  /* 0x0002dc0001087983 */ /* 0x000ea60000100800 */
[----:B------:R-:W-:Y:S01]  /*c1f0*/  FMNMX3 R2, R2, R3, R4, !PT ;  /* 0x0000000302027276 */ /* 0x000fe20007800004 */
[----:B------:R-:W-:Y:S01]  /*c200*/  FMUL R3, R6, UR12 ;  /* 0x0000000c06037c20 */ /* 0x000fe20008400000 */
[----:B------:R-:W-:Y:S01]  /*c210*/  FMUL R4, R7, UR12 ;  /* 0x0000000c07047c20 */ /* 0x000fe20008400000 */
[----:B------:R-:W3:Y:S04]  /*c220*/  LDL R6, [R1+0x2d0] ;  /* 0x0002d00001067983 */ /* 0x000ee80000100800 */
[----:B------:R-:W-:Y:S01]  /*c230*/  FMNMX3 R0, R0, R3, R4, !PT ;  /* 0x0000000300007276 */ /* 0x000fe20007800004 */
[----:B----4-:R-:W-:Y:S01]  /*c240*/  FMUL R3, R5, UR12 ;  /* 0x0000000c05037c20 */ /* 0x010fe20008400000 */
[----:B-----5:R-:W-:Y:S01]  /*c250*/  FMUL R4, R28, UR12 ;  /* 0x0000000c1c047c20 */ /* 0x020fe20008400000 */
[----:B------:R-:W4:Y:S04]  /*c260*/  LDL R5, [R1+0x2ac] ;  /* 0x0002ac0001057983 */ /* 0x000f280000100800 */
[----:B------:R-:W-:Y:S01]  /*c270*/  FMNMX3 R2, R2, R3, R4, !PT ;  /* 0x0000000302027276 */ /* 0x000fe20007800004 */
[----:B------:R-:W-:Y:S01]  /*c280*/  FMUL R3, R21, UR12 ;  /* 0x0000000c15037c20 */ /* 0x000fe20008400000 */
[----:B------:R-:W-:Y:S01]  /*c290*/  FMUL R4, R18, UR12 ;  /* 0x0000000c12047c20 */ /* 0x000fe20008400000 */
[----:B------:R-:W5:Y:S04]  /*c2a0*/  LDL R7, [R1+0x2c8] ;  /* 0x0002c80001077983 */ /* 0x000f680000100800 */
[----:B------:R-:W-:Y:S01]  /*c2b0*/  FMNMX3 R0, R0, R3, R4, !PT ;  /* 0x0000000300007276 */ /* 0x000fe20007800004 */
[----:B------:R-:W2:Y:S04]  /*c2c0*/  LDL R28, [R1+0x2c4] ;  /* 0x0002c400011c7983 */ /* 0x000ea80000100800 */
[----:B------:R-:W2:Y:S01]  /*c2d0*/  LDL R4, [R1+0x288] ;  /* 0x0002880001047983 */ /* 0x000ea20000100800 */
[----:B------:R-:W-:-:S03]  /*c2e0*/  FMUL R3, R19, UR12 ;  /* 0x0000000c13037c20 */ /* 0x000fc60008400000 */
[----:B------:R-:W3:Y:S04]  /*c2f0*/  LDL R21, [R1+0x2f0] ;  /* 0x0002f00001157983 */ /* 0x000ee80000100800 */
[----:B------:R-:W3:Y:S04]  /*c300*/  LDL R18, [R1+0x2f4] ;  /* 0x0002f40001127983 */ /* 0x000ee80000100800 */
[----:B------:R-:W3:Y:S01]  /*c310*/  LDL R19, [R1+0x2e0] ;  /* 0x0002e00001137983 */ /* 0x000ee20000100800 */
[----:B--2---:R-:W-:-:S05]  /*c320*/  FMUL R4, R4, UR12 ;  /* 0x0000000c04047c20 */ /* 0x004fca0008400000 */
[----:B------:R-:W-:Y:S02]  /*c330*/  FMNMX3 R2, R2, R3, R4, !PT ;  /* 0x0000000302027276 */ /* 0x000fe40007800004 */
[----:B------:R-:W2:Y:S02]  /*c340*/  LDL R4, [R1+0x284] ;  /* 0x0002840001047983 */ /* 0x000ea40000100800 */
[----:B--2---:R-:W-:Y:S01]  /*c350*/  FMUL R3, R4, UR12 ;  /* 0x0000000c04037c20 */ /* 0x004fe20008400000 */
[----:B------:R-:W-:Y:S02]  /*c360*/  FMUL R4, R17, UR12 ;  /* 0x0000000c11047c20 */ /* 0x000fe40008400000 */
[----:B------:R-:W2:Y:S03]  /*c370*/  LDL R17, [R1+0x2e4] ;  /* 0x0002e40001117983 */ /* 0x000ea60000100800 */
[----:B------:R-:W-:-:S02]  /*c380*/  FMNMX3 R0, R0, R3, R4, !PT ;  /* 0x0000000300007276 */ /* 0x000fc40007800004 */
[----:B------:R-:W2:Y:S01]  /*c390*/  LDL R4, [R1+0x2b8] ;  /* 0x0002b80001047983 */ /* 0x000ea20000100800 */
[----:B------:R-:W-:-:S03]  /*c3a0*/  FMUL R3, R16, UR12 ;  /* 0x0000000c10037c20 */ /* 0x000fc60008400000 */
[----:B------:R-:W3:Y:S01]  /*c3b0*/  LDL R16, [R1+0x2cc] ;  /* 0x0002cc0001107983 */ /* 0x000ee20000100800 */
        /* <DEDUP_REMOVED lines=18> */
[----:B----4-:R-:W-:-:S03]  /*c4e0*/  FMUL R3, R5, UR12 ;  /* 0x0000000c05037c20 */ /* 0x010fc60008400000 */
[----:B------:R-:W4:Y:S01]  /*c4f0*/  LDL R5, [R1+0x2e8] ;  /* 0x0002e80001057983 */ /* 0x000f220000100800 */
[----:B---3--:R-:W-:-:S05]  /*c500*/  FMUL R4, R4, UR12 ;  /* 0x0000000c04047c20 */ /* 0x008fca0008400000 */
[----:B------:R-:W-:Y:S02]  /*c510*/  FMNMX3 R2, R2, R3, R4, !PT ;  /* 0x0000000302027276 */ /* 0x000fe40007800004 */
[----:B------:R-:W3:Y:S04]  /*c520*/  LDL R3, [R1+0x2d4] ;  /* 0x0002d40001037983 */ /* 0x000ee80000100800 */
[----:B------:R-:W2:Y:S01]  /*c530*/  LDL R4, [R1+0x2c0] ;  /* 0x0002c00001047983 */ /* 0x000ea20000100800 */
[----:B---3--:R-:W-:Y:S01]  /*c540*/  FMUL R3, R3, UR12 ;  /* 0x0000000c03037c20 */ /* 0x008fe20008400000 */
[----:B--2---:R-:W-:-:S05]  /*c550*/  FMUL R4, R4, UR12 ;  /* 0x0000000c04047c20 */ /* 0x004fca0008400000 */
[----:B------:R-:W-:Y:S01]  /*c560*/  FMNMX3 R0, R0, R3, R4, !PT ;  /* 0x0000000300007276 */ /* 0x000fe20007800004 */
[----:B------:R-:W-:Y:S01]  /*c570*/  FMUL R3, R8, UR12 ;  /* 0x0000000c08037c20 */ /* 0x000fe20008400000 */
[----:B-----5:R-:W-:-:S05]  /*c580*/  FMUL R4, R7, UR12 ;  /* 0x0000000c07047c20 */ /* 0x020fca0008400000 */
[----:B------:R-:W-:Y:S01]  /*c590*/  FMNMX3 R2, R2, R3, R4, !PT ;  /* 0x0000000302027276 */ /* 0x000fe20007800004 */
[----:B------:R-:W-:Y:S01]  /*c5a0*/  FMUL R3, R28, UR12 ;  /* 0x0000000c1c037c20 */ /* 0x000fe20008400000 */
[----:B------:R-:W-:-:S05]  /*c5b0*/  FMUL R4, R21, UR12 ;  /* 0x0000000c15047c20 */ /* 0x000fca0008400000 */
[----:B------:R-:W-:Y:S01]  /*c5c0*/  FMNMX3 R0, R0, R3, R4, !PT ;  /* 0x0000000300007276 */ /* 0x000fe20007800004 */
[----:B------:R-:W-:Y:S01]  /*c5d0*/  FMUL R3, R18, UR12 ;  /* 0x0000000c12037c20 */ /* 0x000fe20008400000 */
[----:B------:R-:W-:-:S05]  /*c5e0*/  FMUL R4, R19, UR12 ;  /* 0x0000000c13047c20 */ /* 0x000fca0008400000 */
[----:B------:R-:W-:Y:S01]  /*c5f0*/  FMNMX3 R0, R0, R3, R4, !PT ;  /* 0x0000000300007276 */ /* 0x000fe20007800004 */
[----:B------:R-:W-:-:S05]  /*c600*/  FMUL R3, R17, UR12 ;  /* 0x0000000c11037c20 */ /* 0x000fca0008400000 */
[----:B------:R-:W-:Y:S02]  /*c610*/  FMNMX R4, R3, R0, !PT ;  /* 0x0000000003047209 */ /* 0x000fe40007800000 */
[----:B------:R-:W2:Y:S01]  /*c620*/  LDL R3, [R1+0x2f8] ;  /* 0x0002f80001037983 */ /* 0x000ea20000100800 */
[----:B------:R-:W-:-:S03]  /*c630*/  FMUL R0, R16, UR12 ;  /* 0x0000000c10007c20 */ /* 0x000fc60008400000 */
[----:B------:R-:W3:Y:S04]  /*c640*/  LDL.LU R28, [R1+0x3c] ;  /* 0x00003c00011c7983 */ /* 0x000ee80000300800 */
[----:B------:R-:W5:Y:S04]  /*c650*/  LDL.LU R21, [R1+0x34] ;  /* 0x0000340001157983 */ /* 0x000f680000300800 */
[----:B------:R-:W3:Y:S04]  /*c660*/  LDL.LU R18, [R1+0x2c] ;  /* 0x00002c0001127983 */ /* 0x000ee80000300800 */
[----:B------:R-:W3:Y:S04]  /*c670*/  LDL.LU R19, [R1+0x24] ;  /* 0x0000240001137983 */ /* 0x000ee80000300800 */
[----:B------:R-:W3:Y:S04]  /*c680*/  LDL.LU R17, [R1+0x20] ;  /* 0x0000200001117983 */ /* 0x000ee80000300800 */
[----:B------:R-:W3:Y:S04]  /*c690*/  LDL.LU R16, [R1+0x18] ;  /* 0x0000180001107983 */ /* 0x000ee80000300800 */
[----:B------:R-:W3:Y:S01]  /*c6a0*/  LDL.LU R8, [R1+0x14] ;  /* 0x0000140001087983 */ /* 0x000ee20000300800 */
[----:B--2---:R-:W-:-:S05]  /*c6b0*/  FMUL R3, R3, UR12 ;  /* 0x0000000c03037c20 */ /* 0x004fca0008400000 */
[----:B------:R-:W-:Y:S02]  /*c6c0*/  FMNMX3 R2, R2, R0, R3, !PT ;  /* 0x0000000002027276 */ /* 0x000fe40007800003 */
[----:B------:R-:W2:Y:S01]  /*c6d0*/  LDL R3, [R1+0x2fc] ;  /* 0x0002fc0001037983 */ /* 0x000ea20000100800 */
[----:B------:R-:W1:Y:S03]  /*c6e0*/  S2R R7, SR_TID.X ;  /* 0x0000000000077919 */ /* 0x000e660000002100 */
[----:B------:R-:W3:Y:S01]  /*c6f0*/  SHFL.BFLY PT, R0, R4, 0x2, 0x1f ;  /* 0x0c401f0004007f89 */ /* 0x000ee200000e0000 */
[----:B----4-:R-:W-:Y:S01]  /*c700*/  FMUL R5, R5, UR12 ;  /* 0x0000000c05057c20 */ /* 0x010fe20008400000 */
[----:B0-----:R-:W-:Y:S01]  /*c710*/  ULEA UR7, UR8, UR7, 0x18 ;  /* 0x0000000708077291 */ /* 0x001fe2000f8ec0ff */
[----:B---3--:R-:W-:Y:S02]  /*c720*/  FMNMX R4, R4, R0, !PT ;  /* 0x0000000004047209 */ /* 0x008fe40007800000 */
[----:B-1----:R-:W-:-:S05]  /*c730*/  LOP3.LUT R0, R7, 0x7, RZ, 0xc0, !PT ;  /* 0x0000000707007812 */ /* 0x002fca00078ec0ff */
[----:B------:R-:W-:Y:S02]  /*c740*/  IMAD R0, R0, 0x110, RZ ;  /* 0x0000011000007824 */ /* 0x000fe400078e02ff */
[----:B--2---:R-:W-:-:S05]  /*c750*/  FMUL R3, R3, UR12 ;  /* 0x0000000c03037c20 */ /* 0x004fca0008400000 */
[----:B------:R-:W-:Y:S01]  /*c760*/  FMNMX3 R2, R2, R3, R5, !PT ;  /* 0x0000000302027276 */ /* 0x000fe20007800005 */
[----:B------:R-:W-:Y:S01]  /*c770*/  FMUL R3, R6, UR12 ;  /* 0x0000000c06037c20 */ /* 0x000fe20008400000 */
[----:B------:R-:W-:-:S04]  /*c780*/  LOP3.LUT R5, R7, 0x1ff, RZ, 0xc0, !PT ;  /* 0x000001ff07057812 */ /* 0x000fc800078ec0ff */
[----:B------:R-:W-:Y:S02]  /*c790*/  FMNMX R2, R3, R2, !PT ;  /* 0x0000000203027209 */ /* 0x000fe40007800000 */
[----:B------:R-:W-:Y:S02]  /*c7a0*/  LOP3.LUT R3, R7, 0x180, RZ, 0xc0, !PT ;  /* 0x0000018007037812 */ /* 0x000fe400078ec0ff */
[----:B------:R-:W-:Y:S02]  /*c7b0*/  SHF.L.U32 R5, R5, 0x1, RZ ;  /* 0x0000000105057819 */ /* 0x000fe400000006ff */
[----:B------:R-:W-:Y:S01]  /*c7c0*/  SHF.R.U32.HI R3, RZ, 0x3, R3 ;  /* 0x00000003ff037819 */ /* 0x000fe20000011603 */
[----:B------:R-:W-:-:S03]  /*c7d0*/  IMAD.SHL.U32 R7, R7, 0x2, RZ ;  /* 0x0000000207077824 */ /* 0x000fc600078e00ff */
[----:B------:R-:W-:Y:S02]  /*c7e0*/  LOP3.LUT R3, R5, R3, RZ, 0x3c, !PT ;  /* 0x0000000305037212 */ /* 0x000fe400078e3cff */
[----:B------:R-:W-:Y:S02]  /*c7f0*/  LOP3.LUT R0, R0, 0x30, R7, 0x78, !PT ;  /* 0x0000003000007812 */ /* 0x000fe400078e7807 */
[----:B------:R-:W2:Y:S04]  /*c800*/  LDL.LU R7, [R1+0x298] ;  /* 0x0002980001077983 */ /* 0x000ea80000300800 */
[----:B------:R0:W-:Y:S04]  /*c810*/  STS.U16 [R3+UR7+0x10000], R28 ;  /* 0x0100001c03007988 */ /* 0x0001e80008000407 */
[----:B-----5:R1:W-:Y:S04]  /*c820*/  STS.U16 [R3+UR7+0x10800], R21 ;  /* 0x0108001503007988 */ /* 0x0203e80008000407 */
[----:B------:R3:W-:Y:S04]  /*c830*/  STS.U16 [R3+UR7+0x11000], R18 ;  /* 0x0110001203007988 */ /* 0x0007e80008000407 */
[----:B0-----:R-:W4:Y:S04]  /*c840*/  LDL.LU R28, [R1+0xee0] ;  /* 0x000ee000011c7983 */ /* 0x001f280000300800 */
[----:B-1----:R-:W5:Y:S04]  /*c850*/  LDL.LU R21, [R1+0xedc] ;  /* 0x000edc0001157983 */ /* 0x002f680000300800 */
[----:B---3--:R-:W3:Y:S04]  /*c860*/  LDL.LU R18, [R1+0xed8] ;  /* 0x000ed80001127983 */ /* 0x008ee80000300800 */
[----:B------:R0:W-:Y:S04]  /*c870*/  STS.U16 [R3+UR7+0x11800], R19 ;  /* 0x0118001303007988 */ /* 0x0001e80008000407 */
[----:B------:R1:W-:Y:S04]  /*c880*/  STS.U16 [R3+UR7+0x12000], R17 ;  /* 0x0120001103007988 */ /* 0x0003e80008000407 */
[----:B------:R1:W-:Y:S04]  /*c890*/  STS.U16 [R3+UR7+0x12800], R16 ;  /* 0x0128001003007988 */ /* 0x0003e80008000407 */
[----:B0-----:R-:W2:Y:S04]  /*c8a0*/  LDL.LU R19, [R1+0xed4] ;  /* 0x000ed40001137983 */ /* 0x001ea80000300800 */
[----:B-1----:R-:W2:Y:S04]  /*c8b0*/  LDL.LU R17, [R1+0xed0] ;  /* 0x000ed00001117983 */ /* 0x002ea80000300800 */
[----:B------:R-:W2:Y:S04]  /*c8c0*/  LDL.LU R16, [R1+0xecc] ;  /* 0x000ecc0001107983 */ /* 0x000ea80000300800 */
[----:B------:R-:W-:Y:S04]  /*c8d0*/  STS.U16 [R3+UR7+0x13000], R8 ;  /* 0x0130000803007988 */ /* 0x000fe80008000407 */
[----:B------:R-:W-:Y:S04]  /*c8e0*/  STS.U16 [R3+UR7+0x14800], R20 ;  /* 0x0148001403007988 */ /* 0x000fe80008000407 */
[----:B------:R-:W-:Y:S04]  /*c8f0*/  SHFL.BFLY PT, R6, R4, 0x1, 0x1f ;  /* 0x0c201f0004067f89 */ /* 0x000fe800000e0000 */
[----:B------:R-:W0:Y:S04]  /*c900*/  SHFL.BFLY PT, R5, R2, 0x2, 0x1f ;  /* 0x0c401f0002057f89 */ /* 0x000e2800000e0000 */
[----:B---3--:R1:W-:Y:S04]  /*c910*/  STS.U16 [R3+UR7+0x13800], R18 ;  /* 0x0138001203007988 */ /* 0x0083e80008000407 */
[----:B-1----:R-:W3:Y:S04]  /*c920*/  LDL.LU R18, [R1+0xec8] ;  /* 0x000ec80001127983 */ /* 0x002ee80000300800 */
[----:B------:R-:W3:Y:S04]  /*c930*/  LDL.LU R8, [R1+0x400] ;  /* 0x0004000001087983 */ /* 0x000ee80000300800 */
[----:B------:R-:W3:Y:S04]  /*c940*/  LDL.LU R20, [R1+0xec4] ;  /* 0x000ec40001147983 */ /* 0x000ee80000300800 */
[----:B----4-:R2:W-:Y:S01]  /*c950*/  STS.U16 [R3+UR7+0x14000], R28 ;  /* 0x0140001c03007988 */ /* 0x0105e20008000407 */
[----:B0-----:R-:W-:-:S02]  /*c960*/  FMNMX R2, R2, R5, !PT ;  /* 0x0000000502027209 */ /* 0x001fc40007800000 */
[----:B--2---:R-:W-:-:S05]  /*c970*/  FMNMX3 R28, R4, R6, R7, !PT ;  /* 0x00000006041c7276 */ /* 0x004fca0007800007 */
[----:B------:R-:W-:-:S04]  /*c980*/  FFMA R5, R16, UR12, -R28 ;  /* 0x0000000c10057c23 */ /* 0x000fc8000800081c */
[----:B------:R-:W-:-:S06]  /*c990*/  FMUL R5, R5, 1.4426950216293334961 ;  /* 0x3fb8aa3b05057820 */ /* 0x000fcc0000400000 */
[----:B------:R-:W0:Y:S01]  /*c9a0*/  MUFU.EX2 R5, R5 ;  /* 0x0000000500057308 */ /* 0x000e220000000800 */
[----:B------:R-:W-:Y:S01]  /*c9b0*/  FFMA R6, R17, UR12, -R28 ;  /* 0x0000000c11067c23 */ /* 0x000fe2000800081c */
[----:B------:R-:W1:Y:S04]  /*c9c0*/  SHFL.BFLY PT, R4, R2, 0x1, 0x1f ;  /* 0x0c201f0002047f89 */ /* 0x000e6800000e0000 */
[----:B------:R-:W2:Y:S01]  /*c9d0*/  LDL.LU R17, [R1+0x10] ;  /* 0x0000100001117983 */ /* 0x000ea20000300800 */
[----:B------:R-:W-:-:S03]  /*c9e0*/  FMUL R6, R6, 1.4426950216293334961 ;  /* 0x3fb8aa3b06067820 */ /* 0x000fc60000400000 */
[----:B------:R-:W4:Y:S04]  /*c9f0*/  LDL.LU R16, [R1+0x8] ;  /* 0x0000080001107983 */ /* 0x000f280000300800 */
[----:B0-----:R-:W-:Y:S01]  /*ca00*/  STL [R1+0x40c], R5 ;  /* 0x00040c0501007387 */ /* 0x001fe20000100800 */
[----:B------:R-:W0:Y:S03]  /*ca10*/  MUFU.EX2 R6, R6 ;  /* 0x0000000600067308 */ /* 0x000e260000000800 */
[----:B------:R-:W-:Y:S04]  /*ca20*/  STS.U16 [R3+UR7+0x15000], R29 ;  /* 0x0150001d03007988 */ /* 0x000fe80008000407 */
[----:B------:R0:W-:Y:S04]  /*ca30*/  STS.U16 [R3+UR7+0x15800], R27 ;  /* 0x0158001b03007988 */ /* 0x0001e80008000407 */
[----:B------:R1:W-:Y:S04]  /*ca40*/  STS.U16 [R3+UR7+0x16000], R24 ;  /* 0x0160001803007988 */ /* 0x0003e80008000407 */
[----:B0-----:R-:W2:Y:S04]  /*ca50*/  LDL.LU R27, [R1+0x1c] ;  /* 0x00001c00011b7983 */ /* 0x001ea80000300800 */
[----:B------:R0:W-:Y:S01]  /*ca60*/  STS.U16 [R3+UR7+0x16800], R26 ;  /* 0x0168001a03007988 */ /* 0x0001e20008000407 */
[----:B------:R-:W-:-:S03]  /*ca70*/  FADD R7, -R28, R7 ;  /* 0x000000071c077221 */ /* 0x000fc60000000100 */
[----:B------:R-:W-:Y:S04]  /*ca80*/  STS.U16 [R3+UR7+0x17000], R14 ;  /* 0x0170000e03007988 */ /* 0x000fe80008000407 */
[----:B------:R-:W-:Y:S01]  /*ca90*/  STS.U16 [R3+UR7+0x17800], R15 ;  /* 0x0178000f03007988 */ /* 0x000fe20008000407 */
[----:B---3--:R-:W-:Y:S01]  /*caa0*/  FFMA R5, R20, UR12, -R28 ;  /* 0x0000000c14057c23 */ /* 0x008fe2000800081c */
[----:B-1----:R-:W-:Y:S02]  /*cab0*/  FMNMX3 R2, R2, R4, R8, !PT ;  /* 0x0000000402027276 */ /* 0x002fe40007800008 */
[----:B------:R-:W3:Y:S01]  /*cac0*/  LDL.LU R20, [R1+0x28] ;  /* 0x0000280001147983 */ /* 0x000ee20000300800 */
[----:B------:R-:W-:Y:S01]  /*cad0*/  FMUL R5, R5, 1.4426950216293334961 ;  /* 0x3fb8aa3b05057820 */ /* 0x000fe20000400000 */
[----:B-----5:R-:W-:-:S02]  /*cae0*/  FFMA R4, R21, UR12, -R28 ;  /* 0x0000000c15047c23 */ /* 0x020fc4000800081c */
[----:B------:R-:W5:Y:S01]  /*caf0*/  LDL.LU R24, [R1+0x30] ;  /* 0x0000300001187983 */ /* 0x000f620000300800 */
[----:B------:R-:W1:Y:S03]  /*cb00*/  MUFU.EX2 R29, R5 ;  /* 0x00000005001d7308 */ /* 0x000e660000000800 */
[----:B------:R0:W-:Y:S04]  /*cb10*/  STL [R1+0x408], R6 ;  /* 0x0004080601007387 */ /* 0x0001e80000100800 */
[----:B------:R-:W5:Y:S04]  /*cb20*/  LDL.LU R21, [R1+0x38] ;  /* 0x0000380001157983 */ /* 0x000f680000300800 */
[----:B0-----:R-:W5:Y:S01]  /*cb30*/  LDL.LU R26, [R1+0x40] ;  /* 0x00004000011a7983 */ /* 0x001f620000300800 */
[----:B------:R-:W-:-:S03]  /*cb40*/  FFMA R6, R18, UR12, -R2 ;  /* 0x0000000c12067c23 */ /* 0x000fc60008000802 */
[----:B-1----:R-:W-:Y:S04]  /*cb50*/  STL [R1+0x41c], R29 ;  /* 0x00041c1d01007387 */ /* 0x002fe80000100800 */
[----:B------:R-:W5:Y:S04]  /*cb60*/  LDL.LU R18, [R1+0x44] ;  /* 0x0000440001127983 */ /* 0x000f680000300800 */
[----:B------:R0:W-:Y:S04]  /*cb70*/  STL [R1+0xe80], R28 ;  /* 0x000e801c01007387 */ /* 0x0001e80000100800 */
[----:B0-----:R-:W5:Y:S01]  /*cb80*/  LDL.LU R28, [R1+0x48] ;  /* 0x00004800011c7983 */ /* 0x001f620000300800 */
[----:B------:R-:W-:Y:S01]  /*cb90*/  FMUL R5, R4, 1.4426950216293334961 ;  /* 0x3fb8aa3b04057820 */ /* 0x000fe20000400000 */
[----:B------:R-:W-:Y:S01]  /*cba0*/  LOP3.LUT R4, R3, 0x40, RZ, 0x3c, !PT ;  /* 0x0000004003047812 */ /* 0x000fe200078e3cff */
[----:B------:R-:W-:-:S02]  /*cbb0*/  FMUL R3, R7, 1.4426950216293334961 ;  /* 0x3fb8aa3b07037820 */ /* 0x000fc40000400000 */
[----:B------:R-:W0:Y:S08]  /*cbc0*/  MUFU.EX2 R14, R5 ;  /* 0x00000005000e7308 */ /* 0x000e300000000800 */
[----:B------:R-:W1:Y:S01]  /*cbd0*/  MUFU.EX2 R3, R3 ;  /* 0x0000000300037308 */ /* 0x000e620000000800 */
[----:B------:R1:W-:Y:S04]  /*cbe0*/  STS.U16 [R4+UR7+0x14c00], R22 ;  /* 0x014c001604007988 */ /* 0x0003e80008000407 */
[----:B0-----:R-:W-:Y:S04]  /*cbf0*/  STL [R1+0x420], R14 ;  /* 0x0004200e01007387 */ /* 0x001fe80000100800 */
[----:B-1----:R0:W-:Y:S04]  /*cc00*/  STL [R1+0x29c], R3 ;  /* 0x00029c0301007387 */ /* 0x0021e80000100800 */
[----:B------:R-:W5:Y:S04]  /*cc10*/  LDL.LU R22, [R1+0xec0] ;  /* 0x000ec00001167983 */ /* 0x000f680000300800 */
[----:B--2---:R1:W-:Y:S04]  /*cc20*/  STS.U16 [R4+UR7+0x13400], R27 ;  /* 0x0134001b04007988 */ /* 0x0043e80008000407 */
[----:B------:R-:W-:Y:S04]  /*cc30*/  STS.U16 [R4+UR7+0x13c00], R17 ;  /* 0x013c001104007988 */ /* 0x000fe80008000407 */
[----:B----4-:R-:W-:Y:S04]  /*cc40*/  STS.U16 [R4+UR7+0x14400], R16 ;  /* 0x0144001004007988 */ /* 0x010fe80008000407 */
[----:B------:R-:W-:Y:S04]  /*cc50*/  STS.U16 [R4+UR7+0x15400], R25 ;  /* 0x0154001904007988 */ /* 0x000fe80008000407 */
[----:B------:R-:W-:Y:S04]  /*cc60*/  STS.U16 [R4+UR7+0x15c00], R13 ;  /* 0x015c000d04007988 */ /* 0x000fe80008000407 */
[----:B------:R-:W-:Y:S04]  /*cc70*/  STS.U16 [R4+UR7+0x16400], R12 ;  /* 0x0164000c04007988 */ /* 0x000fe80008000407 */
[----:B------:R-:W-:Y:S04]  /*cc80*/  STS.U16 [R4+UR7+0x16c00], R11 ;  /* 0x016c000b04007988 */ /* 0x000fe80008000407 */
[----:B------:R-:W-:Y:S04]  /*cc90*/  STS.U16 [R4+UR7+0x17400], R10 ;  /* 0x0174000a04007988 */ /* 0x000fe80008000407 */
[----:B------:R-:W-:Y:S01]  /*cca0*/  STS.U16 [R4+UR7+0x17c00], R9 ;  /* 0x017c000904007988 */ /* 0x000fe20008000407 */
[----:B------:R-:W-:Y:S01]  /*ccb0*/  FFMA R5, R19, UR12, -R2 ;  /* 0x0000000c13057c23 */ /* 0x000fe20008000802 */
[----:B0-----:R-:W-:-:S02]  /*ccc0*/  FMUL R3, R6, 1.4426950216293334961 ;  /* 0x3fb8aa3b06037820 */ /* 0x001fc40000400000 */
[----:B-1----:R-:W2:Y:S01]  /*ccd0*/  LDL R27, [R1+0x40c] ;  /* 0x00040c00011b7983 */ /* 0x002ea20000100800 */
[----:B------:R-:W-:Y:S01]  /*cce0*/  FMUL R5, R5, 1.4426950216293334961 ;  /* 0x3fb8aa3b05057820 */ /* 0x000fe20000400000 */
[----:B------:R0:W1:Y:S08]  /*ccf0*/  MUFU.EX2 R6, R3 ;  /* 0x0000000300067308 */ /* 0x0000700000000800 */
[----:B------:R-:W4:Y:S01]  /*cd00*/  MUFU.EX2 R15, R5 ;  /* 0x00000005000f7308 */ /* 0x000f220000000800 */
[----:B---3--:R-:W-:Y:S04]  /*cd10*/  STS.U16 [R4+UR7+0x12c00], R20 ;  /* 0x012c001404007988 */ /* 0x008fe80008000407 */
[----:B-----5:R-:W-:Y:S04]  /*cd20*/  STS.U16 [R4+UR7+0x12400], R24 ;  /* 0x0124001804007988 */ /* 0x020fe80008000407 */
[----:B------:R-:W-:Y:S04]  /*cd30*/  STS.U16 [R4+UR7+0x11c00], R21 ;  /* 0x011c001504007988 */ /* 0x000fe80008000407 */
[----:B------:R3:W-:Y:S04]  /*cd40*/  STS.U16 [R4+UR7+0x11400], R26 ;  /* 0x0114001a04007988 */ /* 0x0007e80008000407 */
[----:B---3--:R-:W2:Y:S04]  /*cd50*/  LDL R26, [R1+0x408] ;  /* 0x00040800011a7983 */ /* 0x008ea80000100800 */
[----:B------:R-:W-:Y:S04]  /*cd60*/  STS.U16 [R4+UR7+0x10c00], R18 ;  /* 0x010c001204007988 */ /* 0x000fe80008000407 */
[----:B------:R3:W-:Y:S01]  /*cd70*/  STS.U16 [R4+UR7+0x10400], R28 ;  /* 0x0104001c04007988 */ /* 0x0007e20008000407 */
[----:B------:R-:W-:Y:S06]  /*cd80*/  BAR.SYNC.DEFER_BLOCKING 0x0 ;  /* 0x0000000000007b1d */ /* 0x000fec0000010000 */
[----:B------:R-:W5:Y:S01]  /*cd90*/  LDSM.16.M88.4 R16, [R0+UR5+0x10000] ;  /* 0x010000050010783b */ /* 0x000f620008000200 */
[----:B0-----:R-:W-:-:S04]  /*cda0*/  FFMA R3, R22, UR12, -R2 ;  /* 0x0000000c16037c23 */ /* 0x001fc80008000802 */
[----:B------:R-:W-:-:S04]  /*cdb0*/  FMUL R3, R3, 1.4426950216293334961 ;  /* 0x3fb8aa3b03037820 */ /* 0x000fc80000400000 */
[----:B------:R0:W4:Y:S01]  /*cdc0*/  MUFU.EX2 R7, R3 ;  /* 0x0000000300077308 */ /* 0x0001220000000800 */
[----:B-1----:R-:W-:Y:S01]  /*cdd0*/  STL [R1+0x418], R6 ;  /* 0x0004180601007387 */ /* 0x002fe20000100800 */
[----:B---3--:R-:W-:-:S03]  /*cde0*/  FADD R4, -R2, R8 ;  /* 0x0000000802047221 */ /* 0x008fc60000000100 */
[----:B------:R-:W1:Y:S01]  /*cdf0*/  LDSM.16.M88.4 R8, [R0+UR5+0x10800] ;  /* 0x010800050008783b */ /* 0x000e620008000200 */
[----:B0-----:R-:W-:-:S03]  /*ce00*/  FFMA R3, R23, UR12, -R2 ;  /* 0x0000000c17037c23 */ /* 0x001fc60008000802 */
[----:B-----5:R-:W-:Y:S04]  /*ce10*/  STL.64 [R1+0x78], R18 ;  /* 0x0000781201007387 */ /* 0x020fe80000100a00 */
[----:B----4-:R-:W-:Y:S04]  /*ce20*/  STL [R1+0x410], R15 ;  /* 0x0004100f01007387 */ /* 0x010fe80000100800 */
[----:B------:R-:W3:Y:S04]  /*ce30*/  LDL.LU R20, [R1+0x330] ;  /* 0x0003300001147983 */ /* 0x000ee80000300800 */
[----:B------:R-:W4:Y:S04]  /*ce40*/  LDL.LU R13, [R1+0x334] ;  /* 0x00033400010d7983 */ /* 0x000f280000300800 */
[----:B------:R-:W5:Y:S04]  /*ce50*/  LDL.LU R12, [R1+0x338] ;  /* 0x00033800010c7983 */ /* 0x000f680000300800 */
[----:B------:R-:W2:Y:S04]  /*ce60*/  LDL.LU R5, [R1+0x33c] ;  /* 0x00033c0001057983 */ /* 0x000ea80000300800 */
[----:B------:R0:W-:Y:S04]  /*ce70*/  STL [R1+0xe84], R2 ;  /* 0x000e840201007387 */ /* 0x0001e80000100800 */
[----:B------:R-:W-:Y:S04]  /*ce80*/  STL [R1+0x400], R7 ;  /* 0x0004000701007387 */ /* 0x000fe80000100800 */
[----:B0-----:R-:W3:Y:S01]  /*ce90*/  LDL R2, [R1+0x29c] ;  /* 0x00029c0001027983 */ /* 0x001ee20000100800 */
[----:B-1----:R-:W-:Y:S01]  /*cea0*/  IMAD.MOV.U32 R19, RZ, RZ, R8 ;  /* 0x000000ffff137224 */ /* 0x002fe200078e0008 */
[----:B------:R-:W-:-:S02]  /*ceb0*/  MOV R18, R9 ;  /* 0x0000000900127202 */ /* 0x000fc40000000f00 */
[----:B------:R-:W-:Y:S04]  /*cec0*/  STL.64 [R1+0x68], R10 ;  /* 0x0000680a01007387 */ /* 0x000fe80000100a00 */
[----:B------:R-:W0:Y:S01]  /*ced0*/  LDSM.16.M88.4 R8, [R0+UR5+0x11000] ;  /* 0x011000050008783b */ /* 0x000e220008000200 */
[----:B------:R-:W-:Y:S01]  /*cee0*/  FMUL R4, R4, 1.4426950216293334961 ;  /* 0x3fb8aa3b04047820 */ /* 0x000fe20000400000 */
[----:B------:R-:W-:Y:S01]  /*cef0*/  FMUL R3, R3, 1.4426950216293334961 ;  /* 0x3fb8aa3b03037820 */ /* 0x000fe20000400000 */
[----:B------:R-:W-:Y:S02]  /*cf00*/  MOV R24, R16 ;  /* 0x0000001000187202 */ /* 0x000fe40000000f00 */
[----:B------:R-:W1:Y:S08]  /*cf10*/  MUFU.EX2 R28, R4 ;  /* 0x00000004001c7308 */ /* 0x000e700000000800 */
[----:B------:R-:W0:Y:S01]  /*cf20*/  MUFU.EX2 R16, R3 ;  /* 0x0000000300107308 */ /* 0x000e220000000800 */
[----:B-1----:R-:W-:Y:S04]  /*cf30*/  STL [R1+0x298], R28 ;  /* 0x0002981c01007387 */ /* 0x002fe80000100800 */
[----:B0-----:R-:W-:Y:S04]  /*cf40*/  STL [R1+0xdfc], R10 ;  /* 0x000dfc0a01007387 */ /* 0x001fe80000100800 */
[----:B------:R-:W-:Y:S04]  /*cf50*/  STL [R1+0x414], R16 ;  /* 0x0004141001007387 */ /* 0x000fe80000100800 */
[----:B------:R-:W-:Y:S01]  /*cf60*/  STL [R1+0xdf8], R11 ;  /* 0x000df80b01007387 */ /* 0x000fe20000100800 */
[C---:B-----5:R-:W-:Y:S01]  /*cf70*/  FMUL R22, R28.reuse, R12 ;  /* 0x0000000c1c167220 */ /* 0x060fe20000400000 */
[----:B--2---:R-:W-:Y:S01]  /*cf80*/  FMUL R23, R28, R5 ;  /* 0x000000051c177220 */ /* 0x004fe20000400000 */
[----:B------:R-:W-:-:S04]  /*cf90*/  F2FP.BF16.F32.PACK_AB R5, R15, R6 ;  /* 0x000000060f05723e */ /* 0x000fc800000010ff */
[----:B------:R-:W-:Y:S01]  /*cfa0*/  STL.64 [R1+0xeb8], R22 ;  /* 0x000eb81601007387 */ /* 0x000fe20000100a00 */
[----:B------:R-:W-:Y:S01]  /*cfb0*/  F2FP.BF16.F32.PACK_AB R6, R14, R29 ;  /* 0x0000001d0e06723e */ /* 0x000fe200000010ff */
[C---:B---3--:R-:W-:Y:S01]  /*cfc0*/  FMUL R20, R2.reuse, R20 ;  /* 0x0000001402147220 */ /* 0x048fe20000400000 */
[----:B----4-:R-:W-:-:S05]  /*cfd0*/  FMUL R21, R2, R13 ;  /* 0x0000000d02157220 */ /* 0x010fca0000400000 */
[----:B------:R-:W-:Y:S04]  /*cfe0*/  STL.64 [R1+0xeb0], R20 ;  /* 0x000eb01401007387 */ /* 0x000fe80000100a00 */
[----:B------:R-:W2:Y:S04]  /*cff0*/  LDL.LU R12, [R1+0x360] ;  /* 0x00036000010c7983 */ /* 0x000ea80000300800 */
[----:B------:R-:W2:Y:S04]  /*d000*/  LDL.LU R13, [R1+0x364] ;  /* 0x00036400010d7983 */ /* 0x000ea80000300800 */
[----:B------:R-:W3:Y:S04]  /*d010*/  LDL.LU R14, [R1+0x368] ;  /* 0x00036800010e7983 */ /* 0x000ee80000300800 */
[----:B------:R-:W3:Y:S04]  /*d020*/  LDL.LU R15, [R1+0x36c] ;  /* 0x00036c00010f7983 */ /* 0x000ee80000300800 */
[----:B------:R-:W0:Y:S01]  /*d030*/  LDSM.16.M88.4 R20, [R0+UR5+0x11800] ;  /* 0x011800050014783b */ /* 0x000e220008000200 */
[----:B------:R-:W-:-:S02]  /*d040*/  F2FP.BF16.F32.PACK_AB R7, R16, R7 ;  /* 0x000000071007723e */ /* 0x000fc400000010ff */
[----:B0-----:R-:W-:Y:S01]  /*d050*/  MOV R3, R21 ;  /* 0x0000001500037202 */ /* 0x001fe20000000f00 */
[----:B---3--:R-:W-:Y:S04]  /*d060*/  STL.64 [R1+0xea8], R14 ;  /* 0x000ea80e01007387 */ /* 0x008fe80000100a00 */
[----:B--2---:R0:W-:Y:S04]  /*d070*/  STL.64 [R1+0xea0], R12 ;  /* 0x000ea00c01007387 */ /* 0x0041e80000100a00 */
[----:B------:R-:W2:Y:S01]  /*d080*/  LDL.LU R16, [R1+0x300] ;  /* 0x0003000001107983 */ /* 0x000ea20000300800 */
[----:B0-----:R-:W-:-:S03]  /*d090*/  MOV R13, R17 ;  /* 0x00000011000d7202 */ /* 0x001fc60000000f00 */
[----:B------:R-:W3:Y:S01]  /*d0a0*/  LDL.LU R17, [R1+0x304] ;  /* 0x0003040001117983 */ /* 0x000ee20000300800 */
[----:B------:R-:W-:-:S03]  /*d0b0*/  IMAD.MOV.U32 R12, RZ, RZ, R24 ;  /* 0x000000ffff0c7224 */ /* 0x000fc600078e0018 */
[----:B------:R-:W4:Y:S01]  /*d0c0*/  LDL.LU R11, [R1+0x308] ;  /* 0x00030800010b7983 */ /* 0x000f220000300800 */
[----:B------:R-:W-:-:S03]  /*d0d0*/  IMAD.MOV.U32 R24, RZ, RZ, R20 ;  /* 0x000000ffff187224 */ /* 0x000fc600078e0014 */
[----:B------:R-:W5:Y:S04]  /*d0e0*/  LDL.LU R10, [R1+0x30c] ;  /* 0x00030c00010a7983 */ /* 0x000f680000300800 */
[----:B------:R0:W-:Y:S04]  /*d0f0*/  STL.64 [R1+0x1b8], R22 ;  /* 0x0001b81601007387 */ /* 0x0001e80000100a00 */
[----:B0-----:R-:W2:Y:S04]  /*d100*/  LDL.LU.64 R22, [R1+0xeb8] ;  /* 0x000eb80001167983 */ /* 0x001ea80000300a00 */
[----:B------:R-:W2:Y:S01]  /*d110*/  LDL.LU.64 R20, [R1+0xeb0] ;  /* 0x000eb00001147983 */ /* 0x000ea20000300a00 */
[----:B------:R-:W-:-:S03]  /*d120*/  F2FP.BF16.F32.PACK_AB R4, R26, R27 ;  /* 0x0000001b1a04723e */ /* 0x000fc600000010ff */
[----:B------:R-:W3:Y:S04]  /*d130*/  LDL.LU.64 R14, [R1+0xea8] ;  /* 0x000ea800010e7983 */ /* 0x000ee80000300a00 */
[----:B--2---:R-:W-:Y:S01]  /*d140*/  HMMA.16816.F32.BF16 R20, R4, R12, R20 ;  /* 0x0000000c0414723c */ /* 0x004fe20000041814 */
[----:B------:R-:W2:Y:S01]  /*d150*/  LDL.LU.64 R12, [R1+0xea0] ;  /* 0x000ea000010c7983 */ /* 0x000ea20000300a00 */
[C---:B---3--:R-:W-:Y:S01]  /*d160*/  FMUL R14, R28.reuse, R14 ;  /* 0x0000000e1c0e7220 */ /* 0x048fe20000400000 */
[----:B------:R-:W-:-:S15]  /*d170*/  FMUL R15, R28, R15 ;  /* 0x0000000f1c0f7220 */ /* 0x000fde0000400000 */
[----:B------:R-:W-:Y:S01]  /*d180*/  NOP ;  /* 0x0000000000007918 */ /* 0x000fe20000000000 */
[----:B------:R-:W-:Y:S04]  /*d190*/  STL.64 [R1+0xe78], R22 ;  /* 0x000e781601007387 */ /* 0x000fe80000100a00 */
[----:B------:R0:W-:Y:S02]  /*d1a0*/  STL.64 [R1+0xe70], R20 ;  /* 0x000e701401007387 */ /* 0x0001e40000100a00 */
[----:B0-----:R-:W-:Y:S01]  /*d1b0*/  IMAD.MOV.U32 R20, RZ, RZ, R19 ;  /* 0x000000ffff147224 */ /* 0x001fe200078e0013 */
[----:B------:R-:W-:Y:S01]  /*d1c0*/  MOV R21, R18 ;  /* 0x0000001200157202 */ /* 0x000fe20000000f00 */
[C---:B----4-:R-:W-:Y:S01]  /*d1d0*/  FMUL R18, R28.reuse, R11 ;  /* 0x0000000b1c127220 */ /* 0x050fe20000400000 */
[----:B-----5:R-:W-:Y:S01]  /*d1e0*/  FMUL R19, R28, R10 ;  /* 0x0000000a1c137220 */ /* 0x020fe20000400000 */
[C---:B--2---:R-:W-:Y:S01]  /*d1f0*/  FMUL R12, R2.reuse, R12 ;  /* 0x0000000c020c7220 */ /* 0x044fe20000400000 */
[----:B------:R-:W-:-:S07]  /*d200*/  FMUL R13, R2, R13 ;  /* 0x0000000d020d7220 */ /* 0x000fce0000400000 */
[----:B------:R-:W-:-:S15]  /*d210*/  HMMA.16816.F32.BF16 R12, R4, R20, R12 ;  /* 0x00000014040c723c */ /* 0x000fde000004180c */
[----:B------:R-:W-:-:S04]  /*d220*/  NOP ;  /* 0x0000000000007918 */ /* 0x000fc80000000000 */
[----:B------:R0:W-:Y:S04]  /*d230*/  STL [R1+0xe44], R12 ;  /* 0x000e440c01007387 */ /* 0x0001e80000100800 */
[----:B------:R-:W-:Y:S04]  /*d240*/  STL [R1+0xe40], R13 ;  /* 0x000e400d01007387 */ /* 0x000fe80000100800 */
[----:B------:R-:W-:Y:S04]  /*d250*/  STL [R1+0xe3c], R14 ;  /* 0x000e3c0e01007387 */ /* 0x000fe80000100800 */
[----:B------:R-:W-:Y:S04]  /*d260*/  STL [R1+0xe38], R15 ;  /* 0x000e380f01007387 */ /* 0x000fe80000100800 */
[----:B------:R-:W2:Y:S04]  /*d270*/  LDL.LU R23, [R1+0x310] ;  /* 0x0003100001177983 */ /* 0x000ea80000300800 */
[----:B------:R-:W3:Y:S04]  /*d280*/  LDL.LU R22, [R1+0x314] ;  /* 0x0003140001167983 */ /* 0x000ee80000300800 */
[----:B------:R-:W4:Y:S04]  /*d290*/  LDL.LU R11, [R1+0x318] ;  /* 0x00031800010b7983 */ /* 0x000f280000300800 */
[----:B------:R-:W5:Y:S04]  /*d2a0*/  LDL.LU R10, [R1+0x31c] ;  /* 0x00031c00010a7983 */ /* 0x000f680000300800 */
[----:B------:R-:W2:Y:S04]  /*d2b0*/  LDL.LU R21, [R1+0x320] ;  /* 0x0003200001157983 */ /* 0x000ea80000300800 */
[----:B------:R-:W2:Y:S01]  /*d2c0*/  LDL.LU R20, [R1+0x324] ;  /* 0x0003240001147983 */ /* 0x000ea20000300800 */
[C---:B------:R-:W-:Y:S01]  /*d2d0*/  FMUL R16, R2.reuse, R16 ;  /* 0x0000001002107220 */ /* 0x040fe20000400000 */
[----:B------:R-:W-:-:S07]  /*d2e0*/  FMUL R17, R2, R17 ;  /* 0x0000001102117220 */ /* 0x000fce0000400000 */
[----:B------:R-:W-:Y:S01]  /*d2f0*/  HMMA.16816.F32.BF16 R16, R4, R8, R16 ;  /* 0x000000080410723c */ /* 0x000fe20000041810 */
[----:B--2---:R1:W-:Y:S04]  /*d300*/  STL.64 [R1+0xe98], R20 ;  /* 0x000e981401007387 */ /* 0x0043e80000100a00 */
[----:B0-----:R-:W2:Y:S01]  /*d310*/  LDL.LU R12, [R1+0x328] ;  /* 0x00032800010c7983 */ /* 0x001ea20000300800 */
[----:B-1----:R-:W-:-:S03]  /*d320*/  IMAD.MOV.U32 R20, RZ, RZ, R24 ;  /* 0x000000ffff147224 */ /* 0x002fc600078e0018 */
[----:B------:R-:W0:Y:S01]  /*d330*/  LDSM.16.M88.4 R24, [R0+UR5+0x12000] ;  /* 0x012000050018783b */ /* 0x000e220008000200 */
[----:B------:R-:W-:-:S03]  /*d340*/  MOV R21, R3 ;  /* 0x0000000300157202 */ /* 0x000fc60000000f00 */
[----:B------:R-:W2:Y:S01]  /*d350*/  LDL.LU R3, [R1+0x32c] ;  /* 0x00032c0001037983 */ /* 0x000ea20000300800 */
[----:B0-----:R-:W-:-:S03]  /*d360*/  IMAD.MOV.U32 R15, RZ, RZ, R26 ;  /* 0x000000ffff0f7224 */ /* 0x001fc600078e001a */
[----:B------:R5:W-:Y:S04]  /*d370*/  STL [R1+0x1ac], R27 ;  /* 0x0001ac1b01007387 */ /* 0x000be80000100800 */
[----:B------:R0:W-:Y:S04]  /*d380*/  STL [R1+0xe48], R15 ;  /* 0x000e480f01007387 */ /* 0x0001e80000100800 */
[----:B------:R-:W-:Y:S04]  /*d390*/  STL [R1+0xe0c], R16 ;  /* 0x000e0c1001007387 */ /* 0x000fe80000100800 */
[----:B------:R-:W-:Y:S01]  /*d3a0*/  STL [R1+0xe08], R17 ;  /* 0x000e081101007387 */ /* 0x000fe20000100800 */
[----:B----4-:R-:W-:-:S03]  /*d3b0*/  FMUL R26, R28, R11 ;  /* 0x0000000b1c1a7220 */ /* 0x010fc60000400000 */
[----:B------:R-:W-:Y:S01]  /*d3c0*/  STL [R1+0xe04], R18 ;  /* 0x000e041201007387 */ /* 0x000fe20000100800 */
[----:B-----5:R-:W-:-:S03]  /*d3d0*/  FMUL R27, R28, R10 ;  /* 0x0000000a1c1b7220 */ /* 0x020fc60000400000 */
[----:B------:R-:W-:Y:S04]  /*d3e0*/  STL [R1+0xe00], R19 ;  /* 0x000e001301007387 */ /* 0x000fe80000100800 */
[----:B------:R-:W4:Y:S04]  /*d3f0*/  LDL.LU R29, [R1+0x350] ;  /* 0x00035000011d7983 */ /* 0x000f280000300800 */
[----:B0-----:R-:W5:Y:S04]  /*d400*/  LDL.LU R15, [R1+0x354] ;  /* 0x00035400010f7983 */ /* 0x001f680000300800 */
[----:B------:R-:W2:Y:S04]  /*d410*/  LDL.LU R11, [R1+0x358] ;  /* 0x00035800010b7983 */ /* 0x000ea80000300800 */
[----:B------:R-:W2:Y:S04]  /*d420*/  LDL.LU R10, [R1+0x35c] ;  /* 0x00035c00010a7983 */ /* 0x000ea80000300800 */
[----:B------:R-:W0:Y:S01]  /*d430*/  LDSM.16.M88.4 R16, [R0+UR5+0x12800] ;  /* 0x012800050010783b */ /* 0x000e220008000200 */
[----:B------:R-:W-:Y:S01]  /*d440*/  IMAD.MOV.U32 R14, RZ, RZ, R24 ;  /* 0x000000ffff0e7224 */ /* 0x000fe200078e0018 */
[----:B------:R-:W-:Y:S01]  /*d450*/  MOV R13, R25 ;  /* 0x00000019000d7202 */ /* 0x000fe20000000f00 */
[C---:B------:R-:W-:Y:S01]  /*d460*/  FMUL R24, R2.reuse, R23 ;  /* 0x0000001702187220 */ /* 0x040fe20000400000 */
[----:B---3--:R-:W-:-:S02]  /*d470*/  FMUL R25, R2, R22 ;  /* 0x0000001602197220 */ /* 0x008fc40000400000 */
[----:B------:R-:W-:-:S05]  /*d480*/  MOV R8, R14 ;  /* 0x0000000e00087202 */ /* 0x000fca0000000f00 */
[----:B------:R-:W-:Y:S01]  /*d490*/  HMMA.16816.F32.BF16 R24, R4, R20, R24 ;  /* 0x000000140418723c */ /* 0x000fe20000041818 */
[----:B0-----:R-:W-:Y:S01]  /*d4a0*/  IMAD.MOV.U32 R14, RZ, RZ, R19 ;  /* 0x000000ffff0e7224 */ /* 0x001fe200078e0013 */
[----:B--2---:R0:W-:Y:S04]  /*d4b0*/  STL.64 [R1+0xe90], R10 ;  /* 0x000e900a01007387 */ /* 0x0041e80000100a00 */
[----:B------:R1:W-:Y:S04]  /*d4c0*/  STL [R1+0xe4c], R14 ;  /* 0x000e4c0e01007387 */ /* 0x0003e80000100800 */
[----:B------:R-:W2:Y:S09]  /*d4d0*/  LDL.LU.64 R20, [R1+0xe98] ;  /* 0x000e980001147983 */ /* 0x000eb20000300a00 */
[----:B------:R-:W-:Y:S04]  /*d4e0*/  STL.64 [R1+0x50], R24 ;  /* 0x0000501801007387 */ /* 0x000fe80000100a00 */
[----:B------:R3:W-:Y:S04]  /*d4f0*/  STL.64 [R1+0x58], R26 ;  /* 0x0000581a01007387 */ /* 0x0007e80000100a00 */
[----:B0-----:R-:W4:Y:S01]  /*d500*/  LDL.LU.64 R10, [R1+0xe90] ;  /* 0x000e9000010a7983 */ /* 0x001f220000300a00 */
[----:B------:R-:W-:-:S03]  /*d510*/  IMAD.MOV.U32 R9, RZ, RZ, R13 ;  /* 0x000000ffff097224 */ /* 0x000fc600078e000d */
[----:B-1----:R-:W4:Y:S01]  /*d520*/  LDL.LU R14, [R1+0x340] ;  /* 0x00034000010e7983 */ /* 0x002f220000300800 */
[C---:B---3--:R-:W-:Y:S01]  /*d530*/  FMUL R26, R28.reuse, R12 ;  /* 0x0000000c1c1a7220 */ /* 0x048fe20000400000 */
[----:B------:R-:W-:Y:S01]  /*d540*/  FMUL R27, R28, R3 ;  /* 0x000000031c1b7220 */ /* 0x000fe20000400000 */
[C---:B--2---:R-:W-:Y:S01]  /*d550*/  FMUL R24, R2.reuse, R21 ;  /* 0x0000001502187220 */ /* 0x044fe20000400000 */
[----:B------:R-:W-:Y:S02]  /*d560*/  FMUL R25, R2, R20 ;  /* 0x0000001402197220 */ /* 0x000fe40000400000 */
[----:B------:R-:W0:Y:S05]  /*d570*/  LDSM.16.M88.4 R20, [R0+UR5+0x13000] ;  /* 0x013000050014783b */ /* 0x000e2a0008000200 */
[----:B------:R-:W-:Y:S01]  /*d580*/  HMMA.16816.F32.BF16 R24, R4, R8, R24 ;  /* 0x000000080418723c */ /* 0x000fe20000041818 */
[----:B------:R-:W2:-:S15]  /*d590*/  LDL.LU R9, [R1+0x344] ;  /* 0x0003440001097983 */ /* 0x000e9e0000300800 */
[----:B------:R-:W-:-:S03]  /*d5a0*/  NOP ;  /* 0x0000000000007918 */ /* 0x000fc60000000000 */
[----:B------:R4:W-:Y:S04]  /*d5b0*/  STL.64 [R1+0x40], R24 ;  /* 0x0000401801007387 */ /* 0x0009e80000100a00 */
[----:B------:R1:W-:Y:S04]  /*d5c0*/  STL.64 [R1+0x48], R26 ;  /* 0x0000481a01007387 */ /* 0x0003e80000100a00 */
[----:B------:R-:W3:Y:S04]  /*d5d0*/  LDL.LU R8, [R1+0x348] ;  /* 0x0003480001087983 */ /* 0x000ee80000300800 */
[----:B------:R-:W3:Y:S01]  /*d5e0*/  LDL.LU R3, [R1+0x34c] ;  /* 0x00034c0001037983 */ /* 0x000ee20000300800 */
[C---:B----4-:R-:W-:Y:S01]  /*d5f0*/  FMUL R24, R2.reuse, R29 ;  /* 0x0000001d02187220 */ /* 0x050fe20000400000 */
[----:B-----5:R-:W-:Y:S01]  /*d600*/  FMUL R25, R2, R15 ;  /* 0x0000000f02197220 */ /* 0x020fe20000400000 */
[C---:B-1----:R-:W-:Y:S01]  /*d610*/  FMUL R26, R28.reuse, R11 ;  /* 0x0000000b1c1a7220 */ /* 0x042fe20000400000 */
[----:B------:R-:W-:-:S07]  /*d620*/  FMUL R27, R28, R10 ;  /* 0x0000000a1c1b7220 */ /* 0x000fce0000400000 */
[----:B------:R-:W-:Y:S01]  /*d630*/  HMMA.16816.F32.BF16 R24, R4, R16, R24 ;  /* 0x000000100418723c */ /* 0x000fe20000041818 */
[----:B------:R-:W-:Y:S01]  /*d640*/  MOV R13, R18 ;  /* 0x00000012000d7202 */ /* 0x000fe20000000f00 */
[----:B0-----:R-:W-:-:S15]  /*d650*/  STL [R1+0x188], R22 ;  /* 0x0001881601007387 */ /* 0x001fde0000100800 */
[----:B------:R-:W-:Y:S02]  /*d660*/  NOP ;  /* 0x0000000000007918 */ /* 0x000fe40000000000 */
[----:B------:R-:W-:Y:S01]  /*d670*/  MOV R11, R27 ;  /* 0x0000001b000b7202 */ /* 0x000fe20000000f00 */
[----:B------:R-:W-:Y:S01]  /*d680*/  IMAD.MOV.U32 R18, RZ, RZ, R24 ;  /* 0x000000ffff127224 */ /* 0x000fe200078e0018 */
[----:B------:R-:W-:-:S03]  /*d690*/  MOV R19, R25 ;  /* 0x0000001900137202 */ /* 0x000fc60000000f00 */
[----:B------:R-:W-:Y:S04]  /*d6a0*/  STL [R1+0xe1c], R11 ;  /* 0x000e1c0b01007387 */ /* 0x000fe80000100800 */
[----:B------:R-:W-:Y:S04]  /*d6b0*/  STL [R1+0xe18], R18 ;  /* 0x000e181201007387 */ /* 0x000fe80000100800 */
[----:B------:R-:W-:Y:S04]  /*d6c0*/  STL [R1+0xe14], R19 ;  /* 0x000e141301007387 */ /* 0x000fe80000100800 */
[----:B------:R-:W0:Y:S01]  /*d6d0*/  LDSM.16.M88.4 R16, [R0+UR5+0x13800] ;  /* 0x013800050010783b */ /* 0x000e220008000200 */
[----:B------:R-:W-:-:S02]  /*d6e0*/  IMAD.MOV.U32 R10, RZ, RZ, R26 ;  /* 0x000000ffff0a7224 */ /* 0x000fc400078e001a */
[----:B------:R-:W-:Y:S01]  /*d6f0*/  FMUL R24, R2, R14 ;  /* 0x0000000e02187220 */ /* 0x000fe20000400000 */
[----:B------:R-:W-:Y:S02]  /*d700*/  MOV R12, R23 ;  /* 0x00000017000c7202 */ /* 0x000fe40000000f00 */
[----:B------:R1:W-:Y:S01]  /*d710*/  STL [R1+0xe10], R10 ;  /* 0x000e100a01007387 */ /* 0x0003e20000100800 */
[----:B0-----:R-:W-:Y:S01]  /*d720*/  IMAD.MOV.U32 R14, RZ, RZ, R18 ;  /* 0x000000ffff0e7224 */ /* 0x001fe200078e0012 */
[----:B------:R-:W-:-:S05]  /*d730*/  MOV R15, R19 ;  /* 0x00000013000f7202 */ /* 0x000fca0000000f00 */
[----:B------:R-:W-:Y:S04]  /*d740*/  STL.64 [R1+0xe58], R14 ;  /* 0x000e580e01007387 */ /* 0x000fe80000100a00 */
[----:B------:R-:W-:Y:S04]  /*d750*/  STL.64 [R1+0xe50], R12 ;  /* 0x000e500c01007387 */ /* 0x000fe80000100a00 */
[----:B------:R-:W0:Y:S01]  /*d760*/  LDSM.16.M88.4 R12, [R0+UR5+0x14000] ;  /* 0x01400005000c783b */ /* 0x000e220008000200 */
[----:B--2---:R-:W-:Y:S01]  /*d770*/  FMUL R25, R2, R9 ;  /* 0x0000000902197220 */ /* 0x004fe20000400000 */
[C---:B---3--:R-:W-:Y:S01]  /*d780*/  FMUL R26, R28.reuse, R8 ;  /* 0x000000081c1a7220 */ /* 0x048fe20000400000 */
[----:B------:R-:W-:-:S07]  /*d790*/  FMUL R27, R28, R3 ;  /* 0x000000031c1b7220 */ /* 0x000fce0000400000 */
[----:B------:R-:W-:-:S15]  /*d7a0*/  HMMA.16816.F32.BF16 R20, R4, R20, R24 ;  /* 0x000000140414723c */ /* 0x000fde0000041818 */
[----:B------:R-:W-:-:S04]  /*d7b0*/  NOP ;  /* 0x0000000000007918 */ /* 0x000fc80000000000 */
[----:B------:R-:W-:Y:S02]  /*d7c0*/  IMAD.MOV.U32 R19, RZ, RZ, R20 ;  /* 0x000000ffff137224 */ /* 0x000fe400078e0014 */
[----:B------:R-:W2:Y:S04]  /*d7d0*/  LDL.LU R20, [R1+0x390] ;  /* 0x0003900001147983 */ /* 0x000ea80000300800 */
[----:B------:R-:W3:Y:S04]  /*d7e0*/  LDL.LU R18, [R1+0x394] ;  /* 0x0003940001127983 */ /* 0x000ee80000300800 */
[----:B------:R-:W4:Y:S04]  /*d7f0*/  LDL.LU R11, [R1+0x398] ;  /* 0x00039800010b7983 */ /* 0x000f280000300800 */
[----:B------:R-:W5:Y:S01]  /*d800*/  LDL.LU R3, [R1+0x39c] ;  /* 0x00039c0001037983 */ /* 0x000f620000300800 */
[----:B------:R-:W-:Y:S01]  /*d810*/  IMAD.MOV.U32 R8, RZ, RZ, R16 ;  /* 0x000000ffff087224 */ /* 0x000fe200078e0010 */
[----:B-1----:R-:W-:Y:S01]  /*d820*/  MOV R10, R21 ;  /* 0x00000015000a7202 */ /* 0x002fe20000000f00 */
[----:B------:R-:W-:Y:S01]  /*d830*/  IMAD.MOV.U32 R16, RZ, RZ, R22 ;  /* 0x000000ffff107224 */ /* 0x000fe200078e0016 */
[----:B------:R-:W-:-:S02]  /*d840*/  MOV R9, R17 ;  /* 0x0000001100097202 */ /* 0x000fc40000000f00 */
[----:B------:R-:W-:Y:S01]  /*d850*/  MOV R17, R23 ;  /* 0x0000001700117202 */ /* 0x000fe20000000f00 */
[----:B------:R1:W-:Y:S01]  /*d860*/  STL [R1+0xe24], R10 ;  /* 0x000e240a01007387 */ /* 0x0003e20000100800 */
[----:B0-----:R-:W-:-:S03]  /*d870*/  MOV R23, R13 ;  /* 0x0000000d00177202 */ /* 0x001fc60000000f00 */
[----:B------:R-:W-:Y:S04]  /*d880*/  STL [R1+0xe20], R16 ;  /* 0x000e201001007387 */ /* 0x000fe80000100800 */
[----:B------:R-:W-:Y:S01]  /*d890*/  STL.64 [R1+0x148], R14 ;  /* 0x0001480e01007387 */ /* 0x000fe20000100a00 */
[----:B-1----:R-:W-:-:S03]  /*d8a0*/  IMAD.MOV.U32 R10, RZ, RZ, R12 ;  /* 0x000000ffff0a7224 */ /* 0x002fc600078e000c */
[----:B------:R-:W0:Y:S02]  /*d8b0*/  LDSM.16.M88.4 R12, [R0+UR5+0x14800] ;  /* 0x01480005000c783b */ /* 0x000e240008000200 */
[----:B0-----:R-:W-:-:S05]  /*d8c0*/  IMAD.MOV.U32 R29, RZ, RZ, R15 ;  /* 0x000000ffff1d7224 */ /* 0x001fca00078e000f */
[----:B------:R0:W-:Y:S04]  /*d8d0*/  STL [R1+0xe60], R29 ;  /* 0x000e601d01007387 */ /* 0x0001e80000100800 */
[----:B------:R1:W-:Y:S04]  /*d8e0*/  STL [R1+0x178], R14 ;  /* 0x0001780e01007387 */ /* 0x0003e80000100800 */
[----:B------:R-:W5:Y:S04]  /*d8f0*/  LDL.LU R22, [R1+0x380] ;  /* 0x0003800001167983 */ /* 0x000f680000300800 */
[----:B------:R-:W5:Y:S01]  /*d900*/  LDL.LU R21, [R1+0x384] ;  /* 0x0003840001157983 */ /* 0x000f620000300800 */
[C---:B--2---:R-:W-:Y:S01]  /*d910*/  FMUL R24, R2.reuse, R20 ;  /* 0x0000001402187220 */ /* 0x044fe20000400000 */
[----:B---3--:R-:W-:Y:S01]  /*d920*/  FMUL R25, R2, R18 ;  /* 0x0000001202197220 */ /* 0x008fe20000400000 */
[C---:B----4-:R-:W-:Y:S01]  /*d930*/  FMUL R26, R28.reuse, R11 ;  /* 0x0000000b1c1a7220 */ /* 0x050fe20000400000 */
[----:B-----5:R-:W-:-:S07]  /*d940*/  FMUL R27, R28, R3 ;  /* 0x000000031c1b7220 */ /* 0x020fce0000400000 */
[----:B------:R-:W-:Y:S01]  /*d950*/  HMMA.16816.F32.BF16 R24, R4, R8, R24 ;  /* 0x000000080418723c */ /* 0x000fe20000041818 */
[----:B------:R-:W2:Y:S04]  /*d960*/  LDL.LU R9, [R1+0x388] ;  /* 0x0003880001097983 */ /* 0x000ea80000300800 */
[----:B------:R-:W3:Y:S04]  /*d970*/  LDL.LU R3, [R1+0x38c] ;  /* 0x00038c0001037983 */ /* 0x000ee80000300800 */
[----:B------:R-:W4:Y:S01]  /*d980*/  LDL.LU R20, [R1+0x370] ;  /* 0x0003700001147983 */ /* 0x000f220000300800 */
[----:B0-----:R-:W-:-:S03]  /*d990*/  MOV R29, R10 ;  /* 0x0000000a001d7202 */ /* 0x001fc60000000f00 */
[----:B------:R-:W5:Y:S04]  /*d9a0*/  LDL.LU R15, [R1+0x374] ;  /* 0x00037400010f7983 */ /* 0x000f680000300800 */
[----:B-1----:R-:W5:Y:S02]  /*d9b0*/  LDL.LU R14, [R1+0x378] ;  /* 0x00037800010e7983 */ /* 0x002f640000300800 */
[----:B------:R-:W-:Y:S01]  /*d9c0*/  IMAD.MOV.U32 R11, RZ, RZ, R26 ;  /* 0x000000ffff0b7224 */ /* 0x000fe200078e001a */
[----:B------:R-:W-:Y:S01]  /*d9d0*/  MOV R18, R27 ;  /* 0x0000001b00127202 */ /* 0x000fe20000000f00 */
[----:B------:R-:W-:Y:S01]  /*d9e0*/  IMAD.MOV.U32 R10, RZ, RZ, R24 ;  /* 0x000000ffff0a7224 */ /* 0x000fe200078e0018 */
[----:B------:R-:W-:Y:S01]  /*d9f0*/  MOV R16, R25 ;  /* 0x0000001900107202 */ /* 0x000fe20000000f00 */
[----:B------:R-:W5:Y:S04]  /*da00*/  LDL.LU R8, [R1+0x37c] ;  /* 0x00037c0001087983 */ /* 0x000f680000300800 */
[----:B------:R-:W-:Y:S04]  /*da10*/  STL [R1+0xe68], R11 ;  /* 0x000e680b01007387 */ /* 0x000fe80000100800 */
[----:B------:R-:W-:Y:S04]  /*da20*/  STL [R1+0xe64], R10 ;  /* 0x000e640a01007387 */ /* 0x000fe80000100800 */
[----:B------:R-:W-:Y:S04]  /*da30*/  STL.64 [R1+0xe30], R18 ;  /* 0x000e301201007387 */ /* 0x000fe80000100a00 */
[----:B------:R0:W-:Y:S02]  /*da40*/  STL.64 [R1+0xe28], R16 ;  /* 0x000e281001007387 */ /* 0x0001e40000100a00 */
[----:B0-----:R-:W-:Y:S01]  /*da50*/  IMAD.MOV.U32 R16, RZ, RZ, R29 ;  /* 0x000000ffff107224 */ /* 0x001fe200078e001d */
[----:B------:R-:W-:Y:S01]  /*da60*/  MOV R17, R23 ;  /* 0x0000001700117202 */ /* 0x000fe20000000f00 */
[C---:B------:R-:W-:Y:S01]  /*da70*/  FMUL R24, R2.reuse, R22 ;  /* 0x0000001602187220 */ /* 0x040fe20000400000 */
[----:B------:R-:W-:Y:S01]  /*da80*/  FMUL R25, R2, R21 ;  /* 0x0000001502197220 */ /* 0x000fe20000400000 */
[C---:B--2---:R-:W-:Y:S01]  /*da90*/  FMUL R26, R28.reuse, R9 ;  /* 0x000000091c1a7220 */ /* 0x044fe20000400000 */
[----:B---3--:R-:W-:-:S07]  /*daa0*/  FMUL R27, R28, R3 ;  /* 0x000000031c1b7220 */ /* 0x008fce0000400000 */
[----:B------:R-:W-:Y:S01]  /*dab0*/  HMMA.16816.F32.BF16 R16, R4, R16, R24 ;  /* 0x000000100410723c */ /* 0x000fe20000041818 */
[----:B----4-:R-:W-:-:S15]  /*dac0*/  FMUL R24, R2, R20 ;  /* 0x0000001402187220 */ /* 0x010fde0000400000 */
[----:B------:R-:W-:-:S03]  /*dad0*/  NOP ;  /* 0x0000000000007918 */ /* 0x000fc60000000000 */
[----:B------:R0:W-:Y:S01]  /*dae0*/  STL [R1+0xe0], R16 ;  /* 0x0000e01001007387 */ /* 0x0001e20000100800 */
[----:B------:R-:W-:-:S03]  /*daf0*/  IMAD.MOV.U32 R9, RZ, RZ, R17 ;  /* 0x000000ffff097224 */ /* 0x000fc600078e0011 */
[----:B------:R-:W-:Y:S04]  /*db00*/  STL.64 [R1+0xe8], R18 ;  /* 0x0000e81201007387 */ /* 0x000fe80000100a00 */
[----:B------:R-:W2:Y:S04]  /*db10*/  LDL.LU R29, [R1+0x3c0] ;  /* 0x0003c000011d7983 */ /* 0x000ea80000300800 */
[----:B------:R-:W3:Y:S04]  /*db20*/  LDL.LU R17, [R1+0x3c4] ;  /* 0x0003c40001117983 */ /* 0x000ee80000300800 */
[----:B0-----:R-:W4:Y:S04]  /*db30*/  LDL.LU R16, [R1+0x3c8] ;  /* 0x0003c80001107983 */ /* 0x001f280000300800 */
[----:B------:R-:W2:Y:S04]  /*db40*/  LDL.LU R3, [R1+0x3cc] ;  /* 0x0003cc0001037983 */ /* 0x000ea80000300800 */
[----:B------:R0:W-:Y:S04]  /*db50*/  STL [R1+0xe6c], R9 ;  /* 0x000e6c0901007387 */ /* 0x0001e80000100800 */
[----:B------:R-:W2:Y:S04]  /*db60*/  LDL.LU R21, [R1+0x3b0] ;  /* 0x0003b00001157983 */ /* 0x000ea80000300800 */
[----:B------:R-:W2:Y:S01]  /*db70*/  LDL.LU R20, [R1+0x3b4] ;  /* 0x0003b40001147983 */ /* 0x000ea20000300800 */
[----:B-----5:R-:W-:Y:S01]  /*db80*/  FMUL R25, R2, R15 ;  /* 0x0000000f02197220 */ /* 0x020fe20000400000 */
[C---:B------:R-:W-:Y:S01]  /*db90*/  FMUL R26, R28.reuse, R14 ;  /* 0x0000000e1c1a7220 */ /* 0x040fe20000400000 */
[----:B------:R-:W-:-:S07]  /*dba0*/  FMUL R27, R28, R8 ;  /* 0x000000081c1b7220 */ /* 0x000fce0000400000 */
[----:B0-----:R-:W-:Y:S01]  /*dbb0*/  HMMA.16816.F32.BF16 R8, R4, R12, R24 ;  /* 0x0000000c0408723c */ /* 0x001fe20000041818 */
[----:B------:R-:W-:-:S15]  /*dbc0*/  LDSM.16.M88.4 R12, [R0+UR5+0x15800] ;  /* 0x01580005000c783b */ /* 0x000fde0008000200 */
[----:B------:R-:W-:-:S03]  /*dbd0*/  NOP ;  /* 0x0000000000007918 */ /* 0x000fc60000000000 */
[----:B------:R-:W-:Y:S04]  /*dbe0*/  STL.64 [R1+0xd0], R8 ;  /* 0x0000d00801007387 */ /* 0x000fe80000100a00 */
[----:B------:R-:W-:Y:S04]  /*dbf0*/  STL.64 [R1+0xd8], R10 ;  /* 0x0000d80a01007387 */ /* 0x000fe80000100a00 */
[----:B------:R-:W-:Y:S04]  /*dc00*/  LDSM.16.M88.4 R8, [R0+UR5+0x16000] ;  /* 0x016000050008783b */ /* 0x000fe80008000200 */
[----:B--2---:R-:W-:Y:S04]  /*dc10*/  STL.64 [R1+0xe88], R20 ;  /* 0x000e881401007387 */ /* 0x004fe80000100a00 */
[----:B------:R-:W0:Y:S01]  /*dc20*/  LDSM.16.M88.4 R20, [R0+UR5+0x15000] ;  /* 0x015000050014783b */ /* 0x000e220008000200 */
[C---:B------:R-:W-:Y:S01]  /*dc30*/  FMUL R24, R2.reuse, R29 ;  /* 0x0000001d02187220 */ /* 0x040fe20000400000 */
[----:B---3--:R-:W-:Y:S01]  /*dc40*/  FMUL R25, R2, R17 ;  /* 0x0000001102197220 */ /* 0x008fe20000400000 */
[C---:B----4-:R-:W-:Y:S01]  /*dc50*/  FMUL R26, R28.reuse, R16 ;  /* 0x000000101c1a7220 */ /* 0x050fe20000400000 */
[C---:B------:R-:W-:Y:S01]  /*dc60*/  FMUL R27, R28.reuse, R3 ;  /* 0x000000031c1b7220 */ /* 0x040fe20000400000 */
[----:B------:R-:W2:Y:S04]  /*dc70*/  LDL.LU R19, [R1+0x3b8] ;  /* 0x0003b80001137983 */ /* 0x000ea80000300800 */
[----:B------:R-:W3:Y:S04]  /*dc80*/  LDL.LU R18, [R1+0x3bc] ;  /* 0x0003bc0001127983 */ /* 0x000ee80000300800 */
[----:B0-----:R-:W-:Y:S01]  /*dc90*/  STL.64 [R1+0x118], R22 ;  /* 0x0001181601007387 */ /* 0x001fe20000100a00 */
[----:B------:R-:W-:Y:S03]  /*dca0*/  HMMA.16816.F32.BF16 R24, R4, R20, R24 ;  /* 0x000000140418723c */ /* 0x000fe60000041818 */
[----:B------:R-:W-:Y:S04]  /*dcb0*/  STL.64 [R1+0x138], R14 ;  /* 0x0001380e01007387 */ /* 0x000fe80000100a00 */
[----:B------:R0:W-:Y:S04]  /*dcc0*/  STL.64 [R1+0x168], R10 ;  /* 0x0001680a01007387 */ /* 0x0001e80000100a00 */
[----:B------:R-:W4:Y:S04]  /*dcd0*/  LDL.LU.64 R20, [R1+0xe88] ;  /* 0x000e880001147983 */ /* 0x000f280000300a00 */
[----:B------:R-:W5:Y:S04]  /*dce0*/  LDL.LU R17, [R1+0x3a0] ;  /* 0x0003a00001117983 */ /* 0x000f680000300800 */
[----:B------:R-:W5:Y:S04]  /*dcf0*/  LDL.LU R16, [R1+0x3a4] ;  /* 0x0003a40001107983 */ /* 0x000f680000300800 */
[----:B------:R-:W-:Y:S04]  /*dd00*/  STL.64 [R1+0xc0], R24 ;  /* 0x0000c01801007387 */ /* 0x000fe80000100a00 */
[----:B------:R2:W-:Y:S04]  /*dd10*/  STL.64 [R1+0xc8], R26 ;  /* 0x0000c81a01007387 */ /* 0x0005e80000100a00 */
[----:B0-----:R-:W5:Y:S04]  /*dd20*/  LDL.LU R11, [R1+0x3a8] ;  /* 0x0003a800010b7983 */ /* 0x001f680000300800 */
[----:B------:R-:W5:Y:S04]  /*dd30*/  LDL.LU R10, [R1+0x3ac] ;  /* 0x0003ac00010a7983 */ /* 0x000f680000300800 */
[----:B------:R-:W5:Y:S01]  /*dd40*/  LDL.LU R3, [R1+0x1d0] ;  /* 0x0001d00001037983 */ /* 0x000f620000300800 */
[C---:B--2---:R-:W-:Y:S01]  /*dd50*/  FMUL R26, R28.reuse, R19 ;  /* 0x000000131c1a7220 */ /* 0x044fe20000400000 */
[----:B---3--:R-:W-:Y:S01]  /*dd60*/  FMUL R27, R28, R18 ;  /* 0x000000121c1b7220 */ /* 0x008fe20000400000 */
[C---:B----4-:R-:W-:Y:S01]  /*dd70*/  FMUL R24, R2.reuse, R21 ;  /* 0x0000001502187220 */ /* 0x050fe20000400000 */
[----:B------:R-:W-:-:S02]  /*dd80*/  FMUL R25, R2, R20 ;  /* 0x0000001402197220 */ /* 0x000fc40000400000 */
[----:B------:R-:W2:Y:S04]  /*dd90*/  LDL.LU R20, [R1+0x1d4] ;  /* 0x0001d40001147983 */ /* 0x000ea80000300800 */
[----:B------:R-:W3:Y:S01]  /*dda0*/  LDL.LU R29, [R1+0x3ec] ;  /* 0x0003ec00011d7983 */ /* 0x000ee20000300800 */
[----:B------:R-:W-:Y:S03]  /*ddb0*/  HMMA.16816.F32.BF16 R24, R4, R12, R24 ;  /* 0x0000000c0418723c */ /* 0x000fe60000041818 */
[----:B------:R-:W4:-:S15]  /*ddc0*/  LDL.LU R15, [R1+0x3d0] ;  /* 0x0003d000010f7983 */ /* 0x000f1e0000300800 */
[----:B------:R-:W-:Y:S01]  /*ddd0*/  NOP ;  /* 0x0000000000007918 */ /* 0x000fe20000000000 */
[----:B------:R5:W-:Y:S04]  /*dde0*/  STL.64 [R1+0xb0], R24 ;  /* 0x0000b01801007387 */ /* 0x000be80000100a00 */
[----:B------:R0:W-:Y:S04]  /*ddf0*/  STL.64 [R1+0xb8], R26 ;  /* 0x0000b81a01007387 */ /* 0x0001e80000100a00 */
[----:B------:R-:W2:Y:S01]  /*de00*/  LDL.LU R14, [R1+0x3d4] ;  /* 0x0003d400010e7983 */ /* 0x000ea20000300800 */
[C---:B-----5:R-:W-:Y:S01]  /*de10*/  FMUL R24, R2.reuse, R17 ;  /* 0x0000001102187220 */ /* 0x060fe20000400000 */
[----:B------:R-:W-:-:S02]  /*de20*/  FMUL R25, R2, R16 ;  /* 0x0000001002197220 */ /* 0x000fc40000400000 */
[----:B------:R-:W5:Y:S01]  /*de30*/  LDL.LU R13, [R1+0x3d8] ;  /* 0x0003d800010d7983 */ /* 0x000f620000300800 */
[C---:B0-----:R-:W-:Y:S01]  /*de40*/  FMUL R26, R28.reuse, R11 ;  /* 0x0000000b1c1a7220 */ /* 0x041fe20000400000 */
[----:B------:R-:W-:Y:S02]  /*de50*/  FMUL R27, R28, R10 ;  /* 0x0000000a1c1b7220 */ /* 0x000fe40000400000 */
[----:B------:R-:W2:Y:S04]  /*de60*/  LDL.LU R12, [R1+0x3dc] ;  /* 0x0003dc00010c7983 */ /* 0x000ea80000300800 */
[----:B------:R-:W2:Y:S01]  /*de70*/  LDL.LU R21, [R1+0x1c0] ;  /* 0x0001c00001157983 */ /* 0x000ea20000300800 */
[----:B------:R-:W-:Y:S03]  /*de80*/  HMMA.16816.F32.BF16 R8, R4, R8, R24 ;  /* 0x000000080408723c */ /* 0x000fe60000041818 */
[----:B------:R-:W2:Y:S04]  /*de90*/  LDL.LU R22, [R1+0x1c4] ;  /* 0x0001c40001167983 */ /* 0x000ea80000300800 */
[----:B------:R-:W2:Y:S04]  /*dea0*/  LDL.LU R25, [R1+0x3e0] ;  /* 0x0003e00001197983 */ /* 0x000ea80000300800 */
[----:B------:R-:W3:Y:S04]  /*deb0*/  LDL.LU R26, [R1+0x3e4] ;  /* 0x0003e400011a7983 */ /* 0x000ee80000300800 */
[----:B------:R-:W0:Y:S04]  /*dec0*/  LDSM.16.M88.4 R16, [R0+UR5+0x16800] ;  /* 0x016800050010783b */ /* 0x000e280008000200 */
[----:B------:R-:W-:Y:S04]  /*ded0*/  STL.64 [R1+0xa0], R8 ;  /* 0x0000a00801007387 */ /* 0x000fe80000100a00 */
[----:B------:R-:W-:Y:S04]  /*dee0*/  STL.64 [R1+0xa8], R10 ;  /* 0x0000a80a01007387 */ /* 0x000fe80000100a00 */
[----:B------:R-:W4:Y:S04]  /*def0*/  LDL.LU R27, [R1+0x3e8] ;  /* 0x0003e800011b7983 */ /* 0x000f280000300800 */
[----:B------:R-:W1:Y:S04]  /*df00*/  LDSM.16.M88.4 R8, [R0+UR5+0x17000] ;  /* 0x017000050008783b */ /* 0x000e680008000200 */
[----:B------:R-:W5:Y:S04]  /*df10*/  LDL.LU R23, [R1+0x1d8] ;  /* 0x0001d80001177983 */ /* 0x000f680000300800 */
[----:B0-----:R0:W-:Y:S04]  /*df20*/  STL.64 [R1+0x108], R18 ;  /* 0x0001081201007387 */ /* 0x0011e80000100a00 */
[----:B-1----:R1:W-:Y:S01]  /*df30*/  STL.64 [R1+0x128], R10 ;  /* 0x0001280a01007387 */ /* 0x0023e20000100a00 */
[C---:B--2---:R-:W-:Y:S01]  /*df40*/  FMUL R24, R2.reuse, R25 ;  /* 0x0000001902187220 */ /* 0x044fe20000400000 */
[----:B---3--:R-:W-:Y:S01]  /*df50*/  FMUL R25, R2, R26 ;  /* 0x0000001a02197220 */ /* 0x008fe20000400000 */
[C---:B----4-:R-:W-:Y:S01]  /*df60*/  FMUL R26, R28.reuse, R27 ;  /* 0x0000001b1c1a7220 */ /* 0x050fe20000400000 */
[----:B------:R-:W-:-:S02]  /*df70*/  FMUL R27, R28, R29 ;  /* 0x0000001d1c1b7220 */ /* 0x000fc40000400000 */
[----:B------:R-:W2:Y:S05]  /*df80*/  LDL.LU R29, [R1+0x1dc] ;  /* 0x0001dc00011d7983 */ /* 0x000eaa0000300800 */
[----:B0-----:R-:W-:Y:S01]  /*df90*/  HMMA.16816.F32.BF16 R16, R4, R16, R24 ;  /* 0x000000100410723c */ /* 0x001fe20000041818 */
[C---:B------:R-:W-:Y:S01]  /*dfa0*/  FMUL R24, R2.reuse, R15 ;  /* 0x0000000f02187220 */ /* 0x040fe20000400000 */
[----:B------:R-:W-:Y:S01]  /*dfb0*/  FMUL R25, R2, R14 ;  /* 0x0000000e02197220 */ /* 0x000fe20000400000 */
[C---:B-----5:R-:W-:Y:S01]  /*dfc0*/  FMUL R26, R28.reuse, R13 ;  /* 0x0000000d1c1a7220 */ /* 0x060fe20000400000 */
[----:B------:R-:W-:-:S15]  /*dfd0*/  FMUL R27, R28, R12 ;  /* 0x0000000c1c1b7220 */ /* 0x000fde0000400000 */
[----:B------:R-:W-:Y:S04]  /*dfe0*/  STL.64 [R1+0x80], R16 ;  /* 0x0000801001007387 */ /* 0x000fe80000100a00 */
[----:B------:R-:W-:Y:S04]  /*dff0*/  STL.64 [R1+0x88], R18 ;  /* 0x0000881201007387 */ /* 0x000fe80000100a00 */
[----:B------:R-:W3:Y:S04]  /*e000*/  LDL.LU R2, [R1+0xe84] ;  /* 0x000e840001027983 */ /* 0x000ee80000300800 */
[----:B------:R-:W4:Y:S01]  /*e010*/  LDL.LU R28, [R1+0xe80] ;  /* 0x000e8000011c7983 */ /* 0x000f220000300800 */
[----:B-1----:R-:W-:Y:S03]  /*e020*/  HMMA.16816.F32.BF16 R8, R4, R8, R24 ;  /* 0x000000080408723c */ /* 0x002fe60000041818 */
[----:B------:R-:W5:-:S15]  /*e030*/  LDL.LU R14, [R1+0x78] ;  /* 0x00007800010e7983 */ /* 0x000f5e0000300800 */
[----:B------:R-:W-:Y:S01]  /*e040*/  NOP ;  /* 0x0000000000007918 */ /* 0x000fe20000000000 */
[----:B------:R0:W-:Y:S04]  /*e050*/  STL.64 [R1+0x90], R8 ;  /* 0x0000900801007387 */ /* 0x0001e80000100a00 */
[----:B------:R1:W-:Y:S04]  /*e060*/  STL.64 [R1+0x98], R10 ;  /* 0x0000980a01007387 */ /* 0x0003e80000100a00 */
[----:B------:R-:W5:Y:S04]  /*e070*/  LDL.LU R15, [R1+0x7c] ;  /* 0x00007c00010f7983 */ /* 0x000f680000300800 */
[----:B------:R-:W2:Y:S04]  /*e080*/  LDL.LU R12, [R1+0x1c8] ;  /* 0x0001c800010c7983 */ /* 0x000ea80000300800 */
[----:B------:R-:W2:Y:S04]  /*e090*/  LDL.LU R13, [R1+0x1cc] ;  /* 0x0001cc00010d7983 */ /* 0x000ea80000300800 */
[----:B------:R-:W2:Y:S04]  /*e0a0*/  LDL R25, [R1+0x29c] ;  /* 0x00029c0001197983 */ /* 0x000ea80000100800 */
[----:B------:R-:W2:Y:S01]  /*e0b0*/  LDL R27, [R1+0x298] ;  /* 0x00029800011b7983 */ /* 0x000ea20000100800 */
[----:B----4-:R-:W-:-:S04]  /*e0c0*/  FFMA R3, R3, UR12, -R28 ;  /* 0x0000000c03037c23 */ /* 0x010fc8000800081c */
[----:B0-----:R-:W-:Y:S01]  /*e0d0*/  FMUL R8, R3, 1.4426950216293334961 ;  /* 0x3fb8aa3b03087820 */ /* 0x001fe20000400000 */
[----:B------:R-:W-:-:S03]  /*e0e0*/  FFMA R3, R20, UR12, -R28 ;  /* 0x0000000c14037c23 */ /* 0x000fc6000800081c */
[----:B-1----:R0:W1:Y:S02]  /*e0f0*/  MUFU.EX2 R11, R8 ;  /* 0x00000008000b7308 */ /* 0x0020640000000800 */
[----:B0-----:R-:W-:Y:S01]  /*e100*/  FMUL R8, R3, 1.4426950216293334961 ;  /* 0x3fb8aa3b03087820 */ /* 0x001fe20000400000 */
[----:B------:R-:W-:-:S05]  /*e110*/  FFMA R3, R21, UR12, -R28 ;  /* 0x0000000c15037c23 */ /* 0x000fca000800081c */
[----:B------:R0:W4:Y:S02]  /*e120*/  MUFU.EX2 R9, R8 ;  /* 0x0000000800097308 */ /* 0x0001240000000800 */
[----:B0-----:R-:W-:Y:S01]  /*e130*/  FMUL R8, R3, 1.4426950216293334961 ;  /* 0x3fb8aa3b03087820 */ /* 0x001fe20000400000 */
[----:B------:R-:W-:-:S05]  /*e140*/  FFMA R3, R22, UR12, -R28 ;  /* 0x0000000c16037c23 */ /* 0x000fca000800081c */
[----:B------:R0:W2:Y:S02]  /*e150*/  MUFU.EX2 R16, R8 ;  /* 0x0000000800107308 */ /* 0x0000a40000000800 */
[----:B0-----:R-:W-:Y:S01]  /*e160*/  FMUL R8, R3, 1.4426950216293334961 ;  /* 0x3fb8aa3b03087820 */ /* 0x001fe20000400000 */
[--C-:B---3--:R-:W-:Y:S02]  /*e170*/  FFMA R3, R23, UR12, -R2.reuse ;  /* 0x0000000c17037c23 */ /* 0x108fe40008000802 */
[----:B------:R-:W0:Y:S03]  /*e180*/  LDSM.16.M88.4 R20, [R0+UR5+0x17800] ;  /* 0x017800050014783b */ /* 0x000e260008000200 */
[----:B------:R-:W3:Y:S01]  /*e190*/  MUFU.EX2 R17, R8 ;  /* 0x0000000800117308 */ /* 0x000ee20000000800 */
[----:B-1----:R-:W-:Y:S04]  /*e1a0*/  STL [R1+0x358], R11 ;  /* 0x0003580b01007387 */ /* 0x002fe80000100800 */
[----:B----4-:R-:W-:Y:S04]  /*e1b0*/  STL [R1+0x360], R9 ;  /* 0x0003600901007387 */ /* 0x010fe80000100800 */
[----:B--2---:R-:W-:Y:S04]  /*e1c0*/  STL [R1+0x368], R16 ;  /* 0x0003681001007387 */ /* 0x004fe80000100800 */
[----:B---3--:R-:W-:Y:S04]  /*e1d0*/  STL [R1+0x36c], R17 ;  /* 0x00036c1101007387 */ /* 0x008fe80000100800 */
[----:B------:R-:W2:Y:S04]  /*e1e0*/  LDL.LU R24, [R1+0x3f0] ;  /* 0x0003f00001187983 */ /* 0x000ea80000300800 */
[----:B------:R-:W3:Y:S04]  /*e1f0*/  LDL.LU R26, [R1+0x3f8] ;  /* 0x0003f800011a7983 */ /* 0x000ee80000300800 */
[----:B0-----:R0:W-:Y:S04]  /*e200*/  STL.64 [R1+0xf8], R22 ;  /* 0x0000f81601007387 */ /* 0x0011e80000100a00 */
[----:B0-----:R-:W4:Y:S04]  /*e210*/  LDL.LU R22, [R1+0x3f4] ;  /* 0x0003f40001167983 */ /* 0x001f280000300800 */
[----:B------:R-:W5:Y:S01]  /*e220*/  LDL.LU R23, [R1+0x3fc] ;  /* 0x0003fc0001177983 */ /* 0x000f620000300800 */
[----:B------:R-:W-:Y:S01]  /*e230*/  FMUL R8, R3, 1.4426950216293334961 ;  /* 0x3fb8aa3b03087820 */ /* 0x000fe20000400000 */
[----:B------:R-:W-:-:S03]  /*e240*/  FFMA R3, R29, UR12, -R2 ;  /* 0x0000000c1d037c23 */ /* 0x000fc60008000802 */
[----:B------:R0:W1:Y:S02]  /*e250*/  MUFU.EX2 R29, R8 ;  /* 0x00000008001d7308 */ /* 0x0000640000000800 */
[----:B0-----:R-:W-:Y:S01]  /*e260*/  FMUL R8, R3, 1.4426950216293334961 ;  /* 0x3fb8aa3b03087820 */ /* 0x001fe20000400000 */
[----:B------:R-:W-:-:S05]  /*e270*/  FFMA R3, R12, UR12, -R2 ;  /* 0x0000000c0c037c23 */ /* 0x000fca0008000802 */
[----:B------:R0:W1:Y:S02]  /*e280*/  MUFU.EX2 R10, R8 ;  /* 0x00000008000a7308 */ /* 0x0000640000000800 */
[----:B0-----:R-:W-:Y:S01]  /*e290*/  FMUL R8, R3, 1.4426950216293334961 ;  /* 0x3fb8aa3b03087820 */ /* 0x001fe20000400000 */
[----:B------:R-:W-:-:S04]  /*e2a0*/  FFMA R3, R13, UR12, -R2 ;  /* 0x0000000c0d037c23 */ /* 0x000fc80008000802 */
[----:B------:R-:W-:Y:S01]  /*e2b0*/  FMUL R3, R3, 1.4426950216293334961 ;  /* 0x3fb8aa3b03037820 */ /* 0x000fe20000400000 */
[----:B------:R0:W0:Y:S08]  /*e2c0*/  MUFU.EX2 R12, R8 ;  /* 0x00000008000c7308 */ /* 0x0000300000000800 */
[----:B------:R-:W0:Y:S01]  /*e2d0*/  MUFU.EX2 R13, R3 ;  /* 0x00000003000d7308 */ /* 0x000e220000000800 */
[----:B-1----:R-:W-:Y:S04]  /*e2e0*/  STL [R1+0x350], R29 ;  /* 0x0003501d01007387 */ /* 0x002fe80000100800 */
[----:B------:R-:W-:Y:S04]  /*e2f0*/  STL [R1+0x354], R10 ;  /* 0x0003540a01007387 */ /* 0x000fe80000100800 */
[----:B------:R-:W5:Y:S04]  /*e300*/  LDL.LU R18, [R1+0x68] ;  /* 0x0000680001127983 */ /* 0x000f680000300800 */
[----:B------:R-:W5:Y:S04]  /*e310*/  LDL.LU R19, [R1+0x6c] ;  /* 0x00006c0001137983 */ /* 0x000f680000300800 */
[----:B0-----:R-:W5:Y:S04]  /*e320*/  LDL.LU R8, [R1+0x1f0] ;  /* 0x0001f00001087983 */ /* 0x001f680000300800 */
[----:B------:R-:W-:Y:S04]  /*e330*/  STL [R1+0x35c], R12 ;  /* 0x00035c0c01007387 */ /* 0x000fe80000100800 */
[----:B------:R-:W-:Y:S01]  /*e340*/  STL [R1+0x364], R13 ;  /* 0x0003640d01007387 */ /* 0x000fe20000100800 */
[----:B--2---:R-:W-:Y:S01]  /*e350*/  FMUL R24, R25, R24 ;  /* 0x0000001819187220 */ /* 0x004fe20000400000 */
[----:B---3--:R-:W-:Y:S01]  /*e360*/  FMUL R26, R27, R26 ;  /* 0x0000001a1b1a7220 */ /* 0x008fe20000400000 */
[----:B----4-:R-:W-:Y:S01]  /*e370*/  FMUL R25, R25, R22 ;  /* 0x0000001619197220 */ /* 0x010fe20000400000 */
[----:B-----5:R-:W-:-:S02]  /*e380*/  FMUL R27, R27, R23 ;  /* 0x000000171b1b7220 */ /* 0x020fc40000400000 */
[----:B------:R-:W2:Y:S05]  /*e390*/  LDL.LU.64 R22, [R1+0xe78] ;  /* 0x000e780001167983 */ /* 0x000eaa0000300a00 */
[----:B------:R-:W-:Y:S01]  /*e3a0*/  HMMA.16816.F32.BF16 R4, R4, R20, R24 ;  /* 0x000000140404723c */ /* 0x000fe20000041818 */
[----:B------:R-:W2:Y:S04]  /*e3b0*/  LDL.LU.64 R20, [R1+0xe70] ;  /* 0x000e700001147983 */ /* 0x000ea80000300a00 */
[----:B------:R-:W3:Y:S04]  /*e3c0*/  LDL.LU R24, [R1+0x1f4] ;  /* 0x0001f40001187983 */ /* 0x000ee80000300800 */
[----:B------:R-:W4:Y:S10]  /*e3d0*/  LDL.LU R25, [R1+0x1e0] ;  /* 0x0001e00001197983 */ /* 0x000f340000300800 */
[----:B------:R0:W-:Y:S04]  /*e3e0*/  STL.64 [R1], R4 ;  /* 0x0000000401007387 */ /* 0x0001e80000100a00 */
[----:B------:R1:W-:Y:S01]  /*e3f0*/  STL.64 [R1+0x8], R6 ;  /* 0x0000080601007387 */ /* 0x0003e20000100a00 */
[----:B0-----:R-:W-:-:S02]  /*e400*/  F2FP.BF16.F32.PACK_AB R4, R9, R11 ;  /* 0x0000000b0904723e */ /* 0x001fc400000010ff */
[----:B------:R-:W-:Y:S01]  /*e410*/  F2FP.BF16.F32.PACK_AB R5, R10, R29 ;  /* 0x0000001d0a05723e */ /* 0x000fe200000010ff */
[----:B------:R-:W5:Y:S01]  /*e420*/  LDL.LU R9, [R1+0xe6c] ;  /* 0x000e6c0001097983 */ /* 0x000f620000300800 */
[----:B-1----:R-:W-:Y:S02]  /*e430*/  F2FP.BF16.F32.PACK_AB R6, R17, R16 ;  /* 0x000000101106723e */ /* 0x002fe400000010ff */
[----:B------:R-:W-:Y:S01]  /*e440*/  F2FP.BF16.F32.PACK_AB R7, R13, R12 ;  /* 0x0000000c0d07723e */ /* 0x000fe200000010ff */
[----:B------:R-:W3:Y:S04]  /*e450*/  LDL.LU R11, [R1+0xe68] ;  /* 0x000e6800010b7983 */ /* 0x000ee80000300800 */
[----:B------:R-:W3:Y:S04]  /*e460*/  LDL.LU R10, [R1+0xe64] ;  /* 0x000e6400010a7983 */ /* 0x000ee80000300800 */
[----:B------:R-:W3:Y:S04]  /*e470*/  LDL.LU R29, [R1+0xe60] ;  /* 0x000e6000011d7983 */ /* 0x000ee80000300800 */
[----:B------:R-:W3:Y:S01]  /*e480*/  LDL.LU R26, [R1+0x1e4] ;  /* 0x0001e400011a7983 */ /* 0x000ee20000300800 */
[----:B--2---:R-:W-:Y:S03]  /*e490*/  HMMA.16816.F32.BF16 R20, R4, R14, R20 ;  /* 0x0000000e0414723c */ /* 0x004fe60000041814 */
[----:B------:R-:W2:Y:S04]  /*e4a0*/  LDL.LU.64 R14, [R1+0xe58] ;  /* 0x000e5800010e7983 */ /* 0x000ea80000300a00 */
[----:B------:R-:W3:-:S12]  /*e4b0*/  LDL.LU.64 R12, [R1+0xe50] ;  /* 0x000e5000010c7983 */ /* 0x000ed80000300a00 */
[----:B------:R-:W-:Y:S04]  /*e4c0*/  STL.64 [R1+0x70], R20 ;  /* 0x0000701401007387 */ /* 0x000fe80000100a00 */
[----:B------:R2:W-:Y:S02]  /*e4d0*/  STL.64 [R1+0x78], R22 ;  /* 0x0000781601007387 */ /* 0x0005e40000100a00 */
[----:B--2---:R-:W-:Y:S01]  /*e4e0*/  MOV R22, R14 ;  /* 0x0000000e00167202 */ /* 0x004fe20000000f00 */
[----:B------:R-:W-:Y:S01]  /*e4f0*/  IMAD.MOV.U32 R23, RZ, RZ, R15 ;  /* 0x000000ffff177224 */ /* 0x000fe200078e000f */
[----:B------:R-:W2:Y:S04]  /*e500*/  LDL.LU R14, [R1+0xe4c] ;  /* 0x000e4c00010e7983 */ /* 0x000ea80000300800 */
[----:B------:R-:W2:Y:S04]  /*e510*/  LDL.LU R15, [R1+0xe48] ;  /* 0x000e4800010f7983 */ /* 0x000ea80000300800 */
[----:B------:R0:W-:Y:S04]  /*e520*/  STL.64 [R1+0xda8], R22 ;  /* 0x000da81601007387 */ /* 0x0001e80000100a00 */
[----:B0-----:R-:W2:Y:S01]  /*e530*/  LDL.LU R22, [R1+0x188] ;  /* 0x0001880001167983 */ /* 0x001ea20000300800 */
[----:B---3--:R-:W-:-:S03]  /*e540*/  MOV R23, R12 ;  /* 0x0000000c00177202 */ /* 0x008fc60000000f00 */
[----:B------:R-:W3:Y:S04]  /*e550*/  LDL.LU R12, [R1+0xe44] ;  /* 0x000e4400010c7983 */ /* 0x000ee80000300800 */
[----:B--2---:R0:W-:Y:S02]  /*e560*/  STL.64 [R1+0xdc0], R22 ;  /* 0x000dc01601007387 */ /* 0x0041e40000100a00 */
[----:B0-----:R-:W-:Y:S01]  /*e570*/  IMAD.MOV.U32 R22, RZ, RZ, R13 ;  /* 0x000000ffff167224 */ /* 0x001fe200078e000d */
[----:B------:R-:W-:Y:S01]  /*e580*/  MOV R23, R14 ;  /* 0x0000000e00177202 */ /* 0x000fe20000000f00 */
[----:B------:R-:W3:Y:S04]  /*e590*/  LDL.LU R13, [R1+0xe40] ;  /* 0x000e4000010d7983 */ /* 0x000ee80000300800 */
[----:B------:R-:W3:Y:S04]  /*e5a0*/  LDL.LU R14, [R1+0xe3c] ;  /* 0x000e3c00010e7983 */ /* 0x000ee80000300800 */
[----:B------:R0:W-:Y:S02]  /*e5b0*/  STL.64 [R1+0xdd8], R22 ;  /* 0x000dd81601007387 */ /* 0x0001e40000100a00 */
[----:B0-----:R-:W-:-:S02]  /*e5c0*/  IMAD.MOV.U32 R22, RZ, RZ, R15 ;  /* 0x000000ffff167224 */ /* 0x001fc400078e000f */
[----:B------:R-:W3:Y:S04]  /*e5d0*/  LDL.LU R15, [R1+0xe38] ;  /* 0x000e3800010f7983 */ /* 0x000ee80000300800 */
[----:B------:R-:W2:Y:S01]  /*e5e0*/  LDL.LU R23, [R1+0x1ac] ;  /* 0x0001ac0001177983 */ /* 0x000ea20000300800 */
[----:B---3--:R-:W-:Y:S03]  /*e5f0*/  HMMA.16816.F32.BF16 R12, R4, R18, R12 ;  /* 0x00000012040c723c */ /* 0x008fe6000004180c */
[----:B--2---:R0:W-:Y:S04]  /*e600*/  STL.64 [R1+0xdf0], R22 ;  /* 0x000df01601007387 */ /* 0x0041e80000100a00 */
[----:B------:R-:W2:Y:S04]  /*e610*/  LDL.LU R20, [R1+0x50] ;  /* 0x0000500001147983 */ /* 0x000ea80000300800 */
[----:B------:R-:W2:Y:S04]  /*e620*/  LDL.LU R21, [R1+0x54] ;  /* 0x0000540001157983 */ /* 0x000ea80000300800 */
[----:B0-----:R-:W2:Y:S04]  /*e630*/  LDL.LU R22, [R1+0x58] ;  /* 0x0000580001167983 */ /* 0x001ea80000300800 */
[----:B------:R-:W2:Y:S04]  /*e640*/  LDL.LU R23, [R1+0x5c] ;  /* 0x00005c0001177983 */ /* 0x000ea80000300800 */
[----:B------:R-:W3:Y:S04]  /*e650*/  LDL.LU.64 R18, [R1+0xe30] ;  /* 0x000e300001127983 */ /* 0x000ee80000300a00 */
[----:B------:R-:W2:Y:S04]  /*e660*/  LDL.LU.64 R16, [R1+0xe28] ;  /* 0x000e280001107983 */ /* 0x000ea80000300a00 */
[----:B------:R-:W-:Y:S04]  /*e670*/  STL.64 [R1+0x1d0], R12 ;  /* 0x0001d00c01007387 */ /* 0x000fe80000100a00 */
[----:B------:R0:W-:Y:S04]  /*e680*/  STL.64 [R1+0x1d8], R14 ;  /* 0x0001d80e01007387 */ /* 0x0001e80000100a00 */
[----:B0-----:R-:W2:Y:S04]  /*e690*/  LDL.LU R14, [R1+0x148] ;  /* 0x00014800010e7983 */ /* 0x001ea80000300800 */
[----:B------:R-:W2:Y:S01]  /*e6a0*/  LDL.LU R15, [R1+0x14c] ;  /* 0x00014c00010f7983 */ /* 0x000ea20000300800 */
[----:B------:R-:W-:-:S03]  /*e6b0*/  MOV R12, R10 ;  /* 0x0000000a000c7202 */ /* 0x000fc60000000f00 */
[----:B--2---:R0:W-:Y:S04]  /*e6c0*/  STL.64 [R1+0xda0], R14 ;  /* 0x000da00e01007387 */ /* 0x0041e80000100a00 */
[----:B------:R-:W2:Y:S01]  /*e6d0*/  LDL.LU R10, [R1+0xe24] ;  /* 0x000e2400010a7983 */ /* 0x000ea20000300800 */
[----:B------:R-:W-:-:S03]  /*e6e0*/  IMAD.MOV.U32 R13, RZ, RZ, R16 ;  /* 0x000000ffff0d7224 */ /* 0x000fc600078e0010 */
[----:B------:R-:W4:Y:S01]  /*e6f0*/  LDL.LU R16, [R1+0xe20] ;  /* 0x000e200001107983 */ /* 0x000f220000300800 */
[----:B0-----:R-:W-:Y:S01]  /*e700*/  MOV R14, R11 ;  /* 0x0000000b000e7202 */ /* 0x001fe20000000f00 */
[----:B---3--:R-:W-:Y:S02]  /*e710*/  IMAD.MOV.U32 R15, RZ, RZ, R18 ;  /* 0x000000ffff0f7224 */ /* 0x008fe400078e0012 */
[----:B------:R-:W3:Y:S04]  /*e720*/  LDL.LU R11, [R1+0xe1c] ;  /* 0x000e1c00010b7983 */ /* 0x000ee80000300800 */
[----:B------:R-:W3:Y:S04]  /*e730*/  LDL.LU R18, [R1+0xe18] ;  /* 0x000e180001127983 */ /* 0x000ee80000300800 */
[----:B------:R-:W-:Y:S04]  /*e740*/  STL.64 [R1+0xdb8], R14 ;  /* 0x000db80e01007387 */ /* 0x000fe80000100a00 */
[----:B------:R0:W-:Y:S02]  /*e750*/  STL.64 [R1+0xdb0], R12 ;  /* 0x000db00c01007387 */ /* 0x0001e40000100a00 */
[----:B0-----:R-:W-:-:S02]  /*e760*/  MOV R12, R19 ;  /* 0x00000013000c7202 */ /* 0x001fc40000000f00 */
[----:B------:R-:W5:Y:S01]  /*e770*/  LDL.LU R19, [R1+0xe14] ;  /* 0x000e140001137983 */ /* 0x000f620000300800 */
[----:B--2---:R-:W-:-:S03]  /*e780*/  IMAD.MOV.U32 R13, RZ, RZ, R10 ;  /* 0x000000ffff0d7224 */ /* 0x004fc600078e000a */
[----:B------:R-:W2:Y:S01]  /*e790*/  LDL.LU R10, [R1+0xe10] ;  /* 0x000e1000010a7983 */ /* 0x000ea20000300800 */
[----:B------:R-:W-:Y:S01]  /*e7a0*/  IMAD.MOV.U32 R15, RZ, RZ, R17 ;  /* 0x000000ffff0f7224 */ /* 0x000fe200078e0011 */
[----:B----4-:R-:W-:Y:S02]  /*e7b0*/  MOV R14, R16 ;  /* 0x00000010000e7202 */ /* 0x010fe40000000f00 */
[----:B------:R-:W4:Y:S04]  /*e7c0*/  LDL.LU R16, [R1+0xe0c] ;  /* 0x000e0c0001107983 */ /* 0x000f280000300800 */
[----:B------:R-:W4:Y:S04]  /*e7d0*/  LDL.LU R17, [R1+0xe08] ;  /* 0x000e080001117983 */ /* 0x000f280000300800 */
[----:B------:R3:W-:Y:S04]  /*e7e0*/  STL.64 [R1+0xdd0], R14 ;  /* 0x000dd00e01007387 */ /* 0x0007e80000100a00 */
[----:B------:R0:W-:Y:S01]  /*e7f0*/  STL.64 [R1+0xdc8], R12 ;  /* 0x000dc80c01007387 */ /* 0x0001e20000100a00 */
[----:B---3--:R-:W-:Y:S01]  /*e800*/  IMAD.MOV.U32 R15, RZ, RZ, R11 ;  /* 0x000000ffff0f7224 */ /* 0x008fe200078e000b */
[----:B0-----:R-:W-:-:S02]  /*e810*/  MOV R12, R18 ;  /* 0x00000012000c7202 */ /* 0x001fc40000000f00 */
[----:B------:R-:W4:Y:S01]  /*e820*/  LDL.LU R18, [R1+0xe04] ;  /* 0x000e040001127983 */ /* 0x000f220000300800 */
[----:B-----5:R-:W-:-:S03]  /*e830*/  IMAD.MOV.U32 R13, RZ, RZ, R19 ;  /* 0x000000ffff0d7224 */ /* 0x020fc600078e0013 */
[----:B------:R-:W4:Y:S01]  /*e840*/  LDL.LU R19, [R1+0xe00] ;  /* 0x000e000001137983 */ /* 0x000f220000300800 */
[----:B--2---:R-:W-:-:S03]  /*e850*/  MOV R14, R10 ;  /* 0x0000000a000e7202 */ /* 0x004fc60000000f00 */
[----:B------:R-:W4:Y:S04]  /*e860*/  LDL.LU R10, [R1+0xdfc] ;  /* 0x000dfc00010a7983 */ /* 0x000f280000300800 */
[----:B------:R-:W4:Y:S04]  /*e870*/  LDL.LU R11, [R1+0xdf8] ;  /* 0x000df800010b7983 */ /* 0x000f280000300800 */
[----:B------:R-:W-:Y:S04]  /*e880*/  STL.64 [R1+0xde8], R14 ;  /* 0x000de80e01007387 */ /* 0x000fe80000100a00 */
[----:B------:R0:W-:Y:S04]  /*e890*/  STL.64 [R1+0xde0], R12 ;  /* 0x000de00c01007387 */ /* 0x0001e80000100a00 */
[----:B0-----:R-:W2:Y:S04]  /*e8a0*/  LDL.LU R12, [R1+0x40] ;  /* 0x00004000010c7983 */ /* 0x001ea80000300800 */
[----:B------:R-:W2:Y:S04]  /*e8b0*/  LDL.LU R13, [R1+0x44] ;  /* 0x00004400010d7983 */ /* 0x000ea80000300800 */
[----:B------:R-:W2:Y:S04]  /*e8c0*/  LDL.LU R14, [R1+0x48] ;  /* 0x00004800010e7983 */ /* 0x000ea80000300800 */
[----:B------:R-:W2:Y:S04]  /*e8d0*/  LDL.LU R15, [R1+0x4c] ;  /* 0x00004c00010f7983 */ /* 0x000ea80000300800 */
[----:B------:R-:W3:Y:S01]  /*e8e0*/  LDL.LU R27, [R1+0x1f8] ;  /* 0x0001f800011b7983 */ /* 0x000ee20000300800 */
[----:B----4-:R-:W-:-:S15]  /*e8f0*/  HMMA.16816.F32.BF16 R16, R4, R10, R16 ;  /* 0x0000000a0410723c */ /* 0x010fde0000041810 */
[----:B------:R-:W-:-:S04]  /*e900*/  NOP ;  /* 0x0000000000007918 */ /* 0x000fc80000000000 */
[----:B------:R-:W-:Y:S04]  /*e910*/  STL.64 [R1+0x60], R16 ;  /* 0x0000601001007387 */ /* 0x000fe80000100a00 */
[----:B------:R0:W-:Y:S04]  /*e920*/  STL.64 [R1+0x68], R18 ;  /* 0x0000681201007387 */ /* 0x0001e80000100a00 */
[----:B0-----:R-:W4:Y:S04]  /*e930*/  LDL.LU R18, [R1+0x1b8] ;  /* 0x0001b80001127983 */ /* 0x001f280000300800 */
[----:B------:R-:W4:Y:S02]  /*e940*/  LDL.LU R19, [R1+0x1bc] ;  /* 0x0001bc0001137983 */ /* 0x000f240000300800 */
[----:B----4-:R-:W-:Y:S02]  /*e950*/  HMMA.16816.F32.BF16 R16, R4, R18, R20 ;  /* 0x000000120410723c */ /* 0x010fe40000041814 */
[----:B------:R-:W2:-:S15]  /*e960*/  LDL.LU.64 R22, [R1+0xdf0] ;  /* 0x000df00001167983 */ /* 0x000e9e0000300a00 */
[----:B------:R-:W-:Y:S02]  /*e970*/  NOP ;  /* 0x0000000000007918 */ /* 0x000fe40000000000 */
[----:B------:R-:W-:Y:S04]  /*e980*/  STL.64 [R1+0x50], R16 ;  /* 0x0000501001007387 */ /* 0x000fe80000100a00 */
[----:B------:R0:W-:Y:S04]  /*e990*/  STL.64 [R1+0x58], R18 ;  /* 0x0000581201007387 */ /* 0x0001e80000100a00 */
[----:B0-----:R-:W4:Y:S01]  /*e9a0*/  LDL.LU R18, [R1+0x178] ;  /* 0x0001780001127983 */ /* 0x001f220000300800 */
[----:B------:R-:W-:Y:S01]  /*e9b0*/  MOV R19, R29 ;  /* 0x0000001d00137202 */ /* 0x000fe20000000f00 */
[----:B--2---:R-:W-:Y:S02]  /*e9c0*/  HMMA.16816.F32.BF16 R20, R4, R22, R12 ;  /* 0x000000160414723c */ /* 0x004fe4000004180c */
[----:B------:R-:W2:Y:S04]  /*e9d0*/  LDL.LU.64 R14, [R1+0xde8] ;  /* 0x000de800010e7983 */ /* 0x000ea80000300a00 */
[----:B------:R-:W2:-:S13]  /*e9e0*/  LDL.LU.64 R12, [R1+0xde0] ;  /* 0x000de000010c7983 */ /* 0x000e9a0000300a00 */
[----:B------:R-:W-:Y:S01]  /*e9f0*/  STL.64 [R1+0x40], R20 ;  /* 0x0000401401007387 */ /* 0x000fe20000100a00 */
[----:B------:R-:W-:-:S03]  /*ea00*/  IMAD.MOV.U32 R29, RZ, RZ, R23 ;  /* 0x000000ffff1d7224 */ /* 0x000fc600078e0017 */
[----:B------:R0:W-:Y:S04]  /*ea10*/  STL [R1+0x48], R22 ;  /* 0x0000481601007387 */ /* 0x0001e80000100800 */
[----:B0-----:R-:W2:Y:S04]  /*ea20*/  LDL.LU.64 R22, [R1+0xdd8] ;  /* 0x000dd80001167983 */ /* 0x001ea80000300a00 */
        /* <DEDUP_REMOVED lines=13> */
[----:B------:R-:W-:-:S04]  /*eb00*/  FFMA R3, R8, UR12, -R28 ;  /* 0x0000000c08037c23 */ /* 0x000fc8000800081c */
[----:B------:R-:W-:-:S04]  /*eb10*/  FMUL R8, R3, 1.4426950216293334961 ;  /* 0x3fb8aa3b03087820 */ /* 0x000fc80000400000 */
[----:B------:R0:W1:Y:S01]  /*eb20*/  MUFU.EX2 R10, R8 ;  /* 0x00000008000a7308 */ /* 0x0000620000000800 */
[----:B------:R-:W-:-:S04]  /*eb30*/  FFMA R3, R24, UR12, -R28 ;  /* 0x0000000c18037c23 */ /* 0x000fc8000800081c */
[----:B0-----:R-:W-:Y:S01]  /*eb40*/  FMUL R8, R3, 1.4426950216293334961 ;  /* 0x3fb8aa3b03087820 */ /* 0x001fe20000400000 */
[----:B--2---:R-:W-:Y:S01]  /*eb50*/  HMMA.16816.F32.BF16 R20, R4, R22, R12 ;  /* 0x000000160414723c */ /* 0x004fe2000004180c */
[----:B------:R-:W2:-:S15]  /*eb60*/  LDL.LU.64 R14, [R1+0xda0] ;  /* 0x000da000010e7983 */ /* 0x000e9e0000300a00 */
[----:B------:R-:W-:-:S03]  /*eb70*/  NOP ;  /* 0x0000000000007918 */ /* 0x000fc60000000000 */
[----:B------:R-:W-:Y:S04]  /*eb80*/  STL.64 [R1+0x10], R20 ;  /* 0x0000101401007387 */ /* 0x000fe80000100a00 */
[----:B------:R0:W-:Y:S04]  /*eb90*/  STL.64 [R1+0x18], R22 ;  /* 0x0000181601007387 */ /* 0x0001e80000100a00 */
[----:B0-----:R-:W5:Y:S04]  /*eba0*/  LDL.LU R23, [R1+0x1fc] ;  /* 0x0001fc0001177983 */ /* 0x001f680000300800 */
[----:B-1----:R0:W-:Y:S02]  /*ebb0*/  STL [R1+0x340], R10 ;  /* 0x0003400a01007387 */ /* 0x0021e40000100800 */
[----:B0-----:R0:W1:Y:S02]  /*ebc0*/  MUFU.EX2 R10, R8 ;  /* 0x00000008000a7308 */ /* 0x0010640000000800 */
[----:B0-----:R-:W2:Y:S04]  /*ebd0*/  LDL.LU R8, [R1+0xe0] ;  /* 0x0000e00001087983 */ /* 0x001ea80000300800 */
[----:B-1----:R0:W-:Y:S04]  /*ebe0*/  STL [R1+0x34c], R10 ;  /* 0x00034c0a01007387 */ /* 0x0021e80000100800 */
[----:B0-----:R-:W2:Y:S04]  /*ebf0*/  LDL.LU R10, [R1+0xe8] ;  /* 0x0000e800010a7983 */ /* 0x001ea80000300800 */
[----:B------:R-:W2:Y:S01]  /*ec00*/  LDL.LU R11, [R1+0xec] ;  /* 0x0000ec00010b7983 */ /* 0x000ea20000300800 */
[----:B------:R-:W-:-:S03]  /*ec10*/  FFMA R3, R25, UR12, -R28 ;  /* 0x0000000c19037c23 */ /* 0x000fc6000800081c */
[----:B------:R-:W3:Y:S01]  /*ec20*/  LDL.LU R24, [R1+0x1e8] ;  /* 0x0001e80001187983 */ /* 0x000ee20000300800 */
[----:B------:R-:W-:Y:S01]  /*ec30*/  FMUL R12, R3, 1.4426950216293334961 ;  /* 0x3fb8aa3b030c7820 */ /* 0x000fe20000400000 */
[----:B------:R-:W-:Y:S02]  /*ec40*/  FFMA R3, R26, UR12, -R28 ;  /* 0x0000000c1a037c23 */ /* 0x000fe4000800081c */
[----:B------:R-:W3:Y:S01]  /*ec50*/  LDL.LU R25, [R1+0x1ec] ;  /* 0x0001ec0001197983 */ /* 0x000ee20000300800 */
[----:B------:R0:W-:Y:S02]  /*ec60*/  MUFU.EX2 R29, R12 ;  /* 0x0000000c001d7308 */ /* 0x0001e40000000800 */
[----:B0-----:R-:W-:Y:S01]  /*ec70*/  FMUL R12, R3, 1.4426950216293334961 ;  /* 0x3fb8aa3b030c7820 */ /* 0x001fe20000400000 */
[----:B--2---:R-:W-:-:S15]  /*ec80*/  HMMA.16816.F32.BF16 R8, R4, R14, R8 ;  /* 0x0000000e0408723c */ /* 0x004fde0000041808 */
[----:B------:R-:W-:-:S04]  /*ec90*/  NOP ;  /* 0x0000000000007918 */ /* 0x000fc80000000000 */
[----:B------:R0:W-:Y:S04]  /*eca0*/  STL.64 [R1+0xcc8], R10 ;  /* 0x000cc80a01007387 */ /* 0x0001e80000100a00 */
[----:B------:R1:W-:Y:S04]  /*ecb0*/  STL.64 [R1+0xcc0], R8 ;  /* 0x000cc00801007387 */ /* 0x0003e80000100a00 */
[----:B0-----:R-:W2:Y:S01]  /*ecc0*/  LDL.LU R10, [R1+0x118] ;  /* 0x00011800010a7983 */ /* 0x001ea20000300800 */
[----:B-1----:R0:W1:Y:S03]  /*ecd0*/  MUFU.EX2 R8, R12 ;  /* 0x0000000c00087308 */ /* 0x0020660000000800 */
[----:B------:R-:W2:Y:S04]  /*ece0*/  LDL.LU R11, [R1+0x11c] ;  /* 0x00011c00010b7983 */ /* 0x000ea80000300800 */
[----:B------:R-:W-:Y:S04]  /*ecf0*/  STL [R1+0xc6c], R28 ;  /* 0x000c6c1c01007387 */ /* 0x000fe80000100800 */
[----:B0-----:R-:W4:Y:S04]  /*ed00*/  LDL.LU R12, [R1+0xd0] ;  /* 0x0000d000010c7983 */ /* 0x001f280000300800 */
[----:B-1----:R-:W-:Y:S04]  /*ed10*/  STL [R1+0x348], R8 ;  /* 0x0003480801007387 */ /* 0x002fe80000100800 */
[----:B------:R-:W4:Y:S04]  /*ed20*/  LDL.LU R13, [R1+0xd4] ;  /* 0x0000d400010d7983 */ /* 0x000f280000300800 */
[----:B------:R-:W4:Y:S04]  /*ed30*/  LDL.LU R14, [R1+0xd8] ;  /* 0x0000d800010e7983 */ /* 0x000f280000300800 */
[----:B------:R-:W4:Y:S01]  /*ed40*/  LDL.LU R15, [R1+0xdc] ;  /* 0x0000dc00010f7983 */ /* 0x000f220000300800 */
[----:B---3--:R-:W-:-:S03]  /*ed50*/  FFMA R3, R27, UR12, -R2 ;  /* 0x0000000c1b037c23 */ /* 0x008fc60008000802 */
[----:B------:R-:W3:Y:S04]  /*ed60*/  LDL.LU R26, [R1+0x168] ;  /* 0x00016800011a7983 */ /* 0x000ee80000300800 */
[----:B------:R-:W3:Y:S04]  /*ed70*/  LDL.LU R27, [R1+0x16c] ;  /* 0x00016c00011b7983 */ /* 0x000ee80000300800 */
[----:B------:R-:W-:Y:S01]  /*ed80*/  STL [R1+0x344], R29 ;  /* 0x0003441d01007387 */ /* 0x000fe20000100800 */
[----:B------:R-:W-:Y:S01]  /*ed90*/  FMUL R16, R3, 1.4426950216293334961 ;  /* 0x3fb8aa3b03107820 */ /* 0x000fe20000400000 */
[----:B------:R-:W-:Y:S01]  /*eda0*/  LOP3.LUT R3, R0, 0x40, RZ, 0x3c, !PT ;  /* 0x0000004000037812 */ /* 0x000fe200078e3cff */
[----:B----4-:R-:W-:-:S15]  /*edb0*/  HMMA.16816.F32.BF16 R12, R4, R18, R12 ;  /* 0x00000012040c723c */ /* 0x010fde000004180c */
[----:B------:R-:W-:-:S04]  /*edc0*/  NOP ;  /* 0x0000000000007918 */ /* 0x000fc80000000000 */
[----:B------:R-:W-:Y:S04]  /*edd0*/  STL.64 [R1+0xcb8], R14 ;  /* 0x000cb80e01007387 */ /* 0x000fe80000100a00 */
[----:B------:R0:W-:Y:S04]  /*ede0*/  STL.64 [R1+0xcb0], R12 ;  /* 0x000cb00c01007387 */ /* 0x0001e80000100a00 */
[----:B0-----:R-:W3:Y:S04]  /*edf0*/  LDL.LU R12, [R1+0xa0] ;  /* 0x0000a000010c7983 */ /* 0x001ee80000300800 */
[----:B------:R-:W3:Y:S04]  /*ee00*/  LDL.LU R13, [R1+0xa4] ;  /* 0x0000a400010d7983 */ /* 0x000ee80000300800 */
[----:B------:R-:W3:Y:S04]  /*ee10*/  LDL.LU R14, [R1+0xa8] ;  /* 0x0000a800010e7983 */ /* 0x000ee80000300800 */
[----:B------:R-:W3:Y:S04]  /*ee20*/  LDL.LU R15, [R1+0xac] ;  /* 0x0000ac00010f7983 */ /* 0x000ee80000300800 */
[----:B------:R0:W-:Y:S02]  /*ee30*/  STL [R1+0xbb8], R0 ;  /* 0x000bb80001007387 */ /* 0x0001e40000100800 */
[----:B0-----:R0:W1:Y:S02]  /*ee40*/  MUFU.EX2 R0, R16 ;  /* 0x0000001000007308 */ /* 0x0010640000000800 */
[----:B0-----:R-:W2:Y:S04]  /*ee50*/  LDL.LU R16, [R1+0xc0] ;  /* 0x0000c00001107983 */ /* 0x001ea80000300800 */
[----:B-1----:R0:W-:Y:S04]  /*ee60*/  STL [R1+0x334], R0 ;  /* 0x0003340001007387 */ /* 0x0021e80000100800 */
[----:B------:R-:W2:Y:S04]  /*ee70*/  LDL.LU R17, [R1+0xc4] ;  /* 0x0000c40001117983 */ /* 0x000ea80000300800 */
[----:B------:R-:W2:Y:S04]  /*ee80*/  LDL.LU R18, [R1+0xc8] ;  /* 0x0000c80001127983 */ /* 0x000ea80000300800 */
[----:B------:R-:W2:Y:S01]  /*ee90*/  LDL.LU R19, [R1+0xcc] ;  /* 0x0000cc0001137983 */ /* 0x000ea20000300800 */
[----:B-----5:R-:W-:-:S04]  /*eea0*/  FFMA R20, R23, UR12, -R2 ;  /* 0x0000000c17147c23 */ /* 0x020fc80008000802 */
[----:B------:R-:W-:-:S04]  /*eeb0*/  FMUL R21, R20, 1.4426950216293334961 ;  /* 0x3fb8aa3b14157820 */ /* 0x000fc80000400000 */
[----:B0-----:R0:W1:Y:S01]  /*eec0*/  MUFU.EX2 R0, R21 ;  /* 0x0000001500007308 */ /* 0x0010620000000800 */
[----:B------:R-:W-:-:S04]  /*eed0*/  FFMA R20, R24, UR12, -R2 ;  /* 0x0000000c18147c23 */ /* 0x000fc80008000802 */
[----:B0-----:R-:W-:Y:S01]  /*eee0*/  FMUL R21, R20, 1.4426950216293334961 ;  /* 0x3fb8aa3b14157820 */ /* 0x001fe20000400000 */
[----:B------:R-:W-:-:S04]  /*eef0*/  FFMA R20, R25, UR12, -R2 ;  /* 0x0000000c19147c23 */ /* 0x000fc80008000802 */
[----:B------:R-:W-:Y:S01]  /*ef00*/  FMUL R20, R20, 1.4426950216293334961 ;  /* 0x3fb8aa3b14147820 */ /* 0x000fe20000400000 */
[----:B--2---:R-:W-:Y:S01]  /*ef10*/  HMMA.16816.F32.BF16 R16, R4, R10, R16 ;  /* 0x0000000a0410723c */ /* 0x004fe20000041810 */
[----:B------:R-:W0:-:S15]  /*ef20*/  LDSM.16.M88.4 R8, [R3+UR5+0x10000] ;  /* 0x010000050308783b */ /* 0x000e1e0008000200 */
[----:B------:R-:W-:-:S03]  /*ef30*/  NOP ;  /* 0x0000000000007918 */ /* 0x000fc60000000000 */
[----:B------:R2:W-:Y:S04]  /*ef40*/  STL.64 [R1+0xca8], R18 ;  /* 0x000ca81201007387 */ /* 0x0005e80000100a00 */
[----:B------:R-:W-:Y:S04]  /*ef50*/  STL.64 [R1+0xca0], R16 ;  /* 0x000ca01001007387 */ /* 0x000fe80000100a00 */
[----:B--2---:R-:W2:Y:S04]  /*ef60*/  LDL.LU R18, [R1+0x138] ;  /* 0x0001380001127983 */ /* 0x004ea80000300800 */
[----:B------:R-:W2:Y:S04]  /*ef70*/  LDL.LU R19, [R1+0x13c] ;  /* 0x00013c0001137983 */ /* 0x000ea80000300800 */
[----:B0-----:R0:W-:Y:S04]  /*ef80*/  STL.64 [R1+0x248], R10 ;  /* 0x0002480a01007387 */ /* 0x0011e80000100a00 */
[----:B-1----:R-:W-:Y:S04]  /*ef90*/  STL [R1+0x330], R0 ;  /* 0x0003300001007387 */ /* 0x002fe80000100800 */
[----:B------:R-:W-:Y:S01]  /*efa0*/  STL [R1+0xc70], R2 ;  /* 0x000c700201007387 */ /* 0x000fe20000100800 */
[----:B0-----:R0:W-:Y:S08]  /*efb0*/  MUFU.EX2 R11, R20 ;  /* 0x00000014000b7308 */ /* 0x0011f00000000800 */
[----:B------:R1:W4:Y:S01]  /*efc0*/  MUFU.EX2 R10, R21 ;  /* 0x00000015000a7308 */ /* 0x0003220000000800 */
[----:B0-----:R-:W2:Y:S04]  /*efd0*/  LDL.LU R20, [R1+0xb0] ;  /* 0x0000b00001147983 */ /* 0x001ea80000300800 */
[----:B-1----:R-:W2:Y:S04]  /*efe0*/  LDL.LU R21, [R1+0xb4] ;  /* 0x0000b40001157983 */ /* 0x002ea80000300800 */
[----:B------:R-:W2:Y:S04]  /*eff0*/  LDL.LU R22, [R1+0xb8] ;  /* 0x0000b80001167983 */ /* 0x000ea80000300800 */
[----:B------:R-:W2:Y:S01]  /*f000*/  LDL.LU R23, [R1+0xbc] ;  /* 0x0000bc0001177983 */ /* 0x000ea20000300800 */
[C---:B---3--:R-:W-:Y:S03]  /*f010*/  HMMA.16816.F32.BF16 R24, R4.reuse, R26, R12 ;  /* 0x0000001a0418723c */ /* 0x048fe6000004180c */
[----:B----4-:R-:W-:Y:S05]  /*f020*/  STL [R1+0x338], R10 ;  /* 0x0003380a01007387 */ /* 0x010fea0000100800 */
[----:B--2---:R-:W-:-:S15]  /*f030*/  HMMA.16816.F32.BF16 R20, R4, R18, R20 ;  /* 0x000000120414723c */ /* 0x004fde0000041814 */
[----:B------:R-:W-:-:S04]  /*f040*/  NOP ;  /* 0x0000000000007918 */ /* 0x000fc80000000000 */
[----:B------:R-:W-:Y:S04]  /*f050*/  STL.64 [R1+0xc98], R22 ;  /* 0x000c981601007387 */ /* 0x000fe80000100a00 */
[----:B------:R-:W-:Y:S04]  /*f060*/  STL [R1+0x33c], R11 ;  /* 0x00033c0b01007387 */ /* 0x000fe80000100800 */
[----:B------:R-:W-:Y:S04]  /*f070*/  STL.64 [R1+0xd70], R10 ;  /* 0x000d700a01007387 */ /* 0x000fe80000100a00 */
[----:B------:R-:W-:Y:S04]  /*f080*/  STL.64 [R1+0xd68], R8 ;  /* 0x000d680801007387 */ /* 0x000fe80000100a00 */
[----:B------:R-:W-:Y:S04]  /*f090*/  STL.64 [R1+0xc90], R20 ;  /* 0x000c901401007387 */ /* 0x000fe80000100a00 */
        /* <DEDUP_REMOVED lines=8> */
[----:B------:R-:W5:Y:S04]  /*f120*/  LDL.LU R8, [R1] ;  /* 0x0000000001087983 */ /* 0x000f680000300800 */
[----:B------:R-:W5:Y:S04]  /*f130*/  LDL.LU R9, [R1+0x4] ;  /* 0x0000040001097983 */ /* 0x000f680000300800 */
[----:B------:R-:W2:Y:S04]  /*f140*/  LDL.LU R10, [R1+0x8] ;  /* 0x00000800010a7983 */ /* 0x000ea80000300800 */
[----:B------:R-:W2:Y:S04]  /*f150*/  LDL.LU R11, [R1+0xc] ;  /* 0x00000c00010b7983 */ /* 0x000ea80000300800 */
[----:B--2---:R0:W-:Y:S04]  /*f160*/  STL.64 [R1+0xd80], R10 ;  /* 0x000d800a01007387 */ /* 0x0041e80000100a00 */
[----:B-----5:R1:W-:Y:S04]  /*f170*/  STL.64 [R1+0xd78], R8 ;  /* 0x000d780801007387 */ /* 0x0203e80000100a00 */
[----:B0-----:R-:W2:Y:S04]  /*f180*/  LDL.LU R10, [R1+0x128] ;  /* 0x00012800010a7983 */ /* 0x001ea80000300800 */
[----:B------:R-:W2:Y:S04]  /*f190*/  LDL.LU R11, [R1+0x12c] ;  /* 0x00012c00010b7983 */ /* 0x000ea80000300800 */
[----:B--2---:R0:W-:Y:S04]  /*f1a0*/  STL.64 [R1+0xd98], R10 ;  /* 0x000d980a01007387 */ /* 0x0041e80000100a00 */
[----:B-1----:R-:W4:Y:S04]  /*f1b0*/  LDL.LU R8, [R1+0x80] ;  /* 0x0000800001087983 */ /* 0x002f280000300800 */
[----:B------:R-:W4:Y:S04]  /*f1c0*/  LDL.LU R9, [R1+0x84] ;  /* 0x0000840001097983 */ /* 0x000f280000300800 */
[----:B0-----:R-:W4:Y:S04]  /*f1d0*/  LDL.LU R10, [R1+0x88] ;  /* 0x00008800010a7983 */ /* 0x001f280000300800 */
[----:B------:R-:W4:Y:S04]  /*f1e0*/  LDL.LU R11, [R1+0x8c] ;  /* 0x00008c00010b7983 */ /* 0x000f280000300800 */
[----:B------:R-:W2:Y:S04]  /*f1f0*/  LDL R22, [R1+0x334] ;  /* 0x0003340001167983 */ /* 0x000ea80000100800 */
[----:B------:R-:W2:Y:S04]  /*f200*/  LDL R23, [R1+0x348] ;  /* 0x0003480001177983 */ /* 0x000ea80000100800 */
[----:B------:R-:W5:Y:S04]  /*f210*/  LDL R20, [R1+0x340] ;  /* 0x0003400001147983 */ /* 0x000f680000100800 */
[----:B------:R-:W5:Y:S04]  /*f220*/  LDL R21, [R1+0x330] ;  /* 0x0003300001157983 */ /* 0x000f680000100800 */
[----:B--2---:R-:W-:Y:S04]  /*f230*/  STL.64 [R1+0xd90], R22 ;  /* 0x000d901601007387 */ /* 0x004fe80000100a00 */
[----:B-----5:R0:W-:Y:S04]  /*f240*/  STL.64 [R1+0xd88], R20 ;  /* 0x000d881401007387 */ /* 0x0201e80000100a00 */
[----:B0-----:R-:W2:Y:S04]  /*f250*/  LDL.LU R20, [R1+0x90] ;  /* 0x0000900001147983 */ /* 0x001ea80000300800 */
[----:B------:R-:W2:Y:S04]  /*f260*/  LDL.LU R21, [R1+0x94] ;  /* 0x0000940001157983 */ /* 0x000ea80000300800 */
[----:B------:R-:W2:Y:S04]  /*f270*/  LDL.LU R22, [R1+0x98] ;  /* 0x0000980001167983 */ /* 0x000ea80000300800 */
[----:B------:R-:W2:Y:S04]  /*f280*/  LDL.LU R23, [R1+0x9c] ;  /* 0x00009c0001177983 */ /* 0x000ea80000300800 */
[----:B------:R-:W5:Y:S04]  /*f290*/  LDL.LU R16, [R1+0x70] ;  /* 0x0000700001107983 */ /* 0x000f680000300800 */
[----:B------:R-:W5:Y:S04]  /*f2a0*/  LDL.LU R17, [R1+0x74] ;  /* 0x0000740001117983 */ /* 0x000f680000300800 */
[----:B------:R-:W5:Y:S04]  /*f2b0*/  LDL.LU R18, [R1+0x78] ;  /* 0x0000780001127983 */ /* 0x000f680000300800 */
[----:B------:R-:W5:Y:S04]  /*f2c0*/  LDL.LU R19, [R1+0x7c] ;  /* 0x00007c0001137983 */ /* 0x000f680000300800 */
[----:B---3--:R-:W-:Y:S04]  /*f2d0*/  STL.64 [R1+0xcd8], R26 ;  /* 0x000cd81a01007387 */ /* 0x008fe80000100a00 */
[----:B------:R0:W-:Y:S04]  /*f2e0*/  STL.64 [R1+0xcd0], R24 ;  /* 0x000cd01801007387 */ /* 0x0001e80000100a00 */
[----:B0-----:R-:W3:Y:S04]  /*f2f0*/  LDL.LU R24, [R1+0x20] ;  /* 0x0000200001187983 */ /* 0x001ee80000300800 */
[----:B------:R-:W3:Y:S04]  /*f300*/  LDL.LU R25, [R1+0x24] ;  /* 0x0000240001197983 */ /* 0x000ee80000300800 */
[----:B------:R-:W2:Y:S04]  /*f310*/  LDL.LU R26, [R1+0x28] ;  /* 0x00002800011a7983 */ /* 0x000ea80000300800 */
[----:B------:R-:W2:Y:S01]  /*f320*/  LDL.LU R27, [R1+0x2c] ;  /* 0x00002c00011b7983 */ /* 0x000ea20000300800 */
[----:B----4-:R-:W-:-:S15]  /*f330*/  HMMA.16816.F32.BF16 R8, R4, R14, R8 ;  /* 0x0000000e0408723c */ /* 0x010fde0000041808 */
[----:B------:R-:W-:-:S04]  /*f340*/  NOP ;  /* 0x0000000000007918 */ /* 0x000fc80000000000 */
[----:B------:R-:W-:Y:S01]  /*f350*/  MOV R12, R10 ;  /* 0x0000000a000c7202 */ /* 0x000fe20000000f00 */
[----:B------:R-:W-:Y:S01]  /*f360*/  IMAD.MOV.U32 R0, RZ, RZ, R11 ;  /* 0x000000ffff007224 */ /* 0x000fe200078e000b */
[----:B------:R-:W-:Y:S01]  /*f370*/  MOV R14, R8 ;  /* 0x00000008000e7202 */ /* 0x000fe20000000f00 */
[----:B------:R-:W-:Y:S01]  /*f380*/  IMAD.MOV.U32 R13, RZ, RZ, R9 ;  /* 0x000000ffff0d7224 */ /* 0x000fe200078e0009 */
[----:B--2---:R0:W-:Y:S04]  /*f390*/  STL.64 [R1+0xce8], R26 ;  /* 0x000ce81a01007387 */ /* 0x0041e80000100a00 */
[----:B0-----:R-:W2:Y:S04]  /*f3a0*/  LDL R27, [R1+0x34c] ;  /* 0x00034c00011b7983 */ /* 0x001ea80000100800 */
[----:B---3--:R-:W-:Y:S04]  /*f3b0*/  STL.64 [R1+0xce0], R24 ;  /* 0x000ce01801007387 */ /* 0x008fe80000100a00 */
[----:B------:R-:W3:Y:S04]  /*f3c0*/  LDL.LU.64 R10, [R1+0xd98] ;  /* 0x000d9800010a7983 */ /* 0x000ee80000300a00 */
[----:B------:R-:W-:Y:S04]  /*f3d0*/  STL [R1+0xcf8], R14 ;  /* 0x000cf80e01007387 */ /* 0x000fe80000100800 */
[----:B------:R0:W-:Y:S04]  /*f3e0*/  STL.64 [R1+0xcf0], R12 ;  /* 0x000cf00c01007387 */ /* 0x0001e80000100a00 */
[----:B0-----:R-:W4:Y:S04]  /*f3f0*/  LDL.LU R12, [R1+0x30] ;  /* 0x00003000010c7983 */ /* 0x001f280000300800 */
[----:B------:R-:W4:Y:S04]  /*f400*/  LDL.LU R13, [R1+0x34] ;  /* 0x00003400010d7983 */ /* 0x000f280000300800 */
[----:B------:R-:W2:Y:S04]  /*f410*/  LDL.LU R14, [R1+0x38] ;  /* 0x00003800010e7983 */ /* 0x000ea80000300800 */
[----:B------:R-:W2:Y:S01]  /*f420*/  LDL.LU R15, [R1+0x3c] ;  /* 0x00003c00010f7983 */ /* 0x000ea20000300800 */
[----:B---3--:R-:W-:-:S15]  /*f430*/  HMMA.16816.F32.BF16 R8, R4, R10, R20 ;  /* 0x0000000a0408723c */ /* 0x008fde0000041814 */
[----:B------:R-:W-:-:S04]  /*f440*/  NOP ;  /* 0x0000000000007918 */ /* 0x000fc80000000000 */
[----:B------:R-:W-:Y:S01]  /*f450*/  MOV R2, R10 ;  /* 0x0000000a00027202 */ /* 0x000fe20000000f00 */
[----:B------:R-:W-:Y:S01]  /*f460*/  IMAD.MOV.U32 R28, RZ, RZ, R11 ;  /* 0x000000ffff1c7224 */ /* 0x000fe200078e000b */
[----:B--2---:R0:W-:Y:S04]  /*f470*/  STL.64 [R1+0xd08], R14 ;  /* 0x000d080e01007387 */ /* 0x0041e80000100a00 */
[----:B----4-:R-:W-:Y:S04]  /*f480*/  STL.64 [R1+0xd00], R12 ;  /* 0x000d000c01007387 */ /* 0x010fe80000100a00 */
[----:B0-----:R-:W2:Y:S04]  /*f490*/  LDL.LU R14, [R1+0xf8] ;  /* 0x0000f800010e7983 */ /* 0x001ea80000300800 */
[----:B------:R-:W2:Y:S04]  /*f4a0*/  LDL.LU R15, [R1+0xfc] ;  /* 0x0000fc00010f7983 */ /* 0x000ea80000300800 */
[----:B------:R-:W3:Y:S04]  /*f4b0*/  LDL.LU.64 R22, [R1+0xd90] ;  /* 0x000d900001167983 */ /* 0x000ee80000300a00 */
[----:B------:R-:W4:Y:S04]  /*f4c0*/  LDL.LU.64 R20, [R1+0xd88] ;  /* 0x000d880001147983 */ /* 0x000f280000300a00 */
[----:B------:R0:W-:Y:S04]  /*f4d0*/  STL.64 [R1+0xa0], R8 ;  /* 0x0000a00801007387 */ /* 0x0001e80000100a00 */
[----:B------:R-:W2:Y:S04]  /*f4e0*/  LDL.LU.64 R10, [R1+0xd80] ;  /* 0x000d8000010a7983 */ /* 0x000ea80000300a00 */
[----:B0-----:R-:W2:Y:S04]  /*f4f0*/  LDL.LU.64 R8, [R1+0xd78] ;  /* 0x000d780001087983 */ /* 0x001ea80000300a00 */
[----:B------:R-:W-:Y:S01]  /*f500*/  STL [R1+0xc88], R2 ;  /* 0x000c880201007387 */ /* 0x000fe20000100800 */
[----:B--2---:R-:W-:Y:S03]  /*f510*/  HMMA.16816.F32.BF16 R12, R4, R14, R8 ;  /* 0x0000000e040c723c */ /* 0x004fe60000041808 */
[----:B------:R-:W2:Y:S04]  /*f520*/  LDL.LU.64 R10, [R1+0xd70] ;  /* 0x000d7000010a7983 */ /* 0x000ea80000300a00 */
[----:B------:R-:W5:Y:S01]  /*f530*/  LDL.LU.64 R8, [R1+0xd68] ;  /* 0x000d680001087983 */ /* 0x000f620000300a00 */
[----:B----4-:R-:W-:-:S02]  /*f540*/  F2FP.BF16.F32.PACK_AB R4, R27, R20 ;  /* 0x000000141b04723e */ /* 0x010fc400000010ff */
[----:B---3--:R-:W-:Y:S01]  /*f550*/  F2FP.BF16.F32.PACK_AB R5, R21, R22 ;  /* 0x000000161505723e */ /* 0x008fe200000010ff */
[----:B------:R-:W-:Y:S01]  /*f560*/  LDSM.16.M88.4 R24, [R3+UR5+0x12800] ;  /* 0x012800050318783b */ /* 0x000fe20008000200 */
[----:B------:R-:W-:-:S07]  /*f570*/  F2FP.BF16.F32.PACK_AB R6, R23, R29 ;  /* 0x0000001d1706723e */ /* 0x000fce00000010ff */
[----:B------:R-:W-:Y:S04]  /*f580*/  STL.64 [R1], R12 ;  /* 0x0000000c01007387 */ /* 0x000fe80000100a00 */
[----:B------:R5:W-:Y:S04]  /*f590*/  STL.64 [R1+0x8], R14 ;  /* 0x0000080e01007387 */ /* 0x000be80000100a00 */
[----:B------:R-:W3:Y:S01]  /*f5a0*/  LDL.LU R29, [R1+0xd60] ;  /* 0x000d6000011d7983 */ /* 0x000ee20000300800 */
[----:B--2---:R-:W-:-:S07]  /*f5b0*/  F2FP.BF16.F32.PACK_AB R7, R11, R10 ;  /* 0x0000000a0b07723e */ /* 0x004fce00000010ff */
[----:B-----5:R-:W-:Y:S01]  /*f5c0*/  HMMA.16816.F32.BF16 R12, R4, R8, R16 ;  /* 0x00000008040c723c */ /* 0x020fe20000041810 */
[----:B------:R-:W0:-:S15]  /*f5d0*/  LDSM.16.M88.4 R8, [R3+UR5+0x10800] ;  /* 0x010800050308783b */ /* 0x000e1e0008000200 */
[----:B------:R-:W-:-:S03]  /*f5e0*/  NOP ;  /* 0x0000000000007918 */ /* 0x000fc60000000000 */
[----:B------:R-:W-:Y:S04]  /*f5f0*/  STL.64 [R1+0xc0], R12 ;  /* 0x0000c00c01007387 */ /* 0x000fe80000100a00 */
[----:B------:R-:W-:Y:S04]  /*f600*/  STL.64 [R1+0xc8], R14 ;  /* 0x0000c80e01007387 */ /* 0x000fe80000100a00 */
[----:B------:R-:W-:Y:S01]  /*f610*/  LDSM.16.M88.4 R12, [R3+UR5+0x12000] ;  /* 0x01200005030c783b */ /* 0x000fe20008000200 */
[----:B0-----:R-:W-:-:S03]  /*f620*/  MOV R20, R8 ;  /* 0x0000000800147202 */ /* 0x001fc60000000f00 */
[----:B------:R-:W-:Y:S01]  /*f630*/  STL.64 [R1+0x168], R10 ;  /* 0x0001680a01007387 */ /* 0x000fe20000100a00 */
[----:B------:R-:W-:-:S03]  /*f640*/  IMAD.MOV.U32 R19, RZ, RZ, R9 ;  /* 0x000000ffff137224 */ /* 0x000fc600078e0009 */
[----:B------:R-:W0:Y:S02]  /*f650*/  LDSM.16.M88.4 R8, [R3+UR5+0x11000] ;  /* 0x011000050308783b */ /* 0x000e240008000200 */
[----:B0-----:R-:W-:Y:S02]  /*f660*/  MOV R18, R8 ;  /* 0x0000000800127202 */ /* 0x001fe40000000f00 */
[----:B------:R-:W-:Y:S01]  /*f670*/  STL.64 [R1+0x198], R10 ;  /* 0x0001980a01007387 */ /* 0x000fe20000100a00 */
[----:B------:R-:W-:-:S03]  /*f680*/  IMAD.MOV.U32 R17, RZ, RZ, R9 ;  /* 0x000000ffff117224 */ /* 0x000fc600078e0009 */
[----:B------:R-:W0:Y:S02]  /*f690*/  LDSM.16.M88.4 R8, [R3+UR5+0x11800] ;  /* 0x011800050308783b */ /* 0x000e240008000200 */
[----:B0-----:R-:W-:Y:S02]  /*f6a0*/  MOV R16, R8 ;  /* 0x0000000800107202 */ /* 0x001fe40000000f00 */
[----:B------:R-:W-:Y:S01]  /*f6b0*/  STL.64 [R1+0x1c8], R10 ;  /* 0x0001c80a01007387 */ /* 0x000fe20000100a00 */
[----:B------:R-:W-:-:S03]  /*f6c0*/  IMAD.MOV.U32 R2, RZ, RZ, R9 ;  /* 0x000000ffff027224 */ /* 0x000fc600078e0009 */
[----:B------:R-:W0:Y:S04]  /*f6d0*/  LDSM.16.M88.4 R8, [R3+UR5+0x13000] ;  /* 0x013000050308783b */ /* 0x000e280008000200 */
[----:B0-----:R-:W-:Y:S04]  /*f6e0*/  STL.64 [R1+0xd50], R10 ;  /* 0x000d500a01007387 */ /* 0x001fe80000100a00 */
[----:B------:R0:W-:Y:S02]  /*f6f0*/  STL.64 [R1+0xd48], R8 ;  /* 0x000d480801007387 */ /* 0x0001e40000100a00 */
[----:B0-----:R-:W-:-:S02]  /*f700*/  MOV R8, R20 ;  /* 0x0000001400087202 */ /* 0x001fc40000000f00 */
[----:B------:R-:W0:Y:S04]  /*f710*/  LDSM.16.M88.4 R20, [R3+UR5+0x13800] ;  /* 0x013800050314783b */ /* 0x000e280008000200 */
[----:B0-----:R-:W-:Y:S04]  /*f720*/  STL.64 [R1+0xd38], R22 ;  /* 0x000d381601007387 */ /* 0x001fe80000100a00 */
[----:B------:R0:W-:Y:S02]  /*f730*/  STL.64 [R1+0xd30], R20 ;  /* 0x000d301401007387 */ /* 0x0001e40000100a00 */
[----:B0-----:R-:W-:Y:S01]  /*f740*/  MOV R20, R18 ;  /* 0x0000001200147202 */ /* 0x001fe20000000f00 */
[----:B------:R-:W-:-:S05]  /*f750*/  IMAD.MOV.U32 R21, RZ, RZ, R17 ;  /* 0x000000ffff157224 */ /* 0x000fca00078e0011 */
[----:B------:R0:W-:Y:S04]  /*f760*/  STL.64 [R1+0xd58], R20 ;  /* 0x000d581401007387 */ /* 0x0001e80000100a00 */
[----:B0-----:R-:W2:Y:S04]  /*f770*/  LDL.LU R20, [R1+0x1d0] ;  /* 0x0001d00001147983 */ /* 0x001ea80000300800 */
[----:B------:R-:W2:Y:S04]  /*f780*/  LDL.LU R21, [R1+0x1d4] ;  /* 0x0001d40001157983 */ /* 0x000ea80000300800 */
[----:B------:R-:W2:Y:S04]  /*f790*/  LDL.LU R22, [R1+0x1d8] ;  /* 0x0001d80001167983 */ /* 0x000ea80000300800 */
[----:B------:R-:W2:Y:S01]  /*f7a0*/  LDL.LU R23, [R1+0x1dc] ;  /* 0x0001dc0001177983 */ /* 0x000ea20000300800 */
[----:B------:R-:W-:-:S03]  /*f7b0*/  IMAD.MOV.U32 R9, RZ, RZ, R19 ;  /* 0x000000ffff097224 */ /* 0x000fc600078e0013 */
[----:B------:R-:W-:Y:S04]  /*f7c0*/  STL.64 [R1+0x1e8], R14 ;  /* 0x0001e80e01007387 */ /* 0x000fe80000100a00 */
[----:B------:R0:W-:Y:S02]  /*f7d0*/  STL.64 [R1+0xd18], R12 ;  /* 0x000d180c01007387 */ /* 0x0001e40000100a00 */
[----:B0-----:R-:W-:Y:S02]  /*f7e0*/  MOV R12, R16 ;  /* 0x00000010000c7202 */ /* 0x001fe40000000f00 */
[----:B------:R-:W0:Y:S01]  /*f7f0*/  LDSM.16.M88.4 R16, [R3+UR5+0x14000] ;  /* 0x014000050310783b */ /* 0x000e220008000200 */
[----:B------:R-:W-:-:S05]  /*f800*/  IMAD.MOV.U32 R13, RZ, RZ, R2 ;  /* 0x000000ffff0d7224 */ /* 0x000fca00078e0002 */
[----:B------:R1:W-:Y:S04]  /*f810*/  STL.64 [R1+0xd40], R12 ;  /* 0x000d400c01007387 */ /* 0x0003e80000100a00 */
[----:B-1----:R-:W4:Y:S04]  /*f820*/  LDL.LU R12, [R1+0x60] ;  /* 0x00006000010c7983 */ /* 0x002f280000300800 */
[----:B------:R-:W4:Y:S04]  /*f830*/  LDL.LU R13, [R1+0x64] ;  /* 0x00006400010d7983 */ /* 0x000f280000300800 */
[----:B------:R-:W4:Y:S04]  /*f840*/  LDL.LU R14, [R1+0x68] ;  /* 0x00006800010e7983 */ /* 0x000f280000300800 */
[----:B------:R-:W4:Y:S04]  /*f850*/  LDL.LU R15, [R1+0x6c] ;  /* 0x00006c00010f7983 */ /* 0x000f280000300800 */
[----:B0-----:R-:W-:Y:S04]  /*f860*/  STL.64 [R1+0xd28], R18 ;  /* 0x000d281201007387 */ /* 0x001fe80000100a00 */
[----:B------:R0:W-:Y:S04]  /*f870*/  STL.64 [R1+0xd20], R16 ;  /* 0x000d201001007387 */ /* 0x0001e80000100a00 */
[----:B0-----:R-:W5:Y:S04]  /*f880*/  LDL.LU R16, [R1+0x50] ;  /* 0x0000500001107983 */ /* 0x001f680000300800 */
[----:B------:R-:W5:Y:S04]  /*f890*/  LDL.LU R17, [R1+0x54] ;  /* 0x0000540001117983 */ /* 0x000f680000300800 */
[----:B------:R-:W5:Y:S04]  /*f8a0*/  LDL.LU R18, [R1+0x58] ;  /* 0x0000580001127983 */ /* 0x000f680000300800 */
[----:B------:R-:W5:Y:S04]  /*f8b0*/  LDL.LU R19, [R1+0x5c] ;  /* 0x00005c0001137983 */ /* 0x000f680000300800 */
[----:B------:R-:W-:Y:S04]  /*f8c0*/  STL.64 [R1+0x208], R26 ;  /* 0x0002081a01007387 */ /* 0x000fe80000100a00 */
[----:B------:R0:W-:Y:S04]  /*f8d0*/  STL.64 [R1+0xd10], R24 ;  /* 0x000d101801007387 */ /* 0x0001e80000100a00 */
[----:B0-----:R-:W3:Y:S04]  /*f8e0*/  LDL.LU R24, [R1+0x40] ;  /* 0x0000400001187983 */ /* 0x001ee80000300800 */
[----:B------:R-:W3:Y:S04]  /*f8f0*/  LDL.LU R25, [R1+0x44] ;  /* 0x0000440001197983 */ /* 0x000ee80000300800 */
[----:B------:R-:W3:Y:S01]  /*f900*/  LDL.LU R26, [R1+0x48] ;  /* 0x00004800011a7983 */ /* 0x000ee20000300800 */
[----:B--2---:R-:W-:Y:S03]  /*f910*/  HMMA.16816.F32.BF16 R8, R4, R8, R20 ;  /* 0x000000080408723c */ /* 0x004fe60000041814 */
[----:B------:R-:W4:-:S15]  /*f920*/  LDL.LU.64 R20, [R1+0xd58] ;  /* 0x000d580001147983 */ /* 0x000f1e0000300a00 */
[----:B------:R-:W-:Y:S01]  /*f930*/  NOP ;  /* 0x0000000000007918 */ /* 0x000fe20000000000 */
[----:B------:R-:W-:Y:S04]  /*f940*/  STL.64 [R1+0x150], R8 ;  /* 0x0001500801007387 */ /* 0x000fe80000100a00 */
[----:B------:R0:W-:Y:S04]  /*f950*/  STL.64 [R1+0x158], R10 ;  /* 0x0001580a01007387 */ /* 0x0001e80000100a00 */
[----:B0-----:R-:W2:Y:S04]  /*f960*/  LDL.LU.64 R10, [R1+0xd50] ;  /* 0x000d5000010a7983 */ /* 0x001ea80000300a00 */
[----:B------:R-:W3:Y:S01]  /*f970*/  LDL.LU.64 R8, [R1+0xd48] ;  /* 0x000d480001087983 */ /* 0x000ee20000300a00 */
[----:B----4-:R-:W-:Y:S03]  /*f980*/  HMMA.16816.F32.BF16 R20, R4, R20, R12 ;  /* 0x000000140414723c */ /* 0x010fe6000004180c */
[----:B--2---:R-:W-:Y:S04]  /*f990*/  STL.64 [R1+0x218], R10 ;  /* 0x0002180a01007387 */ /* 0x004fe80000100a00 */
[----:B------:R-:W5:-:S12]  /*f9a0*/  LDL.LU.64 R12, [R1+0xd40] ;  /* 0x000d4000010c7983 */ /* 0x000f580000300a00 */
[----:B------:R-:W-:Y:S04]  /*f9b0*/  STL.64 [R1+0x140], R20 ;  /* 0x0001401401007387 */ /* 0x000fe80000100a00 */
[----:B------:R0:W-:Y:S04]  /*f9c0*/  STL.64 [R1+0x148], R22 ;  /* 0x0001481601007387 */ /* 0x0001e80000100a00 */
[----:B0-----:R-:W2:Y:S04]  /*f9d0*/  LDL.LU.64 R22, [R1+0xd38] ;  /* 0x000d380001167983 */ /* 0x001ea80000300a00 */
[----:B------:R-:W4:Y:S01]  /*f9e0*/  LDL.LU.64 R20, [R1+0xd30] ;  /* 0x000d300001147983 */ /* 0x000f220000300a00 */
[----:B-----5:R-:W-:Y:S03]  /*f9f0*/  HMMA.16816.F32.BF16 R12, R4, R12, R16 ;  /* 0x0000000c040c723c */ /* 0x020fe60000041810 */
[----:B--2---:R-:W-:Y:S04]  /*fa00*/  STL.64 [R1+0x228], R22 ;  /* 0x0002281601007387 */ /* 0x004fe80000100a00 */
[----:B------:R-:W2:Y:S04]  /*fa10*/  LDL.LU.64 R18, [R1+0xd28] ;  /* 0x000d280001127983 */ /* 0x000ea80000300a00 */
[----:B------:R-:W5:Y:S08]  /*fa20*/  LDL.LU.64 R16, [R1+0xd20] ;  /* 0x000d200001107983 */ /* 0x000f700000300a00 */
[----:B------:R0:W-:Y:S04]  /*fa30*/  STL.64 [R1+0x130], R12 ;  /* 0x0001300c01007387 */ /* 0x0001e80000100a00 */
[----:B------:R1:W-:Y:S04]  /*fa40*/  STL.64 [R1+0x138], R14 ;  /* 0x0001380e01007387 */ /* 0x0003e80000100a00 */
[----:B0-----:R-:W1:Y:S01]  /*fa50*/  LDL.LU.64 R12, [R1+0xd18] ;  /* 0x000d1800010c7983 */ /* 0x001e620000300a00 */
[----:B---3--:R-:W-:-:S03]  /*fa60*/  MOV R27, R29 ;  /* 0x0000001d001b7202 */ /* 0x008fc60000000f00 */
[----:B--2---:R-:W-:Y:S04]  /*fa70*/  STL.64 [R1+0x238], R18 ;  /* 0x0002381201007387 */ /* 0x004fe80000100a00 */
[----:B------:R-:W2:Y:S01]  /*fa80*/  LDL.LU R29, [R1+0x250] ;  /* 0x00025000011d7983 */ /* 0x000ea20000300800 */
[----:B-1----:R-:W-:Y:S03]  /*fa90*/  HMMA.16816.F32.BF16 R12, R4, R12, R24 ;  /* 0x0000000c040c723c */ /* 0x002fe60000041818 */
[----:B------:R-:W3:-:S15]  /*faa0*/  LDL.LU.64 R24, [R1+0xd10] ;  /* 0x000d100001187983 */ /* 0x000ede0000300a00 */
[----:B------:R-:W-:Y:S01]  /*fab0*/  NOP ;  /* 0x0000000000007918 */ /* 0x000fe20000000000 */
[----:B------:R-:W-:Y:S04]  /*fac0*/  STL.64 [R1+0x120], R12 ;  /* 0x0001200c01007387 */ /* 0x000fe80000100a00 */
[----:B------:R0:W-:Y:S04]  /*fad0*/  STL.64 [R1+0x128], R14 ;  /* 0x0001280e01007387 */ /* 0x0001e80000100a00 */
[----:B0-----:R-:W3:Y:S04]  /*fae0*/  LDL.LU.64 R14, [R1+0xd08] ;  /* 0x000d0800010e7983 */ /* 0x001ee80000300a00 */
[----:B------:R-:W3:Y:S02]  /*faf0*/  LDL.LU.64 R12, [R1+0xd00] ;  /* 0x000d0000010c7983 */ /* 0x000ee40000300a00 */
[----:B---3--:R-:W-:Y:S02]  /*fb00*/  HMMA.16816.F32.BF16 R24, R4, R24, R12 ;  /* 0x000000180418723c */ /* 0x008fe4000004180c */
[----:B------:R-:W3:Y:S04]  /*fb10*/  LDL.LU R14, [R1+0xcf8] ;  /* 0x000cf800010e7983 */ /* 0x000ee80000300800 */
[----:B------:R-:W2:-:S13]  /*fb20*/  LDL.LU.64 R12, [R1+0xcf0] ;  /* 0x000cf000010c7983 */ /* 0x000e9a0000300a00 */
[----:B------:R-:W-:Y:S04]  /*fb30*/  STL.64 [R1+0x110], R24 ;  /* 0x0001101801007387 */ /* 0x000fe80000100a00 */
[----:B------:R0:W-:Y:S04]  /*fb40*/  STL.64 [R1+0x118], R26 ;  /* 0x0001181a01007387 */ /* 0x0001e80000100a00 */
[----:B0-----:R-:W2:Y:S04]  /*fb50*/  LDL.LU.64 R26, [R1+0xce8] ;  /* 0x000ce800011a7983 */ /* 0x001ea80000300a00 */
[----:B------:R-:W2:Y:S02]  /*fb60*/  LDL.LU.64 R24, [R1+0xce0] ;  /* 0x000ce00001187983 */ /* 0x000ea40000300a00 */
[----:B--2---:R-:W-:Y:S02]  /*fb70*/  HMMA.16816.F32.BF16 R8, R4, R8, R24 ;  /* 0x000000080408723c */ /* 0x004fe40000041818 */
[----:B------:R-:W4:Y:S04]  /*fb80*/  LDL.LU.64 R26, [R1+0xcd8] ;  /* 0x000cd800011a7983 */ /* 0x000f280000300a00 */
[----:B------:R-:W4:-:S13]  /*fb90*/  LDL.LU.64 R24, [R1+0xcd0] ;  /* 0x000cd00001187983 */ /* 0x000f1a0000300a00 */
[----:B------:R-:W-:Y:S04]  /*fba0*/  STL.64 [R1+0x100], R8 ;  /* 0x0001000801007387 */ /* 0x000fe80000100a00 */
[----:B------:R0:W-:Y:S04]  /*fbb0*/  STL.64 [R1+0x108], R10 ;  /* 0x0001080a01007387 */ /* 0x0001e80000100a00 */
[----:B0-----:R-:W5:Y:S04]  /*fbc0*/  LDL.LU.64 R10, [R1+0xcc8] ;  /* 0x000cc800010a7983 */ /* 0x001f680000300a00 */
[----:B------:R-:W5:Y:S02]  /*fbd0*/  LDL.LU.64 R8, [R1+0xcc0] ;  /* 0x000cc00001087983 */ /* 0x000f640000300a00 */
[C---:B-----5:R-:W-:Y:S02]  /*fbe0*/  HMMA.16816.F32.BF16 R16, R4.reuse, R16, R8 ;  /* 0x000000100410723c */ /* 0x060fe40000041808 */
[----:B------:R-:W2:Y:S06]  /*fbf0*/  LDL.LU R9, [R1+0x260] ;  /* 0x0002600001097983 */ /* 0x000eac0000300800 */
[----:B----4-:R-:W-:Y:S01]  /*fc00*/  HMMA.16816.F32.BF16 R20, R4, R20, R24 ;  /* 0x000000140414723c */ /* 0x010fe20000041818 */
[----:B---3--:R-:W-:-:S02]  /*fc10*/  IMAD.MOV.U32 R8, RZ, RZ, R14 ;  /* 0x000000ffff087224 */ /* 0x008fc400078e000e */
[----:B------:R-:W-:Y:S01]  /*fc20*/  IMAD.MOV.U32 R10, RZ, RZ, R12 ;  /* 0x000000ffff0a7224 */ /* 0x000fe200078e000c */
[----:B------:R-:W-:Y:S01]  /*fc30*/  MOV R11, R0 ;  /* 0x00000000000b7202 */ /* 0x000fe20000000f00 */
[----:B------:R-:W-:-:S14]  /*fc40*/  LDSM.16.M88.4 R24, [R3+UR5+0x15800] ;  /* 0x015800050318783b */ /* 0x000fdc0008000200 */
[----:B------:R-:W-:Y:S04]  /*fc50*/  STL.64 [R1+0xf0], R20 ;  /* 0x0000f01401007387 */ /* 0x000fe80000100a00 */
[----:B------:R-:W-:Y:S04]  /*fc60*/  STL.64 [R1+0xf8], R22 ;  /* 0x0000f81601007387 */ /* 0x000fe80000100a00 */
[----:B------:R-:W-:Y:S04]  /*fc70*/  LDSM.16.M88.4 R20, [R3+UR5+0x15000] ;  /* 0x015000050314783b */ /* 0x000fe80008000200 */
[----:B--2---:R0:W-:Y:S02]  /*fc80*/  STL [R1+0xc68], R9 ;  /* 0x000c680901007387 */ /* 0x0041e40000100800 */
[----:B0-----:R-:W-:-:S02]  /*fc90*/  MOV R9, R13 ;  /* 0x0000000d00097202 */ /* 0x001fc40000000f00 */
[----:B------:R-:W0:Y:S04]  /*fca0*/  LDSM.16.M88.4 R12, [R3+UR5+0x16000] ;  /* 0x01600005030c783b */ /* 0x000e280008000200 */
[----:B------:R-:W-:Y:S04]  /*fcb0*/  STL.64 [R1+0xe0], R16 ;  /* 0x0000e01001007387 */ /* 0x000fe80000100a00 */
[----:B------:R-:W-:Y:S04]  /*fcc0*/  STL.64 [R1+0xe8], R18 ;  /* 0x0000e81201007387 */ /* 0x000fe80000100a00 */
[----:B------:R-:W1:Y:S04]  /*fcd0*/  LDSM.16.M88.4 R16, [R3+UR5+0x14800] ;  /* 0x014800050310783b */ /* 0x000e680008000200 */
[----:B0-----:R0:W-:Y:S01]  /*fce0*/  STL.64 [R1+0x1f8], R14 ;  /* 0x0001f80e01007387 */ /* 0x0011e20000100a00 */
[----:B------:R-:W-:Y:S01]  /*fcf0*/  IMAD.MOV.U32 R2, RZ, RZ, R12 ;  /* 0x000000ffff027224 */ /* 0x000fe200078e000c */
[----:B------:R-:W-:-:S02]  /*fd00*/  MOV R0, R13 ;  /* 0x0000000d00007202 */ /* 0x000fc40000000f00 */
[----:B0-----:R-:W2:Y:S04]  /*fd10*/  LDL.LU.64 R14, [R1+0xcb8] ;  /* 0x000cb800010e7983 */ /* 0x001ea80000300a00 */
[----:B------:R-:W2:Y:S04]  /*fd20*/  LDL.LU.64 R12, [R1+0xcb0] ;  /* 0x000cb000010c7983 */ /* 0x000ea80000300a00 */
[----:B-1----:R0:W-:Y:S04]  /*fd30*/  STL.64 [R1+0x188], R18 ;  /* 0x0001881201007387 */ /* 0x0021e80000100a00 */
[----:B------:R-:W-:Y:S04]  /*fd40*/  STL.64 [R1+0x1b8], R22 ;  /* 0x0001b81601007387 */ /* 0x000fe80000100a00 */
[----:B0-----:R-:W3:Y:S01]  /*fd50*/  LDL.LU.64 R18, [R1+0xca8] ;  /* 0x000ca80001127983 */ /* 0x001ee20000300a00 */
[----:B--2---:R-:W-:Y:S03]  /*fd60*/  HMMA.16816.F32.BF16 R12, R4, R16, R12 ;  /* 0x00000010040c723c */ /* 0x004fe6000004180c */
[----:B------:R-:W3:-:S15]  /*fd70*/  LDL.LU.64 R16, [R1+0xca0] ;  /* 0x000ca00001107983 */ /* 0x000ede0000300a00 */
[----:B------:R-:W-:Y:S01]  /*fd80*/  NOP ;  /* 0x0000000000007918 */ /* 0x000fe20000000000 */
[----:B------:R0:W-:Y:S04]  /*fd90*/  STL.64 [R1+0xd0], R12 ;  /* 0x0000d00c01007387 */ /* 0x0001e80000100a00 */
[----:B------:R1:W-:Y:S04]  /*fda0*/  STL.64 [R1+0xd8], R14 ;  /* 0x0000d80e01007387 */ /* 0x0003e80000100a00 */
[----:B0-----:R-:W2:Y:S04]  /*fdb0*/  LDL.LU R12, [R1+0x264] ;  /* 0x00026400010c7983 */ /* 0x001ea80000300800 */
[----:B------:R-:W-:Y:S04]  /*fdc0*/  STL.64 [R1+0x1d8], R26 ;  /* 0x0001d81a01007387 */ /* 0x000fe80000100a00 */
[----:B------:R-:W4:Y:S04]  /*fdd0*/  LDL.LU R13, [R1+0x254] ;  /* 0x00025400010d7983 */ /* 0x000f280000300800 */
[----:B-1----:R-:W5:Y:S04]  /*fde0*/  LDL.LU R14, [R1+0x268] ;  /* 0x00026800010e7983 */ /* 0x002f680000300800 */
[----:B------:R-:W2:Y:S01]  /*fdf0*/  LDL.LU.64 R22, [R1+0xc98] ;  /* 0x000c980001167983 */ /* 0x000ea20000300a00 */
[----:B---3--:R-:W-:Y:S03]  /*fe00*/  HMMA.16816.F32.BF16 R16, R4, R20, R16 ;  /* 0x000000140410723c */ /* 0x008fe60000041810 */
[----:B------:R-:W2:-:S15]  /*fe10*/  LDL.LU.64 R20, [R1+0xc90] ;  /* 0x000c900001147983 */ /* 0x000e9e0000300a00 */
[----:B------:R-:W-:Y:S01]  /*fe20*/  NOP ;  /* 0x0000000000007918 */ /* 0x000fe20000000000 */
[----:B------:R0:W-:Y:S04]  /*fe30*/  STL.64 [R1+0xb0], R16 ;  /* 0x0000b01001007387 */ /* 0x0001e80000100a00 */
[----:B------:R-:W-:Y:S01]  /*fe40*/  STL.64 [R1+0xb8], R18 ;  /* 0x0000b81201007387 */ /* 0x000fe20000100a00 */
[----:B0-----:R-:W-:-:S03]  /*fe50*/  IMAD.MOV.U32 R16, RZ, RZ, R2 ;  /* 0x000000ffff107224 */ /* 0x001fc600078e0002 */
[----:B------:R-:W3:Y:S04]  /*fe60*/  LDL.LU R2, [R1+0xc88] ;  /* 0x000c880001027983 */ /* 0x000ee80000300800 */
[----:B------:R-:W3:Y:S01]  /*fe70*/  LDL.LU.64 R26, [R1+0xc80] ;  /* 0x000c8000011a7983 */ /* 0x000ee20000300a00 */
[----:B--2---:R-:W-:Y:S03]  /*fe80*/  HMMA.16816.F32.BF16 R20, R4, R24, R20 ;  /* 0x000000180414723c */ /* 0x004fe60000041814 */
[----:B------:R-:W2:Y:S01]  /*fe90*/  LDL.LU.64 R24, [R1+0xc78] ;  /* 0x000c780001187983 */ /* 0x000ea20000300a00 */
[----:B------:R-:W-:-:S15]  /*fea0*/  MOV R17, R0 ;  /* 0x0000000000117202 */ /* 0x000fde0000000f00 */
[----:B------:R0:W-:Y:S01]  /*feb0*/  STL [R1+0x90], R20 ;  /* 0x0000901401007387 */ /* 0x0001e20000100800 */
[----:B------:R-:W-:-:S03]  /*fec0*/  IMAD.MOV.U32 R0, RZ, RZ, R21 ;  /* 0x000000ffff007224 */ /* 0x000fc600078e0015 */
[----:B------:R3:W-:Y:S04]  /*fed0*/  STL.64 [R1+0x98], R22 ;  /* 0x0000981601007387 */ /* 0x0007e80000100a00 */
[----:B0-----:R-:W4:Y:S04]  /*fee0*/  LDL.LU R20, [R1+0xa0] ;  /* 0x0000a00001147983 */ /* 0x001f280000300800 */
[----:B------:R-:W4:Y:S01]  /*fef0*/  LDL.LU R21, [R1+0xa4] ;  /* 0x0000a40001157983 */ /* 0x000f220000300800 */
[----:B---3--:R-:W-:Y:S01]  /*ff00*/  MOV R22, R2 ;  /* 0x0000000200167202 */ /* 0x008fe20000000f00 */
[----:B------:R-:W-:-:S02]  /*ff10*/  IMAD.MOV.U32 R23, RZ, RZ, R28 ;  /* 0x000000ffff177224 */ /* 0x000fc400078e001c */
[----:B------:R-:W5:Y:S04]  /*ff20*/  LDL.LU R2, [R1+0xc70] ;  /* 0x000c700001027983 */ /* 0x000f680000300800 */
[----:B------:R-:W3:Y:S04]  /*ff30*/  LDL.LU R28, [R1+0xc6c] ;  /* 0x000c6c00011c7983 */ /* 0x000ee80000300800 */
[----:B------:R-:W3:Y:S04]  /*ff40*/  LDL.LU R15, [R1+0x26c] ;  /* 0x00026c00010f7983 */ /* 0x000ee80000300800 */
[----:B------:R-:W-:Y:S01]  /*ff50*/  STL [R1+0xbbc], R0 ;  /* 0x000bbc0001007387 */ /* 0x000fe20000100800 */
[----:B--2---:R-:W-:Y:S03]  /*ff60*/  HMMA.16816.F32.BF16 R16, R4, R16, R24 ;  /* 0x000000100410723c */ /* 0x004fe60000041818 */
[----:B------:R-:W0:-:S15]  /*ff70*/  LDSM.16.M88.4 R24, [R3+UR5+0x16800] ;  /* 0x016800050318783b */ /* 0x000e1e0008000200 */
[----:B------:R-:W-:Y:S01]  /*ff80*/  NOP ;  /* 0x0000000000007918 */ /* 0x000fe20000000000 */
[----:B------:R-:W-:Y:S04]  /*ff90*/  STL.64 [R1+0x70], R16 ;  /* 0x0000701001007387 */ /* 0x000fe80000100a00 */
[----:B------:R-:W-:Y:S04]  /*ffa0*/  STL.64 [R1+0x78], R18 ;  /* 0x0000781201007387 */ /* 0x000fe80000100a00 */
[----:B------:R-:W1:Y:S04]  /*ffb0*/  LDSM.16.M88.4 R16, [R3+UR5+0x17000] ;  /* 0x017000050310783b */ /* 0x000e680008000200 */
[----:B0-----:R0:W-:Y:S02]  /*ffc0*/  STL.64 [R1+0x178], R26 ;  /* 0x0001781a01007387 */ /* 0x0011e40000100a00 */
[C---:B0-----:R-:W-:Y:S02]  /*ffd0*/  HMMA.16816.F32.BF16 R24, R4.reuse, R24, R8 ;  /* 0x000000180418723c */ /* 0x041fe40000041808 */
[----:B------:R-:W3:Y:S04]  /*ffe0*/  LDL.LU R9, [R1+0xc68] ;  /* 0x000c680001097983 */ /* 0x000ee80000300800 */
[----:B-1----:R4:W-:Y:S02]  /*fff0*/  STL.64 [R1+0x1a8], R18 ;  /* 0x0001a81201007387 */ /* 0x0029e40000100a00 */
[----:B----4-:R-:W-:Y:S02]  /*10000*/  HMMA.16816.F32.BF16 R16, R4, R16, R20 ;  /* 0x000000100410723c */ /* 0x010fe40000041814 */
[----:B------:R-:W0:Y:S09]  /*10010*/  LDSM.16.M88.4 R20, [R3+UR5+0x17800] ;  /* 0x017800050314783b */ /* 0x000e320008000200 */
[----:B------:R1:W-:Y:S04]  /*10020*/  STL.64 [R1+0x60], R24 ;  /* 0x0000601801007387 */ /* 0x0003e80000100a00 */
[----:B------:R-:W-:Y:S04]  /*10030*/  STL.64 [R1+0x68], R26 ;  /* 0x0000681a01007387 */ /* 0x000fe80000100a00 */
[----:B------:R2:W-:Y:S04]  /*10040*/  STL.64 [R1+0x50], R16 ;  /* 0x0000501001007387 */ /* 0x0005e80000100a00 */
[----:B------:R4:W-:Y:S04]  /*10050*/  STL [R1+0x58], R18 ;  /* 0x0000581201007387 */ /* 0x0009e80000100800 */
[----:B------:R-:W4:Y:S04]  /*10060*/  LDL.LU R10, [R1+0x258] ;  /* 0x00025800010a7983 */ /* 0x000f280000300800 */
[----:B------:R-:W4:Y:S01]  /*10070*/  LDL.LU R11, [R1+0x25c] ;  /* 0x00025c00010b7983 */ /* 0x000f220000300800 */
[----:B------:R-:W-:Y:S01]  /*10080*/  MOV R0, R19 ;  /* 0x0000001300007202 */ /* 0x000fe20000000f00 */
[----:B---3--:R-:W-:-:S04]  /*10090*/  FFMA R8, R9, UR12, -R28 ;  /* 0x0000000c09087c23 */ /* 0x008fc8000800081c */
[----:B------:R-:W-:Y:S01]  /*100a0*/  FMUL R9, R8, 1.4426950216293334961 ;  /* 0x3fb8aa3b08097820 */ /* 0x000fe20000400000 */
[----:B------:R-:W-:-:S03]  /*100b0*/  FFMA R8, R12, UR12, -R28 ;  /* 0x0000000c0c087c23 */ /* 0x000fc6000800081c */
[----:B-1----:R1:W3:Y:S02]  /*100c0*/  MUFU.EX2 R24, R9 ;  /* 0x0000000900187308 */ /* 0x0022e40000000800 */
[----:B-1----:R-:W-:Y:S01]  /*100d0*/  FMUL R9, R8, 1.4426950216293334961 ;  /* 0x3fb8aa3b08097820 */ /* 0x002fe20000400000 */
[----:B------:R-:W-:-:S05]  /*100e0*/  FFMA R8, R29, UR12, -R28 ;  /* 0x0000000c1d087c23 */ /* 0x000fca000800081c */
[----:B------:R1:W0:Y:S02]  /*100f0*/  MUFU.EX2 R29, R9 ;  /* 0x00000009001d7308 */ /* 0x0002240000000800 */
[----:B-1----:R-:W-:Y:S01]  /*10100*/  FMUL R9, R8, 1.4426950216293334961 ;  /* 0x3fb8aa3b08097820 */ /* 0x002fe20000400000 */
[----:B------:R-:W-:-:S05]  /*10110*/  FFMA R8, R13, UR12, -R28 ;  /* 0x0000000c0d087c23 */ /* 0x000fca000800081c */
[----:B--2---:R1:W2:Y:S02]  /*10120*/  MUFU.EX2 R17, R9 ;  /* 0x0000000900117308 */ /* 0x0042a40000000800 */
[----:B-1----:R-:W-:-:S06]  /*10130*/  FMUL R9, R8, 1.4426950216293334961 ;  /* 0x3fb8aa3b08097820 */ /* 0x002fcc0000400000 */
[----:B------:R1:W4:Y:S01]  /*10140*/  MUFU.EX2 R26, R9 ;  /* 0x00000009001a7308 */ /* 0x0003220000000800 */
[----:B---3--:R-:W-:Y:S01]  /*10150*/  STL [R1+0x324], R24 ;  /* 0x0003241801007387 */ /* 0x008fe20000100800 */
[----:B-----5:R-:W-:-:S03]  /*10160*/  FFMA R8, R14, UR12, -R2 ;  /* 0x0000000c0e087c23 */ /* 0x020fc60008000802 */
[----:B0-----:R-:W-:Y:S04]  /*10170*/  STL [R1+0x320], R29 ;  /* 0x0003201d01007387 */ /* 0x001fe80000100800 */
[----:B--2---:R-:W-:Y:S01]  /*10180*/  STL [R1+0x32c], R17 ;  /* 0x00032c1101007387 */ /* 0x004fe20000100800 */
[----:B-1----:R-:W-:-:S03]  /*10190*/  FMUL R9, R8, 1.4426950216293334961 ;  /* 0x3fb8aa3b08097820 */ /* 0x002fc60000400000 */
[----:B------:R-:W-:Y:S01]  /*101a0*/  STL [R1+0x960], R3 ;  /* 0x0009600301007387 */ /* 0x000fe20000100800 */
[----:B------:R-:W-:-:S03]  /*101b0*/  FFMA R8, R15, UR12, -R2 ;  /* 0x0000000c0f087c23 */ /* 0x000fc60008000802 */
[----:B----4-:R-:W-:Y:S04]  /*101c0*/  STL [R1+0x328], R26 ;  /* 0x0003281a01007387 */ /* 0x010fe80000100800 */
[----:B------:R-:W-:Y:S04]  /*101d0*/  STL.64 [R1+0x88], R22 ;  /* 0x0000881601007387 */ /* 0x000fe80000100a00 */
[----:B------:R-:W2:Y:S04]  /*101e0*/  LDL.LU R14, [R1+0x238] ;  /* 0x00023800010e7983 */ /* 0x000ea80000300800 */
[----:B------:R-:W2:Y:S04]  /*101f0*/  LDL.LU R15, [R1+0x23c] ;  /* 0x00023c00010f7983 */ /* 0x000ea80000300800 */
[----:B------:R-:W3:Y:S04]  /*10200*/  LDL.LU R18, [R1+0x208] ;  /* 0x0002080001127983 */ /* 0x000ee80000300800 */
[----:B------:R-:W3:Y:S01]  /*10210*/  LDL.LU R19, [R1+0x20c] ;  /* 0x00020c0001137983 */ /* 0x000ee20000300800 */
[----:B------:R0:W1:Y:S02]  /*10220*/  MUFU.EX2 R25, R9 ;  /* 0x0000000900197308 */ /* 0x0000640000000800 */
[----:B0-----:R-:W-:-:S06]  /*10230*/  FMUL R9, R8, 1.4426950216293334961 ;  /* 0x3fb8aa3b08097820 */ /* 0x001fcc0000400000 */
[----:B------:R-:W0:Y:S01]  /*10240*/  MUFU.EX2 R27, R9 ;  /* 0x00000009001b7308 */ /* 0x000e220000000800 */
[----:B---3--:R3:W-:Y:S04]  /*10250*/  STL.64 [R1+0xbe0], R18 ;  /* 0x000be01201007387 */ /* 0x0087e80000100a00 */
[----:B--2---:R2:W-:Y:S04]  /*10260*/  STL.64 [R1+0xbc8], R14 ;  /* 0x000bc80e01007387 */ /* 0x0045e80000100a00 */
[----:B-1----:R-:W-:Y:S04]  /*10270*/  STL [R1+0x314], R25 ;  /* 0x0003141901007387 */ /* 0x002fe80000100800 */
[----:B0-----:R-:W-:Y:S04]  /*10280*/  STL [R1+0x310], R27 ;  /* 0x0003101b01007387 */ /* 0x001fe80000100800 */
[----:B------:R-:W-:Y:S04]  /*10290*/  STL.64 [R1+0xc60], R26 ;  /* 0x000c601a01007387 */ /* 0x000fe80000100a00 */
[----:B------:R-:W-:Y:S04]  /*102a0*/  STL.64 [R1+0xc58], R24 ;  /* 0x000c581801007387 */ /* 0x000fe80000100a00 */
[----:B---3--:R-:W3:Y:S04]  /*102b0*/  LDL.LU R18, [R1+0x1e8] ;  /* 0x0001e80001127983 */ /* 0x008ee80000300800 */
[----:B------:R-:W3:Y:S04]  /*102c0*/  LDL.LU R19, [R1+0x1ec] ;  /* 0x0001ec0001137983 */ /* 0x000ee80000300800 */
[----:B---3--:R0:W-:Y:S04]  /*102d0*/  STL.64 [R1+0xbf8], R18 ;  /* 0x000bf81201007387 */ /* 0x0081e80000100a00 */
[----:B------:R-:W3:Y:S04]  /*102e0*/  LDL.LU R12, [R1+0x100] ;  /* 0x00010000010c7983 */ /* 0x000ee80000300800 */
[----:B------:R-:W3:Y:S04]  /*102f0*/  LDL.LU R13, [R1+0x104] ;  /* 0x00010400010d7983 */ /* 0x000ee80000300800 */
[----:B--2---:R-:W2:Y:S04]  /*10300*/  LDL.LU R14, [R1+0x108] ;  /* 0x00010800010e7983 */ /* 0x004ea80000300800 */
[----:B------:R-:W2:Y:S04]  /*10310*/  LDL.LU R15, [R1+0x10c] ;  /* 0x00010c00010f7983 */ /* 0x000ea80000300800 */
[----:B0-----:R-:W4:Y:S04]  /*10320*/  LDL.LU R18, [R1+0x1c8] ;  /* 0x0001c80001127983 */ /* 0x001f280000300800 */
[----:B------:R-:W4:Y:S04]  /*10330*/  LDL.LU R19, [R1+0x1cc] ;  /* 0x0001cc0001137983 */ /* 0x000f280000300800 */
[----:B----4-:R-:W-:Y:S04]  /*10340*/  STL.64 [R1+0xc10], R18 ;  /* 0x000c101201007387 */ /* 0x010fe80000100a00 */
[----:B--2---:R-:W-:Y:S04]  /*10350*/  STL.64 [R1+0xbd8], R14 ;  /* 0x000bd80e01007387 */ /* 0x004fe80000100a00 */
[----:B---3--:R0:W-:Y:S04]  /*10360*/  STL.64 [R1+0xbd0], R12 ;  /* 0x000bd00c01007387 */ /* 0x0081e80000100a00 */
[----:B0-----:R-:W2:Y:S04]  /*10370*/  LDL.LU R12, [R1+0x110] ;  /* 0x00011000010c7983 */ /* 0x001ea80000300800 */
[----:B------:R-:W2:Y:S04]  /*10380*/  LDL.LU R13, [R1+0x114] ;  /* 0x00011400010d7983 */ /* 0x000ea80000300800 */
[----:B------:R-:W3:Y:S04]  /*10390*/  LDL.LU R14, [R1+0x118] ;  /* 0x00011800010e7983 */ /* 0x000ee80000300800 */
[----:B------:R-:W3:Y:S04]  /*103a0*/  LDL.LU R15, [R1+0x11c] ;  /* 0x00011c00010f7983 */ /* 0x000ee80000300800 */
[----:B------:R-:W4:Y:S04]  /*103b0*/  LDL.LU R18, [R1+0x198] ;  /* 0x0001980001127983 */ /* 0x000f280000300800 */
[----:B------:R-:W4:Y:S04]  /*103c0*/  LDL.LU R19, [R1+0x19c] ;  /* 0x00019c0001137983 */ /* 0x000f280000300800 */
[----:B----4-:R-:W-:Y:S04]  /*103d0*/  STL.64 [R1+0xc28], R18 ;  /* 0x000c281201007387 */ /* 0x010fe80000100a00 */
[----:B---3--:R-:W-:Y:S04]  /*103e0*/  STL.64 [R1+0xbf0], R14 ;  /* 0x000bf00e01007387 */ /* 0x008fe80000100a00 */
[----:B--2---:R0:W-:Y:S04]  /*103f0*/  STL.64 [R1+0xbe8], R12 ;  /* 0x000be80c01007387 */ /* 0x0041e80000100a00 */
        /* <DEDUP_REMOVED lines=8> */
[----:B------:R-:W5:Y:S04]  /*10480*/  LDL.LU R26, [R1+0x8] ;  /* 0x00000800011a7983 */ /* 0x000f680000300800 */
[----:B------:R-:W5:Y:S04]  /*10490*/  LDL.LU R27, [R1+0xc] ;  /* 0x00000c00011b7983 */ /* 0x000f680000300800 */
        /* <DEDUP_REMOVED lines=9> */
[----:B---3--:R-:W-:Y:S04]  /*10530*/  STL.64 [R1+0xc20], R14 ;  /* 0x000c200e01007387 */ /* 0x008fe80000100a00 */
[----:B--2---:R0:W-:Y:S04]  /*10540*/  STL.64 [R1+0xc18], R12 ;  /* 0x000c180c01007387 */ /* 0x0041e80000100a00 */
[----:B0-----:R-:W2:Y:S04]  /*10550*/  LDL.LU R12, [R1+0x140] ;  /* 0x00014000010c7983 */ /* 0x001ea80000300800 */
[----:B------:R-:W2:Y:S04]  /*10560*/  LDL.LU R13, [R1+0x144] ;  /* 0x00014400010d7983 */ /* 0x000ea80000300800 */
[----:B------:R-:W3:Y:S04]  /*10570*/  LDL.LU R14, [R1+0x148] ;  /* 0x00014800010e7983 */ /* 0x000ee80000300800 */
[----:B------:R-:W3:Y:S01]  /*10580*/  LDL.LU R15, [R1+0x14c] ;  /* 0x00014c00010f7983 */ /* 0x000ee20000300800 */
[----:B------:R-:W-:-:S04]  /*10590*/  FFMA R8, R10, UR12, -R2 ;  /* 0x0000000c0a087c23 */ /* 0x000fc80008000802 */
[----:B------:R-:W-:Y:S01]  /*105a0*/  FMUL R9, R8, 1.4426950216293334961 ;  /* 0x3fb8aa3b08097820 */ /* 0x000fe20000400000 */
[----:B------:R-:W-:Y:S01]  /*105b0*/  FFMA R8, R11, UR12, -R2 ;  /* 0x0000000c0b087c23 */ /* 0x000fe20008000802 */
[----:B---3--:R-:W-:Y:S04]  /*105c0*/  STL.64 [R1+0xc38], R14 ;  /* 0x000c380e01007387 */ /* 0x008fe80000100a00 */
[----:B--2---:R0:W-:Y:S04]  /*105d0*/  STL.64 [R1+0xc30], R12 ;  /* 0x000c300c01007387 */ /* 0x0041e80000100a00 */
[----:B0-----:R-:W2:Y:S04]  /*105e0*/  LDL.LU R12, [R1+0x150] ;  /* 0x00015000010c7983 */ /* 0x001ea80000300800 */
[----:B------:R-:W2:Y:S04]  /*105f0*/  LDL.LU R13, [R1+0x154] ;  /* 0x00015400010d7983 */ /* 0x000ea80000300800 */
[----:B------:R-:W3:Y:S04]  /*10600*/  LDL.LU R14, [R1+0x158] ;  /* 0x00015800010e7983 */ /* 0x000ee80000300800 */
[----:B------:R-:W3:Y:S01]  /*10610*/  LDL.LU R15, [R1+0x15c] ;  /* 0x00015c00010f7983 */ /* 0x000ee20000300800 */
[----:B------:R-:W-:Y:S01]  /*10620*/  FMUL R8, R8, 1.4426950216293334961 ;  /* 0x3fb8aa3b08087820 */ /* 0x000fe20000400000 */
[----:B------:R-:W0:Y:S08]  /*10630*/  MUFU.EX2 R3, R9 ;  /* 0x0000000900037308 */ /* 0x000e300000000800 */
[----:B------:R-:W1:Y:S01]  /*10640*/  MUFU.EX2 R16, R8 ;  /* 0x0000000800107308 */ /* 0x000e620000000800 */
[----:B-----5:R-:W-:Y:S01]  /*10650*/  HMMA.16816.F32.BF16 R20, R4, R20, R24 ;  /* 0x000000140414723c */ /* 0x020fe20000041818 */
[----:B---3--:R-:W-:Y:S04]  /*10660*/  STL.64 [R1+0xc50], R14 ;  /* 0x000c500e01007387 */ /* 0x008fe80000100a00 */
[----:B--2---:R2:W-:Y:S04]  /*10670*/  STL.64 [R1+0xc48], R12 ;  /* 0x000c480c01007387 */ /* 0x0045e80000100a00 */
[----:B--2---:R-:W4:Y:S04]  /*10680*/  LDL.LU R12, [R1+0xc0] ;  /* 0x0000c000010c7983 */ /* 0x004f280000300800 */
[----:B------:R-:W4:Y:S04]  /*10690*/  LDL.LU R13, [R1+0xc4] ;  /* 0x0000c400010d7983 */ /* 0x000f280000300800 */
[----:B------:R-:W4:Y:S04]  /*106a0*/  LDL.LU R14, [R1+0xc8] ;  /* 0x0000c800010e7983 */ /* 0x000f280000300800 */
[----:B------:R-:W4:Y:S04]  /*106b0*/  LDL.LU R15, [R1+0xcc] ;  /* 0x0000cc00010f7983 */ /* 0x000f280000300800 */
[----:B------:R-:W2:Y:S04]  /*106c0*/  LDL.LU R10, [R1+0x228] ;  /* 0x00022800010a7983 */ /* 0x000ea80000300800 */
[----:B0-----:R-:W-:Y:S04]  /*106d0*/  STL [R1+0x31c], R3 ;  /* 0x00031c0301007387 */ /* 0x001fe80000100800 */
[----:B------:R-:W2:Y:S04]  /*106e0*/  LDL.LU R11, [R1+0x22c] ;  /* 0x00022c00010b7983 */ /* 0x000ea80000300800 */
[----:B-1----:R-:W-:Y:S04]  /*106f0*/  STL [R1+0x318], R16 ;  /* 0x0003181001007387 */ /* 0x002fe80000100800 */
[----:B------:R-:W3:Y:S04]  /*10700*/  LDL.LU.64 R26, [R1+0xc60] ;  /* 0x000c6000011a7983 */ /* 0x000ee80000300a00 */
[----:B------:R-:W5:Y:S04]  /*10710*/  LDL.LU.64 R24, [R1+0xc58] ;  /* 0x000c580001187983 */ /* 0x000f680000300a00 */
[----:B------:R-:W2:Y:S04]  /*10720*/  LDL.LU R6, [R1+0x218] ;  /* 0x0002180001067983 */ /* 0x000ea80000300800 */
[----:B------:R-:W2:Y:S04]  /*10730*/  LDL.LU R7, [R1+0x21c] ;  /* 0x00021c0001077983 */ /* 0x000ea80000300800 */
[----:B------:R-:W-:Y:S04]  /*10740*/  STL.64 [R1+0xb60], R22 ;  /* 0x000b601601007387 */ /* 0x000fe80000100a00 */
[----:B------:R0:W-:Y:S04]  /*10750*/  STL.64 [R1+0xb58], R20 ;  /* 0x000b581401007387 */ /* 0x0001e80000100a00 */
[----:B0-----:R-:W2:Y:S04]  /*10760*/  LDL.LU R20, [R1+0xe0] ;  /* 0x0000e00001147983 */ /* 0x001ea80000300800 */
[----:B------:R-:W2:Y:S04]  /*10770*/  LDL.LU R21, [R1+0xe4] ;  /* 0x0000e40001157983 */ /* 0x000ea80000300800 */
[----:B------:R-:W2:Y:S04]  /*10780*/  LDL.LU R22, [R1+0xe8] ;  /* 0x0000e80001167983 */ /* 0x000ea80000300800 */
[----:B------:R-:W2:Y:S01]  /*10790*/  LDL.LU R23, [R1+0xec] ;  /* 0x0000ec0001177983 */ /* 0x000ea20000300800 */
[----:B---3--:R-:W-:-:S02]  /*107a0*/  F2FP.BF16.F32.PACK_AB R26, R26, R17 ;  /* 0x000000111a1a723e */ /* 0x008fc400000010ff */
[----:B-----5:R-:W-:Y:S02]  /*107b0*/  F2FP.BF16.F32.PACK_AB R25, R27, R25 ;  /* 0x000000191b19723e */ /* 0x020fe400000010ff */
[----:B------:R-:W-:Y:S02]  /*107c0*/  F2FP.BF16.F32.PACK_AB R24, R29, R24 ;  /* 0x000000181d18723e */ /* 0x000fe400000010ff */
[----:B------:R-:W-:-:S07]  /*107d0*/  F2FP.BF16.F32.PACK_AB R27, R16, R3 ;  /* 0x00000003101b723e */ /* 0x000fce00000010ff */
[----:B----4-:R-:W-:Y:S01]  /*107e0*/  HMMA.16816.F32.BF16 R16, R24, R18, R12 ;  /* 0x000000121810723c */ /* 0x010fe2000004180c */
[----:B------:R-:W3:Y:S04]  /*107f0*/  LDL.LU.64 R14, [R1+0xc50] ;  /* 0x000c5000010e7983 */ /* 0x000ee80000300a00 */
[----:B------:R-:W3:-:S14]  /*10800*/  LDL.LU.64 R12, [R1+0xc48] ;  /* 0x000c4800010c7983 */ /* 0x000edc0000300a00 */
        /* <DEDUP_REMOVED lines=24> */
[----:B------:R-:W-:Y:S04]  /*10990*/  STL.64 [R1], R16 ;  /* 0x0000001001007387 */ /* 0x000fe80000100a00 */
[----:B------:R0:W-:Y:S04]  /*109a0*/  STL.64 [R1+0x8], R18 ;  /* 0x0000081201007387 */ /* 0x0001e80000100a00 */
[----:B0-----:R-:W3:Y:S02]  /*109b0*/  LDL.LU.64 R18, [R1+0xbe0] ;  /* 0x000be00001127983 */ /* 0x001ee40000300a00 */
[C---:B---3--:R-:W-:Y:S02]  /*109c0*/  HMMA.16816.F32.BF16 R16, R24.reuse, R18, R12 ;  /* 0x000000121810723c */ /* 0x048fe4000004180c */
[----:B------:R-:W2:Y:S04]  /*109d0*/  LDL.LU.64 R14, [R1+0xbd8] ;  /* 0x000bd800010e7983 */ /* 0x000ea80000300a00 */
[----:B------:R-:W2:Y:S04]  /*109e0*/  LDL.LU.64 R12, [R1+0xbd0] ;  /* 0x000bd000010c7983 */ /* 0x000ea80000300a00 */
[----:B------:R-:W3:Y:S09]  /*109f0*/  LDL.LU R29, [R1+0x270] ;  /* 0x00027000011d7983 */ /* 0x000ef20000300800 */
[----:B------:R-:W-:Y:S04]  /*10a00*/  STL.64 [R1+0xae8], R18 ;  /* 0x000ae81201007387 */ /* 0x000fe80000100a00 */
[----:B------:R0:W-:Y:S04]  /*10a10*/  STL.64 [R1+0xae0], R16 ;  /* 0x000ae01001007387 */ /* 0x0001e80000100a00 */
[----:B0-----:R-:W4:Y:S04]  /*10a20*/  LDL.LU R16, [R1+0xf0] ;  /* 0x0000f00001107983 */ /* 0x001f280000300800 */
[----:B------:R-:W4:Y:S04]  /*10a30*/  LDL.LU R17, [R1+0xf4] ;  /* 0x0000f40001117983 */ /* 0x000f280000300800 */
[----:B------:R-:W4:Y:S04]  /*10a40*/  LDL.LU R18, [R1+0xf8] ;  /* 0x0000f80001127983 */ /* 0x000f280000300800 */
[----:B------:R-:W4:Y:S01]  /*10a50*/  LDL.LU R19, [R1+0xfc] ;  /* 0x0000fc0001137983 */ /* 0x000f220000300800 */
[----:B--2---:R-:W-:Y:S03]  /*10a60*/  HMMA.16816.F32.BF16 R4, R24, R6, R12 ;  /* 0x000000061804723c */ /* 0x004fe6000004180c */
[----:B------:R-:W2:-:S15]  /*10a70*/  LDL.LU.64 R14, [R1+0xbc8] ;  /* 0x000bc800010e7983 */ /* 0x000e9e0000300a00 */
[----:B------:R-:W-:Y:S01]  /*10a80*/  NOP ;  /* 0x0000000000007918 */ /* 0x000fe20000000000 */
[----:B------:R-:W-:Y:S04]  /*10a90*/  STL.64 [R1+0xad8], R6 ;  /* 0x000ad80601007387 */ /* 0x000fe80000100a00 */
[----:B------:R-:W-:Y:S01]  /*10aa0*/  STL.64 [R1+0xad0], R4 ;  /* 0x000ad00401007387 */ /* 0x000fe20000100a00 */
[----:B----4-:R-:W-:Y:S03]  /*10ab0*/  HMMA.16816.F32.BF16 R8, R24, R10, R16 ;  /* 0x0000000a1808723c */ /* 0x010fe60000041810 */
[----:B------:R-:W4:-:S15]  /*10ac0*/  LDL.LU R16, [R1+0x284] ;  /* 0x0002840001107983 */ /* 0x000f1e0000300800 */
[----:B------:R-:W-:Y:S01]  /*10ad0*/  NOP ;  /* 0x0000000000007918 */ /* 0x000fe20000000000 */
[----:B------:R0:W-:Y:S04]  /*10ae0*/  STL.64 [R1+0xac8], R10 ;  /* 0x000ac80a01007387 */ /* 0x0001e80000100a00 */
[----:B0-----:R-:W5:Y:S04]  /*10af0*/  LDL.LU R11, [R1+0x274] ;  /* 0x00027400010b7983 */ /* 0x001f680000300800 */
[----:B------:R-:W4:Y:S04]  /*10b00*/  LDL.LU R10, [R1+0x280] ;  /* 0x00028000010a7983 */ /* 0x000f280000300800 */
[----:B------:R-:W-:Y:S04]  /*10b10*/  STL.64 [R1+0xac0], R8 ;  /* 0x000ac00801007387 */ /* 0x000fe80000100a00 */
[----:B------:R-:W4:Y:S01]  /*10b20*/  LDL.LU R17, [R1+0x278] ;  /* 0x0002780001117983 */ /* 0x000f220000300800 */
[----:B--2---:R-:W-:Y:S03]  /*10b30*/  HMMA.16816.F32.BF16 R12, R24, R14, R20 ;  /* 0x0000000e180c723c */ /* 0x004fe60000041814 */
[----:B------:R-:W2:Y:S01]  /*10b40*/  LDL.LU R23, [R1+0x27c] ;  /* 0x00027c0001177983 */ /* 0x000ea20000300800 */
[----:B---3--:R-:W-:-:S04]  /*10b50*/  FFMA R29, R29, UR12, -R28 ;  /* 0x0000000c1d1d7c23 */ /* 0x008fc8000800081c */
[----:B------:R-:W-:Y:S01]  /*10b60*/  FMUL R3, R29, 1.4426950216293334961 ;  /* 0x3fb8aa3b1d037820 */ /* 0x000fe20000400000 */
[----:B--2---:R0:W-:Y:S04]  /*10b70*/  STL [R1+0xbc0], R23 ;  /* 0x000bc01701007387 */ /* 0x0041e80000100800 */
[----:B------:R-:W2:Y:S04]  /*10b80*/  LDL.LU R20, [R1+0xd0] ;  /* 0x0000d00001147983 */ /* 0x000ea80000300800 */
[----:B------:R-:W2:Y:S04]  /*10b90*/  LDL.LU R21, [R1+0xd4] ;  /* 0x0000d40001157983 */ /* 0x000ea80000300800 */
[----:B------:R-:W2:Y:S04]  /*10ba0*/  LDL.LU R22, [R1+0xd8] ;  /* 0x0000d80001167983 */ /* 0x000ea80000300800 */
[----:B0-----:R-:W2:Y:S04]  /*10bb0*/  LDL.LU R23, [R1+0xdc] ;  /* 0x0000dc0001177983 */ /* 0x001ea80000300800 */
[----:B------:R-:W3:Y:S04]  /*10bc0*/  LDL.LU R18, [R1+0x1b8] ;  /* 0x0001b80001127983 */ /* 0x000ee80000300800 */
[----:B------:R-:W3:Y:S04]  /*10bd0*/  LDL.LU R19, [R1+0x1bc] ;  /* 0x0001bc0001137983 */ /* 0x000ee80000300800 */
[----:B------:R-:W3:Y:S04]  /*10be0*/  LDL.LU R4, [R1+0xb0] ;  /* 0x0000b00001047983 */ /* 0x000ee80000300800 */
[----:B------:R-:W3:Y:S04]  /*10bf0*/  LDL.LU R5, [R1+0xb4] ;  /* 0x0000b40001057983 */ /* 0x000ee80000300800 */
[----:B------:R-:W3:Y:S04]  /*10c00*/  LDL.LU R6, [R1+0xb8] ;  /* 0x0000b80001067983 */ /* 0x000ee80000300800 */
[----:B------:R-:W3:Y:S04]  /*10c10*/  LDL.LU R7, [R1+0xbc] ;  /* 0x0000bc0001077983 */ /* 0x000ee80000300800 */
[----:B------:R-:W-:Y:S04]  /*10c20*/  STL [R1+0xaac], R12 ;  /* 0x000aac0c01007387 */ /* 0x000fe80000100800 */
[----:B------:R-:W-:Y:S04]  /*10c30*/  STL [R1+0xaa8], R13 ;  /* 0x000aa80d01007387 */ /* 0x000fe80000100800 */
[----:B------:R0:W-:Y:S04]  /*10c40*/  STL [R1+0xaa4], R14 ;  /* 0x000aa40e01007387 */ /* 0x0001e80000100800 */
[----:B------:R1:W-:Y:S04]  /*10c50*/  STL [R1+0xaa0], R15 ;  /* 0x000aa00f01007387 */ /* 0x0003e80000100800 */
[----:B0-----:R-:W2:Y:S04]  /*10c60*/  LDL.LU R14, [R1+0x188] ;  /* 0x00018800010e7983 */ /* 0x001ea80000300800 */
[----:B-1----:R-:W2:Y:S01]  /*10c70*/  LDL.LU R15, [R1+0x18c] ;  /* 0x00018c00010f7983 */ /* 0x002ea20000300800 */
[----:B-----5:R-:W-:-:S02]  /*10c80*/  FFMA R29, R11, UR12, -R28 ;  /* 0x0000000c0b1d7c23 */ /* 0x020fc4000800081c */
[----:B------:R0:W1:Y:S02]  /*10c90*/  MUFU.EX2 R11, R3 ;  /* 0x00000003000b7308 */ /* 0x0000640000000800 */
[----:B0-----:R-:W-:-:S06]  /*10ca0*/  FMUL R3, R29, 1.4426950216293334961 ;  /* 0x3fb8aa3b1d037820 */ /* 0x001fcc0000400000 */
[----:B------:R0:W5:Y:S01]  /*10cb0*/  MUFU.EX2 R8, R3 ;  /* 0x0000000300087308 */ /* 0x0001620000000800 */
[--C-:B----4-:R-:W-:Y:S01]  /*10cc0*/  FFMA R29, R10, UR12, -R28.reuse ;  /* 0x0000000c0a1d7c23 */ /* 0x110fe2000800081c */
[----:B-1----:R-:W-:Y:S03]  /*10cd0*/  STL [R1+0x304], R11 ;  /* 0x0003040b01007387 */ /* 0x002fe60000100800 */
[----:B0-----:R-:W-:Y:S01]  /*10ce0*/  FMUL R3, R29, 1.4426950216293334961 ;  /* 0x3fb8aa3b1d037820 */ /* 0x001fe20000400000 */
[----:B-----5:R0:W-:Y:S03]  /*10cf0*/  STL [R1+0x300], R8 ;  /* 0x0003000801007387 */ /* 0x0201e60000100800 */
[----:B0-----:R-:W0:Y:S01]  /*10d00*/  MUFU.EX2 R8, R3 ;  /* 0x0000000300087308 */ /* 0x001e220000000800 */
[----:B------:R-:W-:Y:S04]  /*10d10*/  STL [R1+0xa2c], R28 ;  /* 0x000a2c1c01007387 */ /* 0x000fe80000100800 */
[----:B0-----:R-:W-:Y:S01]  /*10d20*/  STL [R1+0x308], R8 ;  /* 0x0003080801007387 */ /* 0x001fe20000100800 */
[----:B--2---:R-:W-:Y:S03]  /*10d30*/  HMMA.16816.F32.BF16 R12, R24, R14, R20 ;  /* 0x0000000e180c723c */ /* 0x004fe60000041814 */
[----:B------:R-:W2:Y:S01]  /*10d40*/  LDL.LU R23, [R1+0xbc0] ;  /* 0x000bc00001177983 */ /* 0x000ea20000300800 */
[----:B------:R-:W-:-:S04]  /*10d50*/  FFMA R29, R16, UR12, -R28 ;  /* 0x0000000c101d7c23 */ /* 0x000fc8000800081c */
[----:B------:R-:W-:-:S04]  /*10d60*/  FMUL R3, R29, 1.4426950216293334961 ;  /* 0x3fb8aa3b1d037820 */ /* 0x000fc80000400000 */
[----:B------:R0:W1:Y:S01]  /*10d70*/  MUFU.EX2 R9, R3 ;  /* 0x0000000300097308 */ /* 0x0000620000000800 */
[----:B------:R-:W-:-:S06]  /*10d80*/  FFMA R29, R17, UR12, -R2 ;  /* 0x0000000c111d7c23 */ /* 0x000fcc0008000802 */
[----:B0-----:R-:W-:Y:S01]  /*10d90*/  IMAD.MOV.U32 R3, RZ, RZ, R15 ;  /* 0x000000ffff037224 */ /* 0x001fe200078e000f */
[----:B------:R-:W-:Y:S01]  /*10da0*/  STL.64 [R1+0x100], R12 ;  /* 0x0001000c01007387 */ /* 0x000fe20000100a00 */
[----:B------:R-:W-:-:S03]  /*10db0*/  FMUL R10, R29, 1.4426950216293334961 ;  /* 0x3fb8aa3b1d0a7820 */ /* 0x000fc60000400000 */
[----:B------:R-:W-:Y:S04]  /*10dc0*/  STL [R1+0x108], R14 ;  /* 0x0001080e01007387 */ /* 0x000fe80000100800 */
[----:B-1----:R-:W-:Y:S04]  /*10dd0*/  STL [R1+0x30c], R9 ;  /* 0x00030c0901007387 */ /* 0x002fe80000100800 */
[----:B------:R-:W-:Y:S04]  /*10de0*/  STL [R1+0xab0], R3 ;  /* 0x000ab00301007387 */ /* 0x000fe80000100800 */
[----:B------:R-:W4:Y:S01]  /*10df0*/  LDL.LU R22, [R1+0x1a8] ;  /* 0x0001a80001167983 */ /* 0x000f220000300800 */
[----:B--2---:R-:W-:-:S03]  /*10e00*/  FFMA R29, R23, UR12, -R2 ;  /* 0x0000000c171d7c23 */ /* 0x004fc60008000802 */
[----:B------:R-:W4:Y:S01]  /*10e10*/  LDL.LU R23, [R1+0x1ac] ;  /* 0x0001ac0001177983 */ /* 0x000f220000300800 */
[----:B---3--:R-:W-:Y:S03]  /*10e20*/  HMMA.16816.F32.BF16 R4, R24, R18, R4 ;  /* 0x000000121804723c */ /* 0x008fe60000041804 */
[----:B----4-:R0:W-:-:S15]  /*10e30*/  STL.64 [R1+0xb78], R22 ;  /* 0x000b781601007387 */ /* 0x0101de0000100a00 */
[----:B------:R-:W-:Y:S01]  /*10e40*/  NOP ;  /* 0x0000000000007918 */ /* 0x000fe20000000000 */
[----:B------:R-:W-:Y:S04]  /*10e50*/  STL.64 [R1+0xf0], R4 ;  /* 0x0000f00401007387 */ /* 0x000fe80000100a00 */
[----:B------:R-:W2:Y:S04]  /*10e60*/  LDL.LU R20, [R1+0x60] ;  /* 0x0000600001147983 */ /* 0x000ea80000300800 */
[----:B------:R-:W2:Y:S04]  /*10e70*/  LDL.LU R21, [R1+0x64] ;  /* 0x0000640001157983 */ /* 0x000ea80000300800 */
[----:B0-----:R-:W3:Y:S04]  /*10e80*/  LDL.LU R22, [R1+0x68] ;  /* 0x0000680001167983 */ /* 0x001ee80000300800 */
[----:B------:R-:W3:Y:S01]  /*10e90*/  LDL.LU R23, [R1+0x6c] ;  /* 0x00006c0001177983 */ /* 0x000ee20000300800 */
[----:B------:R-:W0:Y:S03]  /*10ea0*/  MUFU.EX2 R10, R10 ;  /* 0x0000000a000a7308 */ /* 0x000e260000000800 */
[----:B---3--:R1:W-:Y:S04]  /*10eb0*/  STL.64 [R1+0xb88], R22 ;  /* 0x000b881601007387 */ /* 0x0083e80000100a00 */
[----:B--2---:R-:W-:Y:S04]  /*10ec0*/  STL.64 [R1+0xb80], R20 ;  /* 0x000b801401007387 */ /* 0x004fe80000100a00 */
[----:B-1----:R-:W2:Y:S04]  /*10ed0*/  LDL.LU R22, [R1+0x1f8] ;  /* 0x0001f80001167983 */ /* 0x002ea80000300800 */
[----:B------:R-:W2:Y:S04]  /*10ee0*/  LDL.LU R23, [R1+0x1fc] ;  /* 0x0001fc0001177983 */ /* 0x000ea80000300800 */
[----:B------:R-:W3:Y:S04]  /*10ef0*/  LDL.LU R19, [R1+0x288] ;  /* 0x0002880001137983 */ /* 0x000ee80000300800 */
[----:B--2---:R1:W-:Y:S04]  /*10f00*/  STL.64 [R1+0xba0], R22 ;  /* 0x000ba01601007387 */ /* 0x0043e80000100a00 */
[----:B-1----:R-:W2:Y:S04]  /*10f10*/  LDL.LU R22, [R1+0x1d8] ;  /* 0x0001d80001167983 */ /* 0x002ea80000300800 */
[----:B------:R-:W2:Y:S04]  /*10f20*/  LDL.LU R23, [R1+0x1dc] ;  /* 0x0001dc0001177983 */ /* 0x000ea80000300800 */
[----:B0-----:R-:W-:Y:S04]  /*10f30*/  STL [R1+0x278], R10 ;  /* 0x0002780a01007387 */ /* 0x001fe80000100800 */
[----:B------:R-:W-:Y:S04]  /*10f40*/  STL.64 [R1+0xb70], R10 ;  /* 0x000b700a01007387 */ /* 0x000fe80000100a00 */
[----:B------:R0:W-:Y:S04]  /*10f50*/  STL.64 [R1+0xb68], R8 ;  /* 0x000b680801007387 */ /* 0x0001e80000100a00 */
[----:B0-----:R-:W4:Y:S04]  /*10f60*/  LDL.LU R8, [R1+0x50] ;  /* 0x0000500001087983 */ /* 0x001f280000300800 */
[----:B------:R-:W4:Y:S04]  /*10f70*/  LDL.LU R9, [R1+0x54] ;  /* 0x0000540001097983 */ /* 0x000f280000300800 */
[----:B------:R-:W5:Y:S01]  /*10f80*/  LDL.LU R10, [R1+0x58] ;  /* 0x00005800010a7983 */ /* 0x000f620000300800 */
[----:B------:R-:W-:-:S03]  /*10f90*/  MOV R11, R0 ;  /* 0x00000000000b7202 */ /* 0x000fc60000000f00 */
[----:B------:R-:W2:Y:S04]  /*10fa0*/  LDL.LU R0, [R1+0xbbc] ;  /* 0x000bbc0001007983 */ /* 0x000ea80000300800 */
[----:B------:R-:W2:Y:S04]  /*10fb0*/  LDL.LU R13, [R1+0x28c] ;  /* 0x00028c00010d7983 */ /* 0x000ea80000300800 */
[----:B-----5:R-:W-:Y:S04]  /*10fc0*/  STL.64 [R1+0xb98], R10 ;  /* 0x000b980a01007387 */ /* 0x020fe80000100a00 */
[----:B----4-:R0:W-:Y:S04]  /*10fd0*/  STL.64 [R1+0xb90], R8 ;  /* 0x000b900801007387 */ /* 0x0101e80000100a00 */
[----:B0-----:R-:W4:Y:S04]  /*10fe0*/  LDL.LU R8, [R1+0x70] ;  /* 0x0000700001087983 */ /* 0x001f280000300800 */
[----:B------:R-:W4:Y:S04]  /*10ff0*/  LDL.LU R9, [R1+0x74] ;  /* 0x0000740001097983 */ /* 0x000f280000300800 */
[----:B------:R-:W5:Y:S04]  /*11000*/  LDL.LU R10, [R1+0x78] ;  /* 0x00007800010a7983 */ /* 0x000f680000300800 */
[----:B------:R-:W5:Y:S04]  /*11010*/  LDL.LU R11, [R1+0x7c] ;  /* 0x00007c00010b7983 */ /* 0x000f680000300800 */
[----:B-----5:R-:W-:Y:S04]  /*11020*/  STL.64 [R1+0xbb0], R10 ;  /* 0x000bb00a01007387 */ /* 0x020fe80000100a00 */
[----:B----4-:R0:W-:Y:S04]  /*11030*/  STL.64 [R1+0xba8], R8 ;  /* 0x000ba80801007387 */ /* 0x0101e80000100a00 */
[----:B0-----:R-:W4:Y:S01]  /*11040*/  LDL.LU R8, [R1+0x90] ;  /* 0x0000900001087983 */ /* 0x001f220000300800 */
[----:B--2---:R-:W-:-:S03]  /*11050*/  IMAD.MOV.U32 R9, RZ, RZ, R0 ;  /* 0x000000ffff097224 */ /* 0x004fc600078e0000 */
[----:B------:R-:W2:Y:S04]  /*11060*/  LDL.LU R0, [R1+0xbb8] ;  /* 0x000bb80001007983 */ /* 0x000ea80000300800 */
[----:B------:R-:W4:Y:S04]  /*11070*/  LDL.LU R10, [R1+0x98] ;  /* 0x00009800010a7983 */ /* 0x000f280000300800 */
[----:B------:R-:W4:Y:S01]  /*11080*/  LDL.LU R11, [R1+0x9c] ;  /* 0x00009c00010b7983 */ /* 0x000f220000300800 */
[----:B------:R-:W-:Y:S01]  /*11090*/  MOV R3, R6 ;  /* 0x0000000600037202 */ /* 0x000fe20000000f00 */
[----:B------:R-:W-:-:S04]  /*110a0*/  IMAD.MOV.U32 R12, RZ, RZ, R7 ;  /* 0x000000ffff0c7224 */ /* 0x000fc800078e0007 */
[----:B------:R0:W-:Y:S02]  /*110b0*/  STL [R1+0xab8], R3 ;  /* 0x000ab80301007387 */ /* 0x0001e40000100800 */
[----:B0-----:R-:W-:Y:S02]  /*110c0*/  FMUL R3, R29, 1.4426950216293334961 ;  /* 0x3fb8aa3b1d037820 */ /* 0x001fe40000400000 */
[----:B------:R-:W-:Y:S04]  /*110d0*/  STL [R1+0xab4], R12 ;  /* 0x000ab40c01007387 */ /* 0x000fe80000100800 */
[----:B------:R-:W5:Y:S04]  /*110e0*/  LDL.LU R14, [R1+0x178] ;  /* 0x00017800010e7983 */ /* 0x000f680000300800 */
[----:B------:R-:W5:Y:S01]  /*110f0*/  LDL.LU R15, [R1+0x17c] ;  /* 0x00017c00010f7983 */ /* 0x000f620000300800 */
[----:B---3--:R-:W-:-:S03]  /*11100*/  FFMA R29, R19, UR12, -R2 ;  /* 0x0000000c131d7c23 */ /* 0x008fc60008000802 */
[----:B--2---:R-:W0:Y:S01]  /*11110*/  LDSM.16.M88.4 R4, [R0+UR5+0x10080] ;  /* 0x010080050004783b */ /* 0x004e220008000200 */
[----:B----4-:R-:W-:Y:S01]  /*11120*/  HMMA.16816.F32.BF16 R20, R24, R22, R8 ;  /* 0x000000161814723c */ /* 0x010fe20000041808 */
[----:B0-----:R-:W-:Y:S02]  /*11130*/  MOV R28, R7 ;  /* 0x00000007001c7202 */ /* 0x001fe40000000f00 */
[----:B------:R-:W0:Y:S03]  /*11140*/  MUFU.EX2 R7, R3 ;  /* 0x0000000300077308 */ /* 0x000e260000000800 */
[----:B------:R1:W-:Y:S04]  /*11150*/  STL [R1+0xa34], R28 ;  /* 0x000a341c01007387 */ /* 0x0003e80000100800 */
[----:B------:R-:W-:Y:S04]  /*11160*/  STL [R1+0x228], R6 ;  /* 0x0002280601007387 */ /* 0x000fe80000100800 */
[----:B-1----:R-:W2:Y:S04]  /*11170*/  LDL R28, [R1+0x300] ;  /* 0x00030000011c7983 */ /* 0x002ea80000100800 */
[----:B------:R-:W3:Y:S04]  /*11180*/  LDL.LU R16, [R1+0x40] ;  /* 0x0000400001107983 */ /* 0x000ee80000300800 */
[----:B------:R-:W3:Y:S04]  /*11190*/  LDL.LU R17, [R1+0x44] ;  /* 0x0000440001117983 */ /* 0x000ee80000300800 */
[----:B------:R-:W3:Y:S04]  /*111a0*/  LDL.LU R18, [R1+0x48] ;  /* 0x0000480001127983 */ /* 0x000ee80000300800 */
[----:B0-----:R-:W-:Y:S04]  /*111b0*/  STL [R1+0x27c], R7 ;  /* 0x00027c0701007387 */ /* 0x001fe80000100800 */
[----:B------:R-:W3:Y:S04]  /*111c0*/  LDL.LU R19, [R1+0x4c] ;  /* 0x00004c0001137983 */ /* 0x000ee80000300800 */
[----:B------:R-:W-:Y:S04]  /*111d0*/  STL [R1+0xa28], R2 ;  /* 0x000a280201007387 */ /* 0x000fe80000100800 */
[----:B------:R-:W4:Y:S04]  /*111e0*/  LDL.LU.64 R10, [R1+0xbb0] ;  /* 0x000bb000010a7983 */ /* 0x000f280000300a00 */
[----:B------:R-:W4:Y:S04]  /*111f0*/  LDL.LU.64 R8, [R1+0xba8] ;  /* 0x000ba80001087983 */ /* 0x000f280000300a00 */
[----:B------:R-:W-:Y:S04]  /*11200*/  STL.64 [R1+0x90], R20 ;  /* 0x0000901401007387 */ /* 0x000fe80000100a00 */
[----:B------:R0:W-:Y:S04]  /*11210*/  STL.64 [R1+0x98], R22 ;  /* 0x0000981601007387 */ /* 0x0001e80000100a00 */
[----:B0-----:R-:W4:Y:S01]  /*11220*/  LDL.LU.64 R22, [R1+0xba0] ;  /* 0x000ba00001167983 */ /* 0x001f220000300a00 */
[----:B------:R-:W-:-:S04]  /*11230*/  FMUL R3, R29, 1.4426950216293334961 ;  /* 0x3fb8aa3b1d037820 */ /* 0x000fc80000400000 */
[----:B------:R-:W0:Y:S02]  /*11240*/  MUFU.EX2 R6, R3 ;  /* 0x0000000300067308 */ /* 0x000e240000000800 */
[----:B0-----:R-:W-:Y:S01]  /*11250*/  STL [R1+0x280], R6 ;  /* 0x0002800601007387 */ /* 0x001fe20000100800 */
[----:B----4-:R-:W-:Y:S03]  /*11260*/  HMMA.16816.F32.BF16 R20, R24, R22, R8 ;  /* 0x000000161814723c */ /* 0x010fe60000041808 */
[----:B------:R-:W4:Y:S04]  /*11270*/  LDL.LU.64 R10, [R1+0xb98] ;  /* 0x000b9800010a7983 */ /* 0x000f280000300a00 */
[----:B------:R-:W4:-:S12]  /*11280*/  LDL.LU.64 R8, [R1+0xb90] ;  /* 0x000b900001087983 */ /* 0x000f180000300a00 */
[----:B------:R-:W-:Y:S04]  /*11290*/  STL.64 [R1+0x70], R20 ;  /* 0x0000701401007387 */ /* 0x000fe80000100a00 */
[----:B------:R0:W-:Y:S04]  /*112a0*/  STL.64 [R1+0x78], R22 ;  /* 0x0000781601007387 */ /* 0x0001e80000100a00 */
[----:B0-----:R-:W5:Y:S04]  /*112b0*/  LDL.LU.64 R22, [R1+0xb88] ;  /* 0x000b880001167983 */ /* 0x001f680000300a00 */
[----:B------:R-:W5:Y:S01]  /*112c0*/  LDL.LU.64 R20, [R1+0xb80] ;  /* 0x000b800001147983 */ /* 0x000f620000300a00 */
[----:B------:R-:W-:-:S04]  /*112d0*/  FFMA R29, R13, UR12, -R2 ;  /* 0x0000000c0d1d7c23 */ /* 0x000fc80008000802 */
[----:B------:R-:W-:-:S04]  /*112e0*/  FMUL R29, R29, 1.4426950216293334961 ;  /* 0x3fb8aa3b1d1d7820 */ /* 0x000fc80000400000 */
[----:B------:R-:W0:Y:S02]  /*112f0*/  MUFU.EX2 R2, R29 ;  /* 0x0000001d00027308 */ /* 0x000e240000000800 */
[----:B0-----:R-:W-:Y:S01]  /*11300*/  STL [R1+0x284], R2 ;  /* 0x0002840201007387 */ /* 0x001fe20000100800 */
[----:B-----5:R-:W-:Y:S03]  /*11310*/  HMMA.16816.F32.BF16 R12, R24, R14, R20 ;  /* 0x0000000e180c723c */ /* 0x020fe60000041814 */
[----:B------:R-:W4:-:S15]  /*11320*/  LDL.LU.64 R22, [R1+0xb78] ;  /* 0x000b780001167983 */ /* 0x000f1e0000300a00 */
[----:B------:R-:W-:Y:S01]  /*11330*/  NOP ;  /* 0x0000000000007918 */ /* 0x000fe20000000000 */
[----:B------:R0:W-:Y:S01]  /*11340*/  STL [R1+0x190], R12 ;  /* 0x0001900c01007387 */ /* 0x0001e20000100800 */
[----:B------:R-:W-:-:S03]  /*11350*/  IMAD.MOV.U32 R3, RZ, RZ, R13 ;  /* 0x000000ffff037224 */ /* 0x000fc600078e000d */
[----:B------:R1:W-:Y:S01]  /*11360*/  STL [R1+0x19c], R15 ;  /* 0x00019c0f01007387 */ /* 0x0003e20000100800 */
[----:B0-----:R-:W-:Y:S01]  /*11370*/  MOV R12, R14 ;  /* 0x0000000e000c7202 */ /* 0x001fe20000000f00 */
[----:B----4-:R-:W-:Y:S02]  /*11380*/  HMMA.16816.F32.BF16 R20, R24, R22, R8 ;  /* 0x000000161814723c */ /* 0x010fe40000041808 */
[----:B------:R-:W2:Y:S04]  /*11390*/  LDL.LU.64 R10, [R1+0xb70] ;  /* 0x000b7000010a7983 */ /* 0x000ea80000300a00 */
[----:B------:R-:W4:-:S13]  /*113a0*/  LDL.LU.64 R8, [R1+0xb68] ;  /* 0x000b680001087983 */ /* 0x000f1a0000300a00 */
[----:B------:R-:W-:Y:S01]  /*113b0*/  MOV R14, R21 ;  /* 0x00000015000e7202 */ /* 0x000fe20000000f00 */
[----:B-1----:R-:W-:Y:S01]  /*113c0*/  IMAD.MOV.U32 R15, RZ, RZ, R22 ;  /* 0x000000ffff0f7224 */ /* 0x002fe200078e0016 */
[----:B------:R-:W-:Y:S01]  /*113d0*/  MOV R29, R23 ;  /* 0x00000017001d7202 */ /* 0x000fe20000000f00 */
[----:B------:R-:W-:Y:S01]  /*113e0*/  IMAD.MOV.U32 R13, RZ, RZ, R20 ;  /* 0x000000ffff0d7224 */ /* 0x000fe200078e0014 */
[----:B------:R-:W5:Y:S04]  /*113f0*/  LDL.LU.64 R22, [R1+0xb60] ;  /* 0x000b600001167983 */ /* 0x000f680000300a00 */
[----:B------:R-:W5:Y:S04]  /*11400*/  LDL.LU.64 R20, [R1+0xb58] ;  /* 0x000b580001147983 */ /* 0x000f680000300a00 */
[----:B------:R0:W-:Y:S04]  /*11410*/  STL.64 [R1+0xaf8], R14 ;  /* 0x000af80e01007387 */ /* 0x0001e80000100a00 */
[----:B------:R1:W-:Y:S04]  /*11420*/  STL.64 [R1+0xaf0], R12 ;  /* 0x000af00c01007387 */ /* 0x0003e80000100a00 */
[----:B0-----:R-:W5:Y:S04]  /*11430*/  LDL.LU R14, [R1+0x88] ;  /* 0x00008800010e7983 */ /* 0x001f680000300800 */
[----:B------:R-:W5:Y:S04]  /*11440*/  LDL.LU R15, [R1+0x8c] ;  /* 0x00008c00010f7983 */ /* 0x000f680000300800 */
[----:B-1----:R-:W2:Y:S04]  /*11450*/  LDL.LU R12, [R1] ;  /* 0x00000000010c7983 */ /* 0x002ea80000300800 */
[----:B------:R-:W2:Y:S01]  /*11460*/  LDL.LU R13, [R1+0x4] ;  /* 0x00000400010d7983 */ /* 0x000ea20000300800 */
[----:B-----5:R-:W-:Y:S03]  /*11470*/  HMMA.16816.F32.BF16 R24, R24, R14, R20 ;  /* 0x0000000e1818723c */ /* 0x020fe60000041814 */
[----:B------:R-:W5:Y:S04]  /*11480*/  LDL.LU R14, [R1+0x8] ;  /* 0x00000800010e7983 */ /* 0x000f680000300800 */
[----:B------:R-:W5:Y:S01]  /*11490*/  LDL.LU R15, [R1+0xc] ;  /* 0x00000c00010f7983 */ /* 0x000f620000300800 */
[----:B--2---:R-:W-:-:S02]  /*114a0*/  F2FP.BF16.F32.PACK_AB R20, R28, R11 ;  /* 0x0000000b1c14723e */ /* 0x004fc400000010ff */
[----:B------:R-:W-:Y:S02]  /*114b0*/  F2FP.BF16.F32.PACK_AB R21, R7, R10 ;  /* 0x0000000a0715723e */ /* 0x000fe400000010ff */
[----:B----4-:R-:W-:Y:S02]  /*114c0*/  F2FP.BF16.F32.PACK_AB R22, R9, R8 ;  /* 0x000000080916723e */ /* 0x010fe400000010ff */
[----:B------:R-:W-:Y:S01]  /*114d0*/  F2FP.BF16.F32.PACK_AB R23, R2, R6 ;  /* 0x000000060217723e */ /* 0x000fe200000010ff */
[----:B------:R-:W-:Y:S06]  /*114e0*/  LDSM.16.M88.4 R8, [R0+UR5+0x13080] ;  /* 0x013080050008783b */ /* 0x000fec0008000200 */
[----:B---3--:R-:W-:Y:S01]  /*114f0*/  HMMA.16816.F32.BF16 R4, R20, R4, R16 ;  /* 0x000000041404723c */ /* 0x008fe20000041810 */
[----:B------:R-:W-:-:S15]  /*11500*/  LDSM.16.M88.4 R16, [R0+UR5+0x12080] ;  /* 0x012080050010783b */ /* 0x000fde0008000200 */
[----:B------:R-:W-:-:S03]  /*11510*/  NOP ;  /* 0x0000000000007918 */ /* 0x000fc60000000000 */
[----:B------:R-:W-:Y:S01]  /*11520*/  IMAD.MOV.U32 R2, RZ, RZ, R7 ;  /* 0x000000ffff027224 */ /* 0x000fe200078e0007 */
[----:B-----5:R-:W-:Y:S04]  /*11530*/  STL.64 [R1+0xb08], R14 ;  /* 0x000b080e01007387 */ /* 0x020fe80000100a00 */
[----:B------:R-:W-:Y:S04]  /*11540*/  STL.64 [R1+0xb00], R12 ;  /* 0x000b000c01007387 */ /* 0x000fe80000100a00 */
[----:B------:R-:W-:Y:S04]  /*11550*/  STL.64 [R1+0xa40], R26 ;  /* 0x000a401a01007387 */ /* 0x000fe80000100a00 */
[----:B------:R-:W-:Y:S04]  /*11560*/  STL.64 [R1+0xa38], R24 ;  /* 0x000a381801007387 */ /* 0x000fe80000100a00 */
[----:B------:R-:W-:Y:S04]  /*11570*/  STL.64 [R1+0x170], R4 ;  /* 0x0001700401007387 */ /* 0x000fe80000100a00 */
[----:B------:R-:W-:Y:S04]  /*11580*/  STL [R1+0x178], R6 ;  /* 0x0001780601007387 */ /* 0x000fe80000100800 */
[----:B------:R-:W0:Y:S04]  /*11590*/  LDSM.16.M88.4 R4, [R0+UR5+0x10880] ;  /* 0x010880050004783b */ /* 0x000e280008000200 */
[----:B------:R-:W-:Y:S04]  /*115a0*/  STL.64 [R1+0xb50], R22 ;  /* 0x000b501601007387 */ /* 0x000fe80000100a00 */
[----:B------:R0:W-:Y:S04]  /*115b0*/  STL.64 [R1+0xb48], R20 ;  /* 0x000b481401007387 */ /* 0x0001e80000100a00 */
[----:B------:R1:W-:Y:S04]  /*115c0*/  STL [R1+0xa30], R2 ;  /* 0x000a300201007387 */ /* 0x0003e80000100800 */
[----:B------:R-:W-:Y:S01]  /*115d0*/  LDSM.16.M88.4 R12, [R0+UR5+0x11880] ;  /* 0x01188005000c783b */ /* 0x000fe20008000200 */
[----:B0-----:R-:W-:-:S03]  /*115e0*/  MOV R20, R4 ;  /* 0x0000000400147202 */ /* 0x001fc60000000f00 */
[----:B------:R-:W-:Y:S01]  /*115f0*/  STL.64 [R1+0x1a8], R6 ;  /* 0x0001a80601007387 */ /* 0x000fe20000100a00 */
[----:B-1----:R-:W-:-:S03]  /*11600*/  IMAD.MOV.U32 R2, RZ, RZ, R5 ;  /* 0x000000ffff027224 */ /* 0x002fc600078e0005 */
[----:B------:R-:W0:Y:S02]  /*11610*/  LDSM.16.M88.4 R4, [R0+UR5+0x11080] ;  /* 0x011080050004783b */ /* 0x000e240008000200 */
[----:B0-----:R-:W-:Y:S01]  /*11620*/  MOV R28, R7 ;  /* 0x00000007001c7202 */ /* 0x001fe20000000f00 */
[----:B------:R-:W-:Y:S01]  /*11630*/  IMAD.MOV.U32 R21, RZ, RZ, R5 ;  /* 0x000000ffff157224 */ /* 0x000fe200078e0005 */
[----:B------:R-:W-:Y:S01]  /*11640*/  MOV R22, R4 ;  /* 0x0000000400167202 */ /* 0x000fe20000000f00 */
[----:B------:R-:W-:Y:S04]  /*11650*/  STL [R1+0x1b8], R6 ;  /* 0x0001b80601007387 */ /* 0x000fe80000100800 */
[----:B------:R-:W-:Y:S04]  /*11660*/  STL [R1+0xa78], R28 ;  /* 0x000a781c01007387 */ /* 0x000fe80000100800 */
[----:B------:R-:W-:Y:S04]  /*11670*/  STL.64 [R1+0x1c8], R14 ;  /* 0x0001c80e01007387 */ /* 0x000fe80000100a00 */
[----:B------:R0:W-:Y:S04]  /*11680*/  STL.64 [R1+0xb18], R12 ;  /* 0x000b180c01007387 */ /* 0x0001e80000100a00 */
[----:B------:R-:W-:Y:S01]  /*11690*/  LDSM.16.M88.4 R4, [R0+UR5+0x12880] ;  /* 0x012880050004783b */ /* 0x000fe20008000200 */
[----:B0-----:R-:W-:Y:S01]  /*116a0*/  IMAD.MOV.U32 R12, RZ, RZ, R22 ;  /* 0x000000ffff0c7224 */ /* 0x001fe200078e0016 */
[----:B------:R-:W-:-:S05]  /*116b0*/  MOV R13, R21 ;  /* 0x00000015000d7202 */ /* 0x000fca0000000f00 */
[----:B------:R0:W-:Y:S02]  /*116c0*/  STL.64 [R1+0xb30], R12 ;  /* 0x000b300c01007387 */ /* 0x0001e40000100a00 */
[----:B0-----:R-:W-:Y:S02]  /*116d0*/  IMAD.MOV.U32 R12, RZ, RZ, R20 ;  /* 0x000000ffff0c7224 */ /* 0x001fe400078e0014 */
[----:B------:R-:W0:Y:S04]  /*116e0*/  LDSM.16.M88.4 R20, [R0+UR5+0x13880] ;  /* 0x013880050014783b */ /* 0x000e280008000200 */
[----:B0-----:R-:W-:Y:S04]  /*116f0*/  STL.64 [R1+0x208], R22 ;  /* 0x0002081601007387 */ /* 0x001fe80000100a00 */
[----:B------:R-:W-:Y:S04]  /*11700*/  STL.64 [R1+0x1d8], R18 ;  /* 0x0001d81201007387 */ /* 0x000fe80000100a00 */
[----:B------:R0:W-:Y:S04]  /*11710*/  STL.64 [R1+0xb10], R16 ;  /* 0x000b101001007387 */ /* 0x0001e80000100a00 */
[----:B0-----:R-:W2:Y:S04]  /*11720*/  LDL.LU R16, [R1+0x10] ;  /* 0x0000100001107983 */ /* 0x001ea80000300800 */
[----:B------:R-:W2:Y:S04]  /*11730*/  LDL.LU R17, [R1+0x14] ;  /* 0x0000140001117983 */ /* 0x000ea80000300800 */
[----:B------:R-:W3:Y:S04]  /*11740*/  LDL.LU R18, [R1+0x18] ;  /* 0x0000180001127983 */ /* 0x000ee80000300800 */
[----:B------:R-:W3:Y:S01]  /*11750*/  LDL.LU R19, [R1+0x1c] ;  /* 0x00001c0001137983 */ /* 0x000ee20000300800 */
[----:B------:R-:W-:Y:S01]  /*11760*/  IMAD.MOV.U32 R27, RZ, RZ, R20 ;  /* 0x000000ffff1b7224 */ /* 0x000fe200078e0014 */
[----:B------:R-:W-:-:S02]  /*11770*/  MOV R26, R21 ;  /* 0x00000015001a7202 */ /* 0x000fc40000000f00 */
[----:B------:R-:W0:Y:S04]  /*11780*/  LDSM.16.M88.4 R20, [R0+UR5+0x14080] ;  /* 0x014080050014783b */ /* 0x000e280008000200 */
[----:B---3--:R-:W-:Y:S04]  /*11790*/  STL.64 [R1+0xb28], R18 ;  /* 0x000b281201007387 */ /* 0x008fe80000100a00 */
[----:B--2---:R1:W-:Y:S04]  /*117a0*/  STL.64 [R1+0xb20], R16 ;  /* 0x000b201001007387 */ /* 0x0043e80000100a00 */
[----:B-1----:R-:W2:Y:S04]  /*117b0*/  LDL.LU R16, [R1+0x20] ;  /* 0x0000200001107983 */ /* 0x002ea80000300800 */
[----:B------:R-:W2:Y:S04]  /*117c0*/  LDL.LU R17, [R1+0x24] ;  /* 0x0000240001117983 */ /* 0x000ea80000300800 */
[----:B------:R-:W3:Y:S04]  /*117d0*/  LDL.LU R18, [R1+0x28] ;  /* 0x0000280001127983 */ /* 0x000ee80000300800 */
[----:B------:R-:W3:Y:S01]  /*117e0*/  LDL.LU R19, [R1+0x2c] ;  /* 0x00002c0001137983 */ /* 0x000ee20000300800 */
[----:B0-----:R-:W-:Y:S01]  /*117f0*/  IMAD.MOV.U32 R25, RZ, RZ, R20 ;  /* 0x000000ffff197224 */ /* 0x001fe200078e0014 */
[----:B------:R-:W-:-:S02]  /*11800*/  MOV R24, R21 ;  /* 0x0000001500187202 */ /* 0x000fc40000000f00 */
[----:B---3--:R-:W-:Y:S04]  /*11810*/  STL.64 [R1+0xb40], R18 ;  /* 0x000b401201007387 */ /* 0x008fe80000100a00 */
[----:B--2---:R0:W-:Y:S04]  /*11820*/  STL.64 [R1+0xb38], R16 ;  /* 0x000b381001007387 */ /* 0x0041e80000100a00 */
[----:B0-----:R-:W2:Y:S04]  /*11830*/  LDL.LU R16, [R1+0x30] ;  /* 0x0000300001107983 */ /* 0x001ea80000300800 */
[----:B------:R-:W2:Y:S04]  /*11840*/  LDL.LU R17, [R1+0x34] ;  /* 0x0000340001117983 */ /* 0x000ea80000300800 */
[----:B------:R-:W2:Y:S04]  /*11850*/  LDL.LU R18, [R1+0x38] ;  /* 0x0000380001127983 */ /* 0x000ea80000300800 */
[----:B------:R-:W2:Y:S04]  /*11860*/  LDL.LU R19, [R1+0x3c] ;  /* 0x00003c0001137983 */ /* 0x000ea80000300800 */
[----:B------:R-:W-:Y:S04]  /*11870*/  STL.64 [R1+0x1e8], R6 ;  /* 0x0001e80601007387 */ /* 0x000fe80000100a00 */
[----:B------:R0:W-:Y:S04]  /*11880*/  STL.64 [R1+0x218], R22 ;  /* 0x0002181601007387 */ /* 0x0001e80000100a00 */
[----:B0-----:R-:W2:Y:S04]  /*11890*/  LDL.LU.64 R22, [R1+0xb50] ;  /* 0x000b500001167983 */ /* 0x001ea80000300a00 */
[----:B------:R-:W2:Y:S01]  /*118a0*/  LDL.LU.64 R20, [R1+0xb48] ;  /* 0x000b480001147983 */ /* 0x000ea20000300a00 */
[----:B------:R-:W-:-:S03]  /*118b0*/  MOV R13, R2 ;  /* 0x00000002000d7202 */ /* 0x000fc60000000f00 */
[----:B------:R-:W-:Y:S04]  /*118c0*/  STL.64 [R1+0x1f8], R10 ;  /* 0x0001f80a01007387 */ /* 0x000fe80000100a00 */
[----:B--2---:R-:W-:Y:S01]  /*118d0*/  HMMA.16816.F32.BF16 R12, R20, R12, R16 ;  /* 0x0000000c140c723c */ /* 0x004fe20000041810 */
[----:B------:R-:W2:Y:S04]  /*118e0*/  LDL.LU.64 R18, [R1+0xb40] ;  /* 0x000b400001127983 */ /* 0x000ea80000300a00 */
[----:B------:R-:W2:-:S14]  /*118f0*/  LDL.LU.64 R16, [R1+0xb38] ;  /* 0x000b380001107983 */ /* 0x000e9c0000300a00 */
[----:B------:R0:W-:Y:S04]  /*11900*/  STL.64 [R1+0x160], R12 ;  /* 0x0001600c01007387 */ /* 0x0001e80000100a00 */
[----:B------:R2:W-:Y:S04]  /*11910*/  STL [R1+0x168], R14 ;  /* 0x0001680e01007387 */ /* 0x0005e80000100800 */
[----:B0-----:R-:W2:Y:S01]  /*11920*/  LDL.LU.64 R12, [R1+0xb30] ;  /* 0x000b3000010c7983 */ /* 0x001ea20000300a00 */
[----:B------:R-:W-:Y:S02]  /*11930*/  IMAD.MOV.U32 R2, RZ, RZ, R15 ;  /* 0x000000ffff027224 */ /* 0x000fe400078e000f */
[----:B--2---:R-:W-:Y:S01]  /*11940*/  HMMA.16816.F32.BF16 R12, R20, R12, R16 ;  /* 0x0000000c140c723c */ /* 0x004fe20000041810 */
[----:B------:R-:W2:Y:S04]  /*11950*/  LDL.LU.64 R18, [R1+0xb28] ;  /* 0x000b280001127983 */ /* 0x000ea80000300a00 */
[----:B------:R-:W2:-:S14]  /*11960*/  LDL.LU.64 R16, [R1+0xb20] ;  /* 0x000b200001107983 */ /* 0x000e9c0000300a00 */
[----:B------:R0:W-:Y:S04]  /*11970*/  STL.64 [R1+0x150], R12 ;  /* 0x0001500c01007387 */ /* 0x0001e80000100a00 */
[----:B------:R2:W-:Y:S04]  /*11980*/  STL.64 [R1+0x158], R14 ;  /* 0x0001580e01007387 */ /* 0x0005e80000100a00 */
[----:B0-----:R-:W2:Y:S02]  /*11990*/  LDL.LU.64 R12, [R1+0xb18] ;  /* 0x000b1800010c7983 */ /* 0x001ea40000300a00 */
[----:B--2---:R-:W-:Y:S02]  /*119a0*/  HMMA.16816.F32.BF16 R12, R20, R12, R16 ;  /* 0x0000000c140c723c */ /* 0x004fe40000041810 */
[----:B------:R-:W2:-:S15]  /*119b0*/  LDL.LU.64 R16, [R1+0xb10] ;  /* 0x000b100001107983 */ /* 0x000e9e0000300a00 */
[----:B------:R-:W-:Y:S02]  /*119c0*/  NOP ;  /* 0x0000000000007918 */ /* 0x000fe40000000000 */
        /* <DEDUP_REMOVED lines=10> */
[----:B------:R-:W4:Y:S04]  /*11a70*/  LDL.LU.64 R16, [R1+0xae0] ;  /* 0x000ae00001107983 */ /* 0x000f280000300a00 */
[----:B------:R-:W5:Y:S01]  /*11a80*/  LDL.LU.64 R6, [R1+0xad8] ;  /* 0x000ad80001067983 */ /* 0x000f620000300a00 */
[----:B----4-:R-:W-:Y:S03]  /*11a90*/  HMMA.16816.F32.BF16 R16, R20, R4, R16 ;  /* 0x000000041410723c */ /* 0x010fe60000041810 */
[----:B------:R-:W5:-:S15]  /*11aa0*/  LDL.LU.64 R4, [R1+0xad0] ;  /* 0x000ad00001047983 */ /* 0x000f5e0000300a00 */
[----:B------:R-:W-:Y:S01]  /*11ab0*/  NOP ;  /* 0x0000000000007918 */ /* 0x000fe20000000000 */
[----:B------:R0:W-:Y:S04]  /*11ac0*/  STL.64 [R1+0x130], R16 ;  /* 0x0001301001007387 */ /* 0x0001e80000100a00 */
[----:B------:R-:W-:Y:S04]  /*11ad0*/  STL.64 [R1+0x138], R18 ;  /* 0x0001381201007387 */ /* 0x000fe80000100a00 */
[----:B------:R-:W4:Y:S01]  /*11ae0*/  LDL.LU.64 R10, [R1+0xac8] ;  /* 0x000ac800010a7983 */ /* 0x000f220000300a00 */
[----:B-----5:R-:W-:Y:S03]  /*11af0*/  HMMA.16816.F32.BF16 R4, R20, R8, R4 ;  /* 0x000000081404723c */ /* 0x020fe60000041804 */
[----:B------:R-:W4:Y:S01]  /*11b00*/  LDL.LU.64 R8, [R1+0xac0] ;  /* 0x000ac00001087983 */ /* 0x000f220000300a00 */
[----:B0-----:R-:W-:Y:S01]  /*11b10*/  MOV R16, R27 ;  /* 0x0000001b00107202 */ /* 0x001fe20000000f00 */
[----:B------:R-:W-:-:S14]  /*11b20*/  IMAD.MOV.U32 R17, RZ, RZ, R26 ;  /* 0x000000ffff117224 */ /* 0x000fdc00078e001a */
[----:B------:R-:W-:Y:S04]  /*11b30*/  STL.64 [R1+0x120], R4 ;  /* 0x0001200401007387 */ /* 0x000fe80000100a00 */
[----:B------:R4:W-:Y:S02]  /*11b40*/  STL.64 [R1+0x128], R6 ;  /* 0x0001280601007387 */ /* 0x0009e40000100a00 */
[----:B----4-:R-:W-:Y:S02]  /*11b50*/  HMMA.16816.F32.BF16 R4, R20, R16, R8 ;  /* 0x000000101404723c */ /* 0x010fe40000041808 */
[----:B------:R-:W4:-:S15]  /*11b60*/  LDL.LU R8, [R1+0x70] ;  /* 0x0000700001087983 */ /* 0x000f1e0000300800 */
[----:B------:R-:W-:Y:S02]  /*11b70*/  NOP ;  /* 0x0000000000007918 */ /* 0x000fe40000000000 */
[----:B------:R-:W-:Y:S04]  /*11b80*/  STL.64 [R1+0xe0], R4 ;  /* 0x0000e00401007387 */ /* 0x000fe80000100a00 */
[----:B------:R-:W-:Y:S04]  /*11b90*/  STL.64 [R1+0xe8], R6 ;  /* 0x0000e80601007387 */ /* 0x000fe80000100a00 */
[----:B------:R-:W4:Y:S04]  /*11ba0*/  LDL.LU R9, [R1+0x74] ;  /* 0x0000740001097983 */ /* 0x000f280000300800 */
[----:B------:R-:W5:Y:S04]  /*11bb0*/  LDL.LU R10, [R1+0x78] ;  /* 0x00007800010a7983 */ /* 0x000f680000300800 */
[----:B------:R-:W5:Y:S04]  /*11bc0*/  LDL.LU R11, [R1+0x7c] ;  /* 0x00007c00010b7983 */ /* 0x000f680000300800 */
[----:B-----5:R-:W-:Y:S04]  /*11bd0*/  STL.64 [R1+0xa50], R10 ;  /* 0x000a500a01007387 */ /* 0x020fe80000100a00 */
[----:B----4-:R0:W-:Y:S04]  /*11be0*/  STL.64 [R1+0xa48], R8 ;  /* 0x000a480801007387 */ /* 0x0101e80000100a00 */
[----:B0-----:R-:W4:Y:S04]  /*11bf0*/  LDL.LU R8, [R1+0x90] ;  /* 0x0000900001087983 */ /* 0x001f280000300800 */
[----:B------:R-:W4:Y:S04]  /*11c00*/  LDL.LU R9, [R1+0x94] ;  /* 0x0000940001097983 */ /* 0x000f280000300800 */
[----:B------:R-:W5:Y:S04]  /*11c10*/  LDL.LU R10, [R1+0x98] ;  /* 0x00009800010a7983 */ /* 0x000f680000300800 */
[----:B------:R-:W5:Y:S01]  /*11c20*/  LDL.LU R11, [R1+0x9c] ;  /* 0x00009c00010b7983 */ /* 0x000f620000300800 */
[----:B------:R-:W-:Y:S01]  /*11c30*/  MOV R4, R25 ;  /* 0x0000001900047202 */ /* 0x000fe20000000f00 */
[----:B------:R-:W-:Y:S01]  /*11c40*/  IMAD.MOV.U32 R5, RZ, RZ, R24 ;  /* 0x000000ffff057224 */ /* 0x000fe200078e0018 */
[----:B------:R-:W-:Y:S01]  /*11c50*/  MOV R25, R3 ;  /* 0x0000000300197202 */ /* 0x000fe20000000f00 */
[----:B---3--:R-:W-:Y:S01]  /*11c60*/  IMAD.MOV.U32 R26, RZ, RZ, R12 ;  /* 0x000000ffff1a7224 */ /* 0x008fe200078e000c */
[----:B-----5:R-:W-:Y:S04]  /*11c70*/  STL.64 [R1+0xa60], R10 ;  /* 0x000a600a01007387 */ /* 0x020fe80000100a00 */
[----:B----4-:R-:W-:Y:S04]  /*11c80*/  STL.64 [R1+0xa58], R8 ;  /* 0x000a580801007387 */ /* 0x010fe80000100a00 */
[----:B------:R-:W3:Y:S04]  /*11c90*/  LDL.LU R24, [R1+0x190] ;  /* 0x0001900001187983 */ /* 0x000ee80000300800 */
[----:B------:R-:W4:Y:S04]  /*11ca0*/  LDL.LU R3, [R1+0xab8] ;  /* 0x000ab80001037983 */ /* 0x000f280000300800 */
[----:B------:R-:W5:Y:S04]  /*11cb0*/  LDL.LU R12, [R1+0xab4] ;  /* 0x000ab400010c7983 */ /* 0x000f680000300800 */
[----:B------:R-:W3:Y:S01]  /*11cc0*/  LDL.LU R27, [R1+0x19c] ;  /* 0x00019c00011b7983 */ /* 0x000ee20000300800 */
[----:B------:R-:W-:Y:S01]  /*11cd0*/  MOV R16, R13 ;  /* 0x0000000d00107202 */ /* 0x000fe20000000f00 */
[----:B--2---:R-:W-:Y:S01]  /*11ce0*/  IMAD.MOV.U32 R17, RZ, RZ, R14 ;  /* 0x000000ffff117224 */ /* 0x004fe200078e000e */
[----:B------:R-:W-:Y:S01]  /*11cf0*/  MOV R18, R15 ;  /* 0x0000000f00127202 */ /* 0x000fe20000000f00 */
[----:B------:R-:W-:Y:S01]  /*11d00*/  IMAD.MOV.U32 R19, RZ, RZ, R29 ;  /* 0x000000ffff137224 */ /* 0x000fe200078e001d */
[----:B------:R-:W-:Y:S04]  /*11d10*/  LDSM.16.M88.4 R8, [R0+UR5+0x15080] ;  /* 0x015080050008783b */ /* 0x000fe80008000200 */
[----:B---3--:R-:W-:Y:S04]  /*11d20*/  STL.64 [R1+0xa70], R26 ;  /* 0x000a701a01007387 */ /* 0x008fe80000100a00 */
[----:B------:R0:W-:Y:S04]  /*11d30*/  STL.64 [R1+0xa68], R24 ;  /* 0x000a681801007387 */ /* 0x0001e80000100a00 */
[----:B0-----:R-:W2:Y:S04]  /*11d40*/  LDL.LU R24, [R1+0xf0] ;  /* 0x0000f00001187983 */ /* 0x001ea80000300800 */
[----:B------:R-:W2:Y:S01]  /*11d50*/  LDL.LU R25, [R1+0xf4] ;  /* 0x0000f40001197983 */ /* 0x000ea20000300800 */
[----:B----4-:R-:W-:Y:S01]  /*11d60*/  MOV R26, R3 ;  /* 0x00000003001a7202 */ /* 0x010fe20000000f00 */
[----:B-----5:R-:W-:-:S02]  /*11d70*/  IMAD.MOV.U32 R27, RZ, RZ, R12 ;  /* 0x000000ffff1b7224 */ /* 0x020fc400078e000c */
[----:B------:R-:W3:Y:S04]  /*11d80*/  LDL.LU R3, [R1+0xab0] ;  /* 0x000ab00001037983 */ /* 0x000ee80000300800 */
[----:B------:R-:W4:Y:S04]  /*11d90*/  LDL.LU R12, [R1+0xaac] ;  /* 0x000aac00010c7983 */ /* 0x000f280000300800 */
[----:B------:R-:W-:Y:S04]  /*11da0*/  STL.64 [R1+0xa88], R26 ;  /* 0x000a881a01007387 */ /* 0x000fe80000100a00 */
[----:B--2---:R-:W-:Y:S04]  /*11db0*/  STL.64 [R1+0xa80], R24 ;  /* 0x000a801801007387 */ /* 0x004fe80000100a00 */
[----:B------:R-:W4:Y:S04]  /*11dc0*/  LDL.LU R13, [R1+0xaa8] ;  /* 0x000aa800010d7983 */ /* 0x000f280000300800 */
[----:B------:R-:W4:Y:S04]  /*11dd0*/  LDL.LU R14, [R1+0xaa4] ;  /* 0x000aa400010e7983 */ /* 0x000f280000300800 */
[----:B------:R-:W4:Y:S04]  /*11de0*/  LDL.LU R15, [R1+0xaa0] ;  /* 0x000aa000010f7983 */ /* 0x000f280000300800 */
[----:B------:R-:W-:Y:S04]  /*11df0*/  STL.64 [R1+0xa98], R18 ;  /* 0x000a981201007387 */ /* 0x000fe80000100a00 */
[----:B------:R0:W-:Y:S04]  /*11e00*/  STL.64 [R1+0xa90], R16 ;  /* 0x000a901001007387 */ /* 0x0001e80000100a00 */
[----:B------:R-:W1:Y:S04]  /*11e10*/  LDSM.16.M88.4 R24, [R0+UR5+0x14880] ;  /* 0x014880050018783b */ /* 0x000e680008000200 */
[----:B0-----:R-:W2:Y:S04]  /*11e20*/  LDL.LU R16, [R1+0x100] ;  /* 0x0001000001107983 */ /* 0x001ea80000300800 */
[----:B------:R-:W2:Y:S04]  /*11e30*/  LDL.LU R17, [R1+0x104] ;  /* 0x0001040001117983 */ /* 0x000ea80000300800 */
[----:B------:R-:W2:Y:S01]  /*11e40*/  LDL.LU R18, [R1+0x108] ;  /* 0x0001080001127983 */ /* 0x000ea20000300800 */
[----:B---3--:R-:W-:Y:S01]  /*11e50*/  MOV R19, R3 ;  /* 0x0000000300137202 */ /* 0x008fe20000000f00 */
[----:B----4-:R-:W-:-:S15]  /*11e60*/  HMMA.16816.F32.BF16 R4, R20, R4, R12 ;  /* 0x000000041404723c */ /* 0x010fde000004180c */
[----:B------:R-:W-:-:S04]  /*11e70*/  NOP ;  /* 0x0000000000007918 */ /* 0x000fc80000000000 */
[----:B------:R-:W-:Y:S01]  /*11e80*/  IMAD.MOV.U32 R15, RZ, RZ, R6 ;  /* 0x000000ffff0f7224 */ /* 0x000fe200078e0006 */
[----:B------:R-:W-:Y:S01]  /*11e90*/  STL.64 [R1+0x60], R4 ;  /* 0x0000600401007387 */ /* 0x000fe20000100a00 */
[----:B------:R-:W-:-:S03]  /*11ea0*/  MOV R14, R7 ;  /* 0x00000007000e7202 */ /* 0x000fc60000000f00 */
[----:B------:R-:W0:Y:S01]  /*11eb0*/  LDSM.16.M88.4 R4, [R0+UR5+0x15880] ;  /* 0x015880050004783b */ /* 0x000e220008000200 */
[----:B-1----:R-:W-:Y:S01]  /*11ec0*/  IMAD.MOV.U32 R13, RZ, RZ, R26 ;  /* 0x000000ffff0d7224 */ /* 0x002fe200078e001a */
[----:B------:R-:W-:Y:S02]  /*11ed0*/  MOV R12, R27 ;  /* 0x0000001b000c7202 */ /* 0x000fe40000000f00 */
[----:B--2---:R-:W-:Y:S01]  /*11ee0*/  HMMA.16816.F32.BF16 R24, R20, R24, R16 ;  /* 0x000000181418723c */ /* 0x004fe20000041810 */
[----:B------:R-:W-:Y:S04]  /*11ef0*/  STL [R1+0xa04], R14 ;  /* 0x000a040e01007387 */ /* 0x000fe80000100800 */
[----:B------:R1:W-:Y:S04]  /*11f00*/  STL [R1+0xa00], R15 ;  /* 0x000a000f01007387 */ /* 0x0003e80000100800 */
[----:B------:R2:W-:Y:S10]  /*11f10*/  STL [R1+0xa08], R13 ;  /* 0x000a080d01007387 */ /* 0x0005f40000100800 */
[----:B-1----:R-:W-:Y:S01]  /*11f20*/  IMAD.MOV.U32 R15, RZ, RZ, R26 ;  /* 0x000000ffff0f7224 */ /* 0x002fe200078e001a */
[----:B------:R-:W-:Y:S01]  /*11f30*/  MOV R29, R27 ;  /* 0x0000001b001d7202 */ /* 0x000fe20000000f00 */
[----:B--2---:R-:W-:Y:S01]  /*11f40*/  IMAD.MOV.U32 R13, RZ, RZ, R24 ;  /* 0x000000ffff0d7224 */ /* 0x004fe200078e0018 */
[----:B------:R-:W-:Y:S01]  /*11f50*/  MOV R14, R25 ;  /* 0x00000019000e7202 */ /* 0x000fe20000000f00 */
[----:B0-----:R-:W-:Y:S04]  /*11f60*/  STL.64 [R1+0xb8], R6 ;  /* 0x0000b80601007387 */ /* 0x001fe80000100a00 */
[----:B------:R-:W2:Y:S04]  /*11f70*/  LDL.LU.64 R18, [R1+0xa98] ;  /* 0x000a980001127983 */ /* 0x000ea80000300a00 */
[----:B------:R-:W2:Y:S04]  /*11f80*/  LDL.LU.64 R16, [R1+0xa90] ;  /* 0x000a900001107983 */ /* 0x000ea80000300a00 */
[----:B------:R-:W3:Y:S04]  /*11f90*/  LDL.LU.64 R26, [R1+0xa88] ;  /* 0x000a8800011a7983 */ /* 0x000ee80000300a00 */
[----:B------:R-:W3:Y:S01]  /*11fa0*/  LDL.LU.64 R24, [R1+0xa80] ;  /* 0x000a800001187983 */ /* 0x000ee20000300a00 */
[----:B------:R-:W-:Y:S01]  /*11fb0*/  IMAD.MOV.U32 R28, RZ, RZ, R4 ;  /* 0x000000ffff1c7224 */ /* 0x000fe200078e0004 */
[----:B------:R-:W-:-:S02]  /*11fc0*/  MOV R3, R5 ;  /* 0x0000000500037202 */ /* 0x000fc40000000f00 */
[----:B------:R-:W0:Y:S04]  /*11fd0*/  LDSM.16.M88.4 R4, [R0+UR5+0x16080] ;  /* 0x016080050004783b */ /* 0x000e280008000200 */
[----:B------:R-:W-:Y:S04]  /*11fe0*/  STL.64 [R1+0xc8], R10 ;  /* 0x0000c80a01007387 */ /* 0x000fe80000100a00 */
[----:B0-----:R-:W-:Y:S04]  /*11ff0*/  STL.64 [R1+0xa8], R6 ;  /* 0x0000a80601007387 */ /* 0x001fe80000100a00 */
[----:B------:R-:W-:Y:S04]  /*12000*/  STL.64 [R1+0xa18], R14 ;  /* 0x000a180e01007387 */ /* 0x000fe80000100a00 */
[----:B------:R0:W-:Y:S02]  /*12010*/  STL.64 [R1+0xa10], R12 ;  /* 0x000a100c01007387 */ /* 0x0001e40000100a00 */
[----:B0-----:R-:W-:-:S02]  /*12020*/  IMAD.MOV.U32 R12, RZ, RZ, R28 ;  /* 0x000000ffff0c7224 */ /* 0x001fc400078e001c */
[----:B------:R-:W4:Y:S01]  /*12030*/  LDL.LU R28, [R1+0xa78] ;  /* 0x000a7800011c7983 */ /* 0x000f220000300800 */
[----:B---3--:R-:W-:Y:S03]  /*12040*/  HMMA.16816.F32.BF16 R8, R20, R8, R24 ;  /* 0x000000081408723c */ /* 0x008fe60000041818 */
[----:B------:R-:W3:Y:S04]  /*12050*/  LDL.LU.64 R26, [R1+0xa70] ;  /* 0x000a7000011a7983 */ /* 0x000ee80000300a00 */
[----:B------:R-:W3:-:S12]  /*12060*/  LDL.LU.64 R24, [R1+0xa68] ;  /* 0x000a680001187983 */ /* 0x000ed80000300a00 */
[----:B------:R-:W-:Y:S04]  /*12070*/  STL.64 [R1+0x40], R8 ;  /* 0x0000400801007387 */ /* 0x000fe80000100a00 */
[----:B------:R0:W-:Y:S04]  /*12080*/  STL.64 [R1+0x48], R10 ;  /* 0x0000480a01007387 */ /* 0x0001e80000100a00 */
[----:B0-----:R-:W5:Y:S04]  /*12090*/  LDL.LU.64 R10, [R1+0xa60] ;  /* 0x000a6000010a7983 */ /* 0x001f680000300a00 */
[----:B------:R-:W5:Y:S01]  /*120a0*/  LDL.LU.64 R8, [R1+0xa58] ;  /* 0x000a580001087983 */ /* 0x000f620000300a00 */
[----:B------:R-:W-:-:S07]  /*120b0*/  MOV R13, R3 ;  /* 0x00000003000d7202 */ /* 0x000fce0000000f00 */
[----:B-----5:R-:W-:Y:S01]  /*120c0*/  HMMA.16816.F32.BF16 R12, R20, R12, R8 ;  /* 0x0000000c140c723c */ /* 0x020fe20000041808 */
[----:B------:R-:W5:Y:S04]  /*120d0*/  LDL.LU.64 R10, [R1+0xa50] ;  /* 0x000a5000010a7983 */ /* 0x000f680000300a00 */
[----:B------:R-:W5:-:S14]  /*120e0*/  LDL.LU.64 R8, [R1+0xa48] ;  /* 0x000a480001087983 */ /* 0x000f5c0000300a00 */
[----:B------:R-:W-:Y:S04]  /*120f0*/  STL.64 [R1+0x30], R12 ;  /* 0x0000300c01007387 */ /* 0x000fe80000100a00 */
[----:B------:R-:W-:Y:S01]  /*12100*/  STL [R1+0x38], R14 ;  /* 0x0000380e01007387 */ /* 0x000fe20000100800 */
[----:B------:R-:W-:-:S03]  /*12110*/  IMAD.MOV.U32 R3, RZ, RZ, R15 ;  /* 0x000000ffff037224 */ /* 0x000fc600078e000f */
[----:B------:R-:W0:Y:S04]  /*12120*/  LDSM.16.M88.4 R12, [R0+UR5+0x16880] ;  /* 0x01688005000c783b */ /* 0x000e280008000200 */
[----:B------:R-:W-:Y:S01]  /*12130*/  STL [R1+0x964], R3 ;  /* 0x0009640301007387 */ /* 0x000fe20000100800 */
[----:B-----5:R-:W-:Y:S03]  /*12140*/  HMMA.16816.F32.BF16 R8, R20, R4, R8 ;  /* 0x000000041408723c */ /* 0x020fe60000041808 */
[----:B------:R-:W5:-:S15]  /*12150*/  LDL.LU R4, [R1+0x2b0] ;  /* 0x0002b00001047983 */ /* 0x000f5e0000300800 */
[----:B------:R-:W-:Y:S01]  /*12160*/  NOP ;  /* 0x0000000000007918 */ /* 0x000fe20000000000 */
[----:B------:R-:W-:Y:S04]  /*12170*/  STL.64 [R1+0x20], R8 ;  /* 0x0000200801007387 */ /* 0x000fe80000100a00 */
[----:B------:R-:W-:Y:S04]  /*12180*/  STL.64 [R1+0x28], R10 ;  /* 0x0000280a01007387 */ /* 0x000fe80000100a00 */
[----:B0-----:R3:W-:Y:S04]  /*12190*/  STL.64 [R1+0x98], R14 ;  /* 0x0000980e01007387 */ /* 0x0017e80000100a00 */
[----:B------:R-:W0:Y:S01]  /*121a0*/  LDSM.16.M88.4 R8, [R0+UR5+0x17080] ;  /* 0x017080050008783b */ /* 0x000e220008000200 */
[----:B---3--:R-:W-:Y:S03]  /*121b0*/  HMMA.16816.F32.BF16 R12, R20, R12, R24 ;  /* 0x0000000c140c723c */ /* 0x008fe60000041818 */
[----:B------:R-:W3:Y:S04]  /*121c0*/  LDL.LU.64 R26, [R1+0xa40] ;  /* 0x000a4000011a7983 */ /* 0x000ee80000300a00 */
[----:B------:R-:W3:-:S12]  /*121d0*/  LDL.LU.64 R24, [R1+0xa38] ;  /* 0x000a380001187983 */ /* 0x000ed80000300a00 */
[----:B------:R-:W-:Y:S04]  /*121e0*/  STL.64 [R1+0x10], R12 ;  /* 0x0000100c01007387 */ /* 0x000fe80000100a00 */
[----:B------:R-:W-:Y:S04]  /*121f0*/  STL [R1+0x18], R14 ;  /* 0x0000180e01007387 */ /* 0x000fe80000100800 */
[----:B0-----:R-:W-:Y:S01]  /*12200*/  STL.64 [R1+0x88], R10 ;  /* 0x0000880a01007387 */ /* 0x001fe20000100a00 */
[----:B--2---:R-:W-:Y:S03]  /*12210*/  HMMA.16816.F32.BF16 R16, R20, R8, R16 ;  /* 0x000000081410723c */ /* 0x004fe60000041810 */
[----:B------:R-:W0:-:S15]  /*12220*/  LDSM.16.M88.4 R8, [R0+UR5+0x17880] ;  /* 0x017880050008783b */ /* 0x000e1e0008000200 */
[----:B------:R-:W-:Y:S01]  /*12230*/  NOP ;  /* 0x0000000000007918 */ /* 0x000fe20000000000 */
[----:B------:R1:W-:Y:S04]  /*12240*/  STL.64 [R1+0x910], R18 ;  /* 0x0009101201007387 */ /* 0x0003e80000100a00 */
[----:B-1----:R-:W2:Y:S04]  /*12250*/  LDL.LU R19, [R1+0x2b4] ;  /* 0x0002b40001137983 */ /* 0x002ea80000300800 */
[----:B------:R-:W2:Y:S04]  /*12260*/  LDL.LU R18, [R1+0x2a0] ;  /* 0x0002a00001127983 */ /* 0x000ea80000300800 */
[----:B------:R-:W-:Y:S04]  /*12270*/  STL.64 [R1+0x908], R16 ;  /* 0x0009081001007387 */ /* 0x000fe80000100a00 */
[----:B0-----:R0:W-:Y:S01]  /*12280*/  STL.64 [R1+0x78], R10 ;  /* 0x0000780a01007387 */ /* 0x0011e20000100a00 */
[----:B---3--:R-:W-:Y:S03]  /*12290*/  HMMA.16816.F32.BF16 R20, R20, R8, R24 ;  /* 0x000000081414723c */ /* 0x008fe60000041818 */
[----:B------:R-:W3:Y:S04]  /*122a0*/  LDL.LU R8, [R1+0x2a4] ;  /* 0x0002a40001087983 */ /* 0x000ee80000300800 */
[----:B0-----:R-:W2:Y:S01]  /*122b0*/  LDL.LU R10, [R1+0x1b8] ;  /* 0x0001b800010a7983 */ /* 0x001ea20000300800 */
[----:B----4-:R-:W-:-:S03]  /*122c0*/  IMAD.MOV.U32 R11, RZ, RZ, R28 ;  /* 0x000000ffff0b7224 */ /* 0x010fc600078e001c */
[----:B------:R-:W4:Y:S04]  /*122d0*/  LDL.LU R28, [R1+0xa34] ;  /* 0x000a3400011c7983 */ /* 0x000f280000300800 */
[----:B------:R-:W3:Y:S04]  /*122e0*/  LDL.LU R9, [R1+0x2b8] ;  /* 0x0002b80001097983 */ /* 0x000ee80000300800 */
[----:B------:R-:W3:Y:S01]  /*122f0*/  LDL.LU R5, [R1+0x2bc] ;  /* 0x0002bc0001057983 */ /* 0x000ee20000300800 */
[----:B------:R-:W-:Y:S02]  /*12300*/  MOV R3, R15 ;  /* 0x0000000f00037202 */ /* 0x000fe40000000f00 */
[----:B------:R-:W-:Y:S01]  /*12310*/  MOV R15, R2 ;  /* 0x00000002000f7202 */ /* 0x000fe20000000f00 */
[----:B--2---:R0:W-:Y:S04]  /*12320*/  STL.64 [R1+0xa20], R10 ;  /* 0x000a200a01007387 */ /* 0x0041e80000100a00 */
[----:B------:R-:W2:Y:S04]  /*12330*/  LDL.LU R12, [R1+0x160] ;  /* 0x00016000010c7983 */ /* 0x000ea80000300800 */
[----:B------:R-:W2:Y:S04]  /*12340*/  LDL.LU R13, [R1+0x164] ;  /* 0x00016400010d7983 */ /* 0x000ea80000300800 */
[----:B------:R-:W2:Y:S04]  /*12350*/  LDL.LU R14, [R1+0x168] ;  /* 0x00016800010e7983 */ /* 0x000ea80000300800 */
[----:B------:R-:W2:Y:S04]  /*12360*/  LDL.LU R2, [R1+0xa30] ;  /* 0x000a300001027983 */ /* 0x000ea80000300800 */
[----:B0-----:R-:W3:Y:S01]  /*12370*/  LDL.LU R10, [R1+0x228] ;  /* 0x00022800010a7983 */ /* 0x001ee20000300800 */
[----:B----4-:R-:W-:-:S03]  /*12380*/  IMAD.MOV.U32 R11, RZ, RZ, R28 ;  /* 0x000000ffff0b7224 */ /* 0x010fc600078e001c */
[----:B------:R-:W5:Y:S04]  /*12390*/  LDL.LU R28, [R1+0xa2c] ;  /* 0x000a2c00011c7983 */ /* 0x000f680000300800 */
[----:B------:R-:W4:Y:S04]  /*123a0*/  LDL.LU R6, [R1+0x2a8] ;  /* 0x0002a80001067983 */ /* 0x000f280000300800 */
[----:B------:R-:W3:Y:S04]  /*123b0*/  LDL.LU R7, [R1+0x2ac] ;  /* 0x0002ac0001077983 */ /* 0x000ee80000300800 */
[----:B------:R-:W-:Y:S04]  /*123c0*/  STL.64 [R1+0x8f0], R22 ;  /* 0x0008f01601007387 */ /* 0x000fe80000100a00 */
[----:B------:R0:W-:Y:S04]  /*123d0*/  STL.64 [R1+0x8e8], R20 ;  /* 0x0008e81401007387 */ /* 0x0001e80000100a00 */
[----:B0-----:R-:W3:Y:S04]  /*123e0*/  LDL.LU R20, [R1+0x170] ;  /* 0x0001700001147983 */ /* 0x001ee80000300800 */
[----:B------:R-:W3:Y:S04]  /*123f0*/  LDL.LU R21, [R1+0x174] ;  /* 0x0001740001157983 */ /* 0x000ee80000300800 */
[----:B------:R-:W3:Y:S01]  /*12400*/  LDL.LU R22, [R1+0x178] ;  /* 0x0001780001167983 */ /* 0x000ee20000300800 */
[----:B--2---:R-:W-:-:S03]  /*12410*/  MOV R23, R2 ;  /* 0x0000000200177202 */ /* 0x004fc60000000f00 */
[----:B------:R-:W2:Y:S04]  /*12420*/  LDL.LU R2, [R1+0xa28] ;  /* 0x000a280001027983 */ /* 0x000ea80000300800 */
[----:B------:R-:W4:Y:S04]  /*12430*/  LDL.LU R27, [R1+0x408] ;  /* 0x00040800011b7983 */ /* 0x000f280000300800 */
[----:B------:R-:W4:Y:S01]  /*12440*/  LDL.LU R16, [R1+0x40c] ;  /* 0x00040c0001107983 */ /* 0x000f220000300800 */
[----:B-----5:R-:W-:-:S04]  /*12450*/  FFMA R0, R4, UR12, -R28 ;  /* 0x0000000c04007c23 */ /* 0x020fc8000800081c */
[----:B------:R-:W-:Y:S01]  /*12460*/  FMUL R4, R0, 1.4426950216293334961 ;  /* 0x3fb8aa3b00047820 */ /* 0x000fe20000400000 */
[----:B------:R-:W-:-:S03]  /*12470*/  FFMA R0, R19, UR12, -R28 ;  /* 0x0000000c13007c23 */ /* 0x000fc6000800081c */
[----:B------:R0:W1:Y:S02]  /*12480*/  MUFU.EX2 R19, R4 ;  /* 0x0000000400137308 */ /* 0x0000640000000800 */
[----:B0-----:R-:W-:Y:S01]  /*12490*/  FMUL R4, R0, 1.4426950216293334961 ;  /* 0x3fb8aa3b00047820 */ /* 0x001fe20000400000 */
[----:B------:R-:W-:-:S05]  /*124a0*/  FFMA R0, R18, UR12, -R28 ;  /* 0x0000000c12007c23 */ /* 0x000fca000800081c */
[----:B------:R0:W5:Y:S02]  /*124b0*/  MUFU.EX2 R24, R4 ;  /* 0x0000000400187308 */ /* 0x0001640000000800 */
[----:B0-----:R-:W-:Y:S01]  /*124c0*/  FMUL R4, R0, 1.4426950216293334961 ;  /* 0x3fb8aa3b00047820 */ /* 0x001fe20000400000 */
[----:B---3--:R-:W-:-:S05]  /*124d0*/  FFMA R0, R8, UR12, -R28 ;  /* 0x0000000c08007c23 */ /* 0x008fca000800081c */
[----:B------:R0:W3:Y:S02]  /*124e0*/  MUFU.EX2 R8, R4 ;  /* 0x0000000400087308 */ /* 0x0000e40000000800 */
[----:B0-----:R-:W-:Y:S01]  /*124f0*/  FMUL R4, R0, 1.4426950216293334961 ;  /* 0x3fb8aa3b00047820 */ /* 0x001fe20000400000 */
[----:B-1----:R-:W-:Y:S04]  /*12500*/  STL [R1+0xb0], R19 ;  /* 0x0000b01301007387 */ /* 0x002fe80000100800 */
[----:B-----5:R0:W-:Y:S02]  /*12510*/  STL [R1+0xc0], R24 ;  /* 0x0000c01801007387 */ /* 0x0201e40000100800 */
[----:B0-----:R-:W-:Y:S02]  /*12520*/  F2FP.BF16.F32.PACK_AB R24, R24, R19 ;  /* 0x000000131818723e */ /* 0x001fe400000010ff */
[----:B---3--:R-:W-:Y:S01]  /*12530*/  STL [R1+0xc4], R8 ;  /* 0x0000c40801007387 */ /* 0x008fe20000100800 */
[----:B--2---:R-:W-:-:S02]  /*12540*/  FFMA R0, R9, UR12, -R2 ;  /* 0x0000000c09007c23 */ /* 0x004fc40008000802 */
[----:B------:R0:W-:Y:S02]  /*12550*/  MUFU.EX2 R9, R4 ;  /* 0x0000000400097308 */ /* 0x0001e40000000800 */
[----:B0-----:R-:W-:Y:S01]  /*12560*/  FMUL R4, R0, 1.4426950216293334961 ;  /* 0x3fb8aa3b00047820 */ /* 0x001fe20000400000 */
[----:B------:R-:W-:-:S05]  /*12570*/  FFMA R0, R5, UR12, -R2 ;  /* 0x0000000c05007c23 */ /* 0x000fca0008000802 */
[----:B------:R0:W-:Y:S02]  /*12580*/  MUFU.EX2 R17, R4 ;  /* 0x0000000400117308 */ /* 0x0001e40000000800 */
[----:B0-----:R-:W-:Y:S01]  /*12590*/  FMUL R4, R0, 1.4426950216293334961 ;  /* 0x3fb8aa3b00047820 */ /* 0x001fe20000400000 */
[----:B----4-:R-:W-:-:S05]  /*125a0*/  FFMA R0, R6, UR12, -R2 ;  /* 0x0000000c06007c23 */ /* 0x010fca0008000802 */
[----:B------:R0:W1:Y:S02]  /*125b0*/  MUFU.EX2 R18, R4 ;  /* 0x0000000400127308 */ /* 0x0000640000000800 */
[----:B0-----:R-:W-:Y:S01]  /*125c0*/  FMUL R4, R0, 1.4426950216293334961 ;  /* 0x3fb8aa3b00047820 */ /* 0x001fe20000400000 */
[----:B------:R-:W-:-:S04]  /*125d0*/  FFMA R0, R7, UR12, -R2 ;  /* 0x0000000c07007c23 */ /* 0x000fc80008000802 */
[----:B------:R-:W-:Y:S01]  /*125e0*/  FMUL R0, R0, 1.4426950216293334961 ;  /* 0x3fb8aa3b00007820 */ /* 0x000fe20000400000 */
[----:B------:R-:W-:Y:S08]  /*125f0*/  MUFU.EX2 R4, R4 ;  /* 0x0000000400047308 */ /* 0x000ff00000000800 */
[----:B------:R-:W0:Y:S01]  /*12600*/  MUFU.EX2 R5, R0 ;  /* 0x0000000000057308 */ /* 0x000e220000000800 */
[----:B------:R-:W-:Y:S01]  /*12610*/  FADD R16, R16, R27 ;  /* 0x0000001b10107221 */ /* 0x000fe20000000000 */
[----:B-1----:R-:W-:-:S02]  /*12620*/  F2FP.BF16.F32.PACK_AB R25, R18, R17 ;  /* 0x000000111219723e */ /* 0x002fc400000010ff */
[----:B------:R-:W-:Y:S01]  /*12630*/  F2FP.BF16.F32.PACK_AB R26, R9, R8 ;  /* 0x00000008091a723e */ /* 0x000fe200000010ff */
[----:B------:R1:W-:Y:S04]  /*12640*/  STL [R1+0x274], R9 ;  /* 0x0002740901007387 */ /* 0x0003e80000100800 */
[----:B------:R-:W-:Y:S01]  /*12650*/  STL [R1+0xa0], R17 ;  /* 0x0000a01101007387 */ /* 0x000fe20000100800 */
[----:B0-----:R-:W-:-:S03]  /*12660*/  F2FP.BF16.F32.PACK_AB R27, R5, R4 ;  /* 0x00000004051b723e */ /* 0x001fc600000010ff */
[----:B------:R-:W-:Y:S04]  /*12670*/  STL [R1+0xa4], R18 ;  /* 0x0000a41201007387 */ /* 0x000fe80000100800 */
[----:B------:R-:W2:Y:S04]  /*12680*/  LDL.LU R6, [R1+0x1a8] ;  /* 0x0001a80001067983 */ /* 0x000ea80000300800 */
[----:B------:R-:W2:Y:S01]  /*12690*/  LDL.LU R7, [R1+0x1ac] ;  /* 0x0001ac0001077983 */ /* 0x000ea20000300800 */
[----:B-1----:R-:W-:Y:S03]  /*126a0*/  HMMA.16816.F32.BF16 R8, R24, R10, R20 ;  /* 0x0000000a1808723c */ /* 0x002fe60000041814 */
[----:B------:R-:W-:Y:S04]  /*126b0*/  STL [R1+0xb4], R4 ;  /* 0x0000b40401007387 */ /* 0x000fe80000100800 */
[----:B------:R-:W-:-:S12]  /*126c0*/  STL [R1+0x270], R5 ;  /* 0x0002700501007387 */ /* 0x000fd80000100800 */
[----:B------:R-:W-:Y:S01]  /*126d0*/  IMAD.MOV.U32 R21, RZ, RZ, R10 ;  /* 0x000000ffff157224 */ /* 0x000fe200078e000a */
[----:B------:R-:W-:Y:S01]  /*126e0*/  MOV R20, R11 ;  /* 0x0000000b00147202 */ /* 0x000fe20000000f00 */
[----:B------:R-:W-:Y:S04]  /*126f0*/  STL.64 [R1], R8 ;  /* 0x0000000801007387 */ /* 0x000fe80000100a00 */
[----:B------:R-:W3:Y:S04]  /*12700*/  LDL.LU.64 R10, [R1+0xa20] ;  /* 0x000a2000010a7983 */ /* 0x000ee80000300a00 */
[----:B------:R0:W-:Y:S04]  /*12710*/  STL.64 [R1+0x918], R20 ;  /* 0x0009181401007387 */ /* 0x0001e80000100a00 */
[----:B0-----:R-:W3:Y:S04]  /*12720*/  LDL.LU R20, [R1+0x150] ;  /* 0x0001500001147983 */ /* 0x001ee80000300800 */
[----:B------:R-:W3:Y:S04]  /*12730*/  LDL.LU R21, [R1+0x154] ;  /* 0x0001540001157983 */ /* 0x000ee80000300800 */
[----:B------:R-:W3:Y:S04]  /*12740*/  LDL.LU R22, [R1+0x158] ;  /* 0x0001580001167983 */ /* 0x000ee80000300800 */
[----:B------:R-:W3:Y:S01]  /*12750*/  LDL.LU R23, [R1+0x15c] ;  /* 0x00015c0001177983 */ /* 0x000ee20000300800 */
[----:B--2---:R-:W-:Y:S03]  /*12760*/  HMMA.16816.F32.BF16 R4, R24, R6, R12 ;  /* 0x000000061804723c */ /* 0x004fe6000004180c */
[----:B------:R-:W2:Y:S04]  /*12770*/  LDL.LU.64 R14, [R1+0xa18] ;  /* 0x000a1800010e7983 */ /* 0x000ea80000300a00 */
[----:B------:R-:W4:-:S12]  /*12780*/  LDL.LU.64 R12, [R1+0xa10] ;  /* 0x000a1000010c7983 */ /* 0x000f180000300a00 */
[----:B------:R0:W-:Y:S04]  /*12790*/  STL.64 [R1+0x8c8], R6 ;  /* 0x0008c80601007387 */ /* 0x0001e80000100a00 */
[----:B------:R2:W-:Y:S01]  /*127a0*/  STL.64 [R1+0x8c0], R4 ;  /* 0x0008c00401007387 */ /* 0x0005e20000100a00 */
[----:B---3--:R-:W-:Y:S03]  /*127b0*/  HMMA.16816.F32.BF16 R8, R24, R10, R20 ;  /* 0x0000000a1808723c */ /* 0x008fe60000041814 */
[----:B------:R-:W3:Y:S04]  /*127c0*/  LDL.LU R22, [R1+0xc8] ;  /* 0x0000c80001167983 */ /* 0x000ee80000300800 */
[----:B------:R-:W3:Y:S04]  /*127d0*/  LDL.LU R23, [R1+0xcc] ;  /* 0x0000cc0001177983 */ /* 0x000ee80000300800 */
[----:B0-----:R-:W5:Y:S04]  /*127e0*/  LDL.LU R6, [R1+0x410] ;  /* 0x0004100001067983 */ /* 0x001f680000300800 */
[----:B------:R-:W5:Y:S01]  /*127f0*/  LDL.LU R7, [R1+0x418] ;  /* 0x0004180001077983 */ /* 0x000f620000300800 */
[----:B--2---:R-:W-:Y:S01]  /*12800*/  MOV R5, R14 ;  /* 0x0000000e00057202 */ /* 0x004fe20000000f00 */
[----:B----4-:R-:W-:-:S02]  /*12810*/  IMAD.MOV.U32 R4, RZ, RZ, R13 ;  /* 0x000000ffff047224 */ /* 0x010fc400078e000d */
[----:B-----5:R0:W-:Y:S04]  /*12820*/  STL.64 [R1+0x968], R6 ;  /* 0x0009680601007387 */ /* 0x0201e80000100a00 */
[----:B------:R-:W2:Y:S04]  /*12830*/  LDL.LU R13, [R1+0xa08] ;  /* 0x000a0800010d7983 */ /* 0x000ea80000300800 */
[----:B------:R-:W4:Y:S01]  /*12840*/  LDL.LU R14, [R1+0xa04] ;  /* 0x000a0400010e7983 */ /* 0x000f220000300800 */
[----:B0-----:R-:W-:Y:S01]  /*12850*/  IMAD.MOV.U32 R6, RZ, RZ, R15 ;  /* 0x000000ffff067224 */ /* 0x001fe200078e000f */
[----:B------:R-:W-:-:S02]  /*12860*/  MOV R7, R29 ;  /* 0x0000001d00077202 */ /* 0x000fc40000000f00 */
[----:B------:R-:W5:Y:S04]  /*12870*/  LDL.LU R15, [R1+0xa00] ;  /* 0x000a0000010f7983 */ /* 0x000f680000300800 */
[----:B------:R-:W2:Y:S04]  /*12880*/  LDL.LU R29, [R1+0x2d0] ;  /* 0x0002d000011d7983 */ /* 0x000ea80000300800 */
[----:B------:R0:W-:Y:S04]  /*12890*/  STL.64 [R1+0x978], R6 ;  /* 0x0009780601007387 */ /* 0x0001e80000100a00 */
[----:B------:R1:W-:Y:S04]  /*128a0*/  STL.64 [R1+0x970], R4 ;  /* 0x0009700401007387 */ /* 0x0003e80000100a00 */
[----:B0-----:R-:W2:Y:S04]  /*128b0*/  LDL.LU R6, [R1+0x218] ;  /* 0x0002180001067983 */ /* 0x001ea80000300800 */
[----:B------:R-:W2:Y:S04]  /*128c0*/  LDL.LU R7, [R1+0x21c] ;  /* 0x00021c0001077983 */ /* 0x000ea80000300800 */
[----:B-1----:R-:W3:Y:S04]  /*128d0*/  LDL.LU R4, [R1+0x2d4] ;  /* 0x0002d40001047983 */ /* 0x002ee80000300800 */
[----:B------:R-:W3:Y:S04]  /*128e0*/  LDL.LU R5, [R1+0x2c0] ;  /* 0x0002c00001057983 */ /* 0x000ee80000300800 */
[----:B--2---:R0:W-:Y:S04]  /*128f0*/  STL.64 [R1+0x998], R6 ;  /* 0x0009980601007387 */ /* 0x0041e80000100a00 */
[----:B---3--:R-:W-:Y:S04]  /*12900*/  STL.64 [R1+0x990], R4 ;  /* 0x0009900401007387 */ /* 0x008fe80000100a00 */
[----:B0-----:R-:W2:Y:S04]  /*12910*/  LDL.LU R6, [R1+0x208] ;  /* 0x0002080001067983 */ /* 0x001ea80000300800 */
[----:B------:R-:W2:Y:S04]  /*12920*/  LDL.LU R7, [R1+0x20c] ;  /* 0x00020c0001077983 */ /* 0x000ea80000300800 */
[----:B--2---:R0:W-:Y:S04]  /*12930*/  STL.64 [R1+0x9b0], R6 ;  /* 0x0009b00601007387 */ /* 0x0041e80000100a00 */
[----:B0-----:R-:W2:Y:S04]  /*12940*/  LDL.LU R6, [R1+0x1f8] ;  /* 0x0001f80001067983 */ /* 0x001ea80000300800 */
[----:B------:R-:W2:Y:S04]  /*12950*/  LDL.LU R7, [R1+0x1fc] ;  /* 0x0001fc0001077983 */ /* 0x000ea80000300800 */
[----:B--2---:R0:W-:Y:S04]  /*12960*/  STL.64 [R1+0x9c8], R6 ;  /* 0x0009c80601007387 */ /* 0x0041e80000100a00 */
[----:B0-----:R-:W2:Y:S04]  /*12970*/  LDL.LU R6, [R1+0x1e8] ;  /* 0x0001e80001067983 */ /* 0x001ea80000300800 */
[----:B------:R-:W2:Y:S04]  /*12980*/  LDL.LU R7, [R1+0x1ec] ;  /* 0x0001ec0001077983 */ /* 0x000ea80000300800 */
[----:B--2---:R-:W-:Y:S04]  /*12990*/  STL.64 [R1+0x9e0], R6 ;  /* 0x0009e00601007387 */ /* 0x004fe80000100a00 */
[----:B------:R-:W2:Y:S04]  /*129a0*/  LDL.LU R20, [R1+0x2d8] ;  /* 0x0002d80001147983 */ /* 0x000ea80000300800 */
[----:B------:R-:W2:Y:S04]  /*129b0*/  LDL.LU R21, [R1+0x2dc] ;  /* 0x0002dc0001157983 */ /* 0x000ea80000300800 */
[----:B------:R-:W-:Y:S04]  /*129c0*/  STL.64 [R1+0x988], R22 ;  /* 0x0009881601007387 */ /* 0x000fe80000100a00 */
[----:B--2---:R0:W-:Y:S04]  /*129d0*/  STL.64 [R1+0x980], R20 ;  /* 0x0009801401007387 */ /* 0x0041e80000100a00 */
[----:B0-----:R-:W2:Y:S04]  /*129e0*/  LDL.LU R20, [R1+0x60] ;  /* 0x0000600001147983 */ /* 0x001ea80000300800 */
[----:B------:R-:W2:Y:S04]  /*129f0*/  LDL.LU R21, [R1+0x64] ;  /* 0x0000640001157983 */ /* 0x000ea80000300800 */
[----:B------:R-:W3:Y:S04]  /*12a00*/  LDL.LU R6, [R1+0x1d8] ;  /* 0x0001d80001067983 */ /* 0x000ee80000300800 */
[----:B------:R-:W3:Y:S01]  /*12a10*/  LDL.LU R7, [R1+0x1dc] ;  /* 0x0001dc0001077983 */ /* 0x000ee20000300800 */
[----:B----4-:R-:W-:Y:S01]  /*12a20*/  MOV R23, R14 ;  /* 0x0000000e00177202 */ /* 0x010fe20000000f00 */
[----:B-----5:R-:W-:-:S02]  /*12a30*/  IMAD.MOV.U32 R22, RZ, RZ, R15 ;  /* 0x000000ffff167224 */ /* 0x020fc400078e000f */
[----:B---3--:R0:W-:Y:S04]  /*12a40*/  STL.64 [R1+0x9f8], R6 ;  /* 0x0009f80601007387 */ /* 0x0081e80000100a00 */
[----:B------:R-:W3:Y:S04]  /*12a50*/  LDL.LU R14, [R1+0x1c8] ;  /* 0x0001c800010e7983 */ /* 0x000ee80000300800 */
[----:B------:R-:W3:Y:S04]  /*12a60*/  LDL.LU R15, [R1+0x1cc] ;  /* 0x0001cc00010f7983 */ /* 0x000ee80000300800 */
[----:B------:R-:W3:Y:S04]  /*12a70*/  LDL.LU R4, [R1+0x140] ;  /* 0x0001400001047983 */ /* 0x000ee80000300800 */
[----:B------:R-:W3:Y:S04]  /*12a80*/  LDL.LU R5, [R1+0x144] ;  /* 0x0001440001057983 */ /* 0x000ee80000300800 */
[----:B0-----:R-:W3:Y:S04]  /*12a90*/  LDL.LU R6, [R1+0x148] ;  /* 0x0001480001067983 */ /* 0x001ee80000300800 */
[----:B------:R-:W3:Y:S04]  /*12aa0*/  LDL.LU R7, [R1+0x14c] ;  /* 0x00014c0001077983 */ /* 0x000ee80000300800 */
[----:B------:R-:W-:Y:S04]  /*12ab0*/  STL.64 [R1+0x9a8], R22 ;  /* 0x0009a81601007387 */ /* 0x000fe80000100a00 */
[----:B--2---:R0:W-:Y:S04]  /*12ac0*/  STL.64 [R1+0x9a0], R20 ;  /* 0x0009a01401007387 */ /* 0x0041e80000100a00 */
[----:B0-----:R-:W2:Y:S04]  /*12ad0*/  LDL.LU R20, [R1+0xe0] ;  /* 0x0000e00001147983 */ /* 0x001ea80000300800 */
[----:B------:R-:W2:Y:S04]  /*12ae0*/  LDL.LU R21, [R1+0xe4] ;  /* 0x0000e40001157983 */ /* 0x000ea80000300800 */
[----:B------:R-:W4:Y:S04]  /*12af0*/  LDL.LU R22, [R1+0xe8] ;  /* 0x0000e80001167983 */ /* 0x000f280000300800 */
[----:B------:R-:W4:Y:S04]  /*12b00*/  LDL.LU R23, [R1+0xec] ;  /* 0x0000ec0001177983 */ /* 0x000f280000300800 */
[----:B----4-:R-:W-:Y:S04]  /*12b10*/  STL.64 [R1+0x9c0], R22 ;  /* 0x0009c01601007387 */ /* 0x010fe80000100a00 */
        /* <DEDUP_REMOVED lines=15> */
[----:B------:R-:W2:Y:S04]  /*12c10*/  LDL.LU R22, [R1+0x118] ;  /* 0x0001180001167983 */ /* 0x000ea80000300800 */
[----:B------:R-:W2:Y:S04]  /*12c20*/  LDL.LU R23, [R1+0x11c] ;  /* 0x00011c0001177983 */ /* 0x000ea80000300800 */
[----:B------:R-:W4:Y:S04]  /*12c30*/  LDL.LU R17, [R1+0x41c] ;  /* 0x00041c0001117983 */ /* 0x000f280000300800 */
[----:B------:R-:W5:Y:S04]  /*12c40*/  LDL.LU R18, [R1+0x400] ;  /* 0x0004000001127983 */ /* 0x000f680000300800 */
[----:B------:R-:W2:Y:S04]  /*12c50*/  LDL.LU R19, [R1+0x420] ;  /* 0x0004200001137983 */ /* 0x000ea80000300800 */
[----:B------:R0:W-:Y:S04]  /*12c60*/  STL.64 [R1+0x8a8], R10 ;  /* 0x0008a80a01007387 */ /* 0x0001e80000100a00 */
[----:B------:R1:W-:Y:S01]  /*12c70*/  STL.64 [R1+0x8a0], R8 ;  /* 0x0008a00801007387 */ /* 0x0003e20000100a00 */
[----:B0-----:R-:W-:Y:S01]  /*12c80*/  IMAD.MOV.U32 R10, RZ, RZ, R13 ;  /* 0x000000ffff0a7224 */ /* 0x001fe200078e000d */
[----:B------:R-:W-:-:S02]  /*12c90*/  MOV R11, R12 ;  /* 0x0000000c000b7202 */ /* 0x000fc40000000f00 */
[----:B-1----:R-:W2:Y:S01]  /*12ca0*/  LDL.LU R9, [R1+0x2c4] ;  /* 0x0002c40001097983 */ /* 0x002ea20000300800 */
[----:B---3--:R-:W-:Y:S03]  /*12cb0*/  HMMA.16816.F32.BF16 R12, R24, R14, R4 ;  /* 0x0000000e180c723c */ /* 0x008fe60000041804 */
[----:B------:R-:W2:-:S15]  /*12cc0*/  LDL.LU.64 R6, [R1+0x9f8] ;  /* 0x0009f80001067983 */ /* 0x000e9e0000300a00 */
[----:B------:R-:W-:Y:S01]  /*12cd0*/  NOP ;  /* 0x0000000000007918 */ /* 0x000fe20000000000 */
[----:B------:R-:W-:Y:S04]  /*12ce0*/  STL.64 [R1+0x8b8], R14 ;  /* 0x0008b80e01007387 */ /* 0x000fe80000100a00 */
[----:B------:R0:W-:Y:S04]  /*12cf0*/  STL.64 [R1+0x8b0], R12 ;  /* 0x0008b00c01007387 */ /* 0x0001e80000100a00 */
[----:B0-----:R-:W3:Y:S04]  /*12d00*/  LDL.LU R12, [R1+0x40] ;  /* 0x00004000010c7983 */ /* 0x001ee80000300800 */
[----:B------:R-:W3:Y:S04]  /*12d10*/  LDL.LU R13, [R1+0x44] ;  /* 0x00004400010d7983 */ /* 0x000ee80000300800 */
[----:B------:R-:W3:Y:S04]  /*12d20*/  LDL.LU R14, [R1+0x48] ;  /* 0x00004800010e7983 */ /* 0x000ee80000300800 */
[----:B------:R-:W3:Y:S01]  /*12d30*/  LDL.LU R15, [R1+0x4c] ;  /* 0x00004c00010f7983 */ /* 0x000ee20000300800 */
        /* <DEDUP_REMOVED lines=23> */
[----:B0-----:R-:W2:Y:S04]  /*12eb0*/  LDL.LU.64 R6, [R1+0x998] ;  /* 0x0009980001067983 */ /* 0x001ea80000300a00 */
[----:B------:R-:W2:Y:S01]  /*12ec0*/  LDL.LU.64 R4, [R1+0x990] ;  /* 0x0009900001047983 */ /* 0x000ea20000300a00 */
[----:B------:R-:W-:-:S04]  /*12ed0*/  FFMA R0, R29, UR12, -R28 ;  /* 0x0000000c1d007c23 */ /* 0x000fc8000800081c */
[----:B------:R-:W-:Y:S01]  /*12ee0*/  FMUL R29, R0, 1.4426950216293334961 ;  /* 0x3fb8aa3b001d7820 */ /* 0x000fe20000400000 */
[----:B--2---:R-:W-:-:S03]  /*12ef0*/  FFMA R0, R4, UR12, -R28 ;  /* 0x0000000c04007c23 */ /* 0x004fc6000800081c */
[----:B------:R0:W1:Y:S02]  /*12f00*/  MUFU.EX2 R4, R29 ;  /* 0x0000001d00047308 */ /* 0x0000640000000800 */
[----:B0-----:R-:W-:Y:S01]  /*12f10*/  FMUL R29, R0, 1.4426950216293334961 ;  /* 0x3fb8aa3b001d7820 */ /* 0x001fe20000400000 */
[----:B------:R-:W-:-:S05]  /*12f20*/  FFMA R0, R5, UR12, -R28 ;  /* 0x0000000c05007c23 */ /* 0x000fca000800081c */
[----:B------:R-:W0:Y:S01]  /*12f30*/  MUFU.EX2 R8, R29 ;  /* 0x0000001d00087308 */ /* 0x000e220000000800 */
[----:B-1----:R1:W-:Y:S02]  /*12f40*/  STL [R1+0x90], R4 ;  /* 0x0000900401007387 */ /* 0x0023e40000100800 */
[----:B-1----:R-:W-:Y:S02]  /*12f50*/  HMMA.16816.F32.BF16 R4, R24, R6, R20 ;  /* 0x000000061804723c */ /* 0x002fe40000041814 */
[----:B------:R-:W3:Y:S04]  /*12f60*/  LDL.LU.64 R22, [R1+0x988] ;  /* 0x0009880001167983 */ /* 0x000ee80000300a00 */
[----:B0-----:R-:W-:Y:S04]  /*12f70*/  STL [R1+0x94], R8 ;  /* 0x0000940801007387 */ /* 0x001fe80000100800 */
[----:B------:R-:W2:Y:S09]  /*12f80*/  LDL.LU.64 R20, [R1+0x980] ;  /* 0x0009800001147983 */ /* 0x000eb20000300a00 */
[----:B------:R-:W-:Y:S04]  /*12f90*/  STL.64 [R1+0x1f0], R4 ;  /* 0x0001f00401007387 */ /* 0x000fe80000100a00 */
[----:B------:R0:W-:Y:S04]  /*12fa0*/  STL.64 [R1+0x1f8], R6 ;  /* 0x0001f80601007387 */ /* 0x0001e80000100a00 */
[----:B0-----:R-:W2:Y:S04]  /*12fb0*/  LDL.LU.64 R6, [R1+0x978] ;  /* 0x0009780001067983 */ /* 0x001ea80000300a00 */
[----:B------:R-:W2:Y:S01]  /*12fc0*/  LDL.LU.64 R4, [R1+0x970] ;  /* 0x0009700001047983 */ /* 0x000ea20000300a00 */
[----:B------:R-:W-:Y:S01]  /*12fd0*/  FMUL R29, R0, 1.4426950216293334961 ;  /* 0x3fb8aa3b001d7820 */ /* 0x000fe20000400000 */
[----:B------:R-:W-:-:S02]  /*12fe0*/  FFMA R0, R9, UR12, -R28 ;  /* 0x0000000c09007c23 */ /* 0x000fc4000800081c */
[----:B------:R0:W-:Y:S01]  /*12ff0*/  STL [R1+0x8d0], R28 ;  /* 0x0008d01c01007387 */ /* 0x0001e20000100800 */
[C---:B--2---:R-:W-:Y:S03]  /*13000*/  HMMA.16816.F32.BF16 R8, R24.reuse, R10, R4 ;  /* 0x0000000a1808723c */ /* 0x044fe60000041804 */
[----:B------:R-:W2:Y:S01]  /*13010*/  LDL.LU.64 R6, [R1+0x968] ;  /* 0x0009680001067983 */ /* 0x000ea20000300a00 */
[----:B------:R-:W-:Y:S01]  /*13020*/  FMUL R0, R0, 1.4426950216293334961 ;  /* 0x3fb8aa3b00007820 */ /* 0x000fe20000400000 */
[----:B0-----:R-:W0:Y:S03]  /*13030*/  MUFU.EX2 R28, R29 ;  /* 0x0000001d001c7308 */ /* 0x001e260000000800 */
[----:B---3--:R-:W-:Y:S01]  /*13040*/  HMMA.16816.F32.BF16 R12, R24, R22, R12 ;  /* 0x00000016180c723c */ /* 0x008fe2000004180c */
[----:B0-----:R-:W-:Y:S10]  /*13050*/  STL [R1+0x268], R28 ;  /* 0x0002681c01007387 */ /* 0x001ff40000100800 */
[----:B------:R-:W-:Y:S04]  /*13060*/  STL.64 [R1+0x220], R8 ;  /* 0x0002200801007387 */ /* 0x000fe80000100a00 */
[----:B------:R5:W-:Y:S01]  /*13070*/  STL.64 [R1+0x228], R10 ;  /* 0x0002280a01007387 */ /* 0x000be20000100a00 */
[--C-:B------:R-:W-:Y:S01]  /*13080*/  FFMA R29, R20, UR12, -R2.reuse ;  /* 0x0000000c141d7c23 */ /* 0x100fe20008000802 */
[----:B------:R-:W-:Y:S01]  /*13090*/  FFMA R5, R21, UR12, -R2 ;  /* 0x0000000c15057c23 */ /* 0x000fe20008000802 */
[----:B--2---:R-:W-:-:S02]  /*130a0*/  FADD R4, R7, R6 ;  /* 0x0000000607047221 */ /* 0x004fc40000000000 */
[----:B------:R-:W0:Y:S02]  /*130b0*/  MUFU.EX2 R6, R0 ;  /* 0x0000000000067308 */ /* 0x000e240000000800 */
[----:B-----5:R-:W-:Y:S01]  /*130c0*/  FADD R10, R18, R4 ;  /* 0x00000004120a7221 */ /* 0x020fe20000000000 */
[----:B0-----:R0:W-:Y:S04]  /*130d0*/  STL [R1+0x26c], R6 ;  /* 0x00026c0601007387 */ /* 0x0011e80000100800 */
[----:B------:R-:W-:Y:S04]  /*130e0*/  STL.64 [R1+0x210], R12 ;  /* 0x0002100c01007387 */ /* 0x000fe80000100a00 */
[----:B------:R1:W-:Y:S04]  /*130f0*/  STL.64 [R1+0x218], R14 ;  /* 0x0002180e01007387 */ /* 0x0003e80000100a00 */
[----:B0-----:R-:W2:Y:S04]  /*13100*/  LDL.LU R6, [R1+0x350] ;  /* 0x0003500001067983 */ /* 0x001ea80000300800 */
[----:B------:R-:W3:Y:S04]  /*13110*/  LDL.LU R7, [R1+0x360] ;  /* 0x0003600001077983 */ /* 0x000ee80000300800 */
[----:B-1----:R-:W5:Y:S04]  /*13120*/  LDL.LU R15, [R1+0x35c] ;  /* 0x00035c00010f7983 */ /* 0x002f680000300800 */
[----:B------:R-:W2:Y:S04]  /*13130*/  LDL.LU R9, [R1+0x36c] ;  /* 0x00036c0001097983 */ /* 0x000ea80000300800 */
[----:B------:R-:W2:Y:S04]  /*13140*/  LDL.LU R22, [R1+0x98] ;  /* 0x0000980001167983 */ /* 0x000ea80000300800 */
[----:B------:R-:W2:Y:S04]  /*13150*/  LDL.LU R23, [R1+0x9c] ;  /* 0x00009c0001177983 */ /* 0x000ea80000300800 */
[----:B------:R-:W3:Y:S04]  /*13160*/  LDL.LU R12, [R1+0x2c8] ;  /* 0x0002c800010c7983 */ /* 0x000ee80000300800 */
[----:B------:R-:W3:Y:S04]  /*13170*/  LDL.LU R8, [R1+0x2cc] ;  /* 0x0002cc0001087983 */ /* 0x000ee80000300800 */
[----:B------:R-:W3:Y:S04]  /*13180*/  LDL.LU R4, [R1+0x414] ;  /* 0x0004140001047983 */ /* 0x000ee80000300800 */
[----:B------:R-:W3:Y:S04]  /*13190*/  LDL.LU R11, [R1+0x358] ;  /* 0x00035800010b7983 */ /* 0x000ee80000300800 */
[----:B------:R-:W3:Y:S04]  /*131a0*/  LDL.LU R13, [R1+0x354] ;  /* 0x00035400010d7983 */ /* 0x000ee80000300800 */
[----:B------:R-:W3:Y:S04]  /*131b0*/  LDL.LU R14, [R1+0x368] ;  /* 0x00036800010e7983 */ /* 0x000ee80000300800 */
[----:B------:R-:W3:Y:S04]  /*131c0*/  LDL.LU R20, [R1+0x364] ;  /* 0x0003640001147983 */ /* 0x000ee80000300800 */
[----:B------:R-:W3:Y:S04]  /*131d0*/  LDL.LU R21, [R1+0x340] ;  /* 0x0003400001157983 */ /* 0x000ee80000300800 */
[----:B--2---:R0:W-:Y:S04]  /*131e0*/  STL.64 [R1+0x930], R22 ;  /* 0x0009301601007387 */ /* 0x0041e80000100a00 */
[----:B---3--:R-:W-:Y:S04]  /*131f0*/  STL.64 [R1+0x928], R20 ;  /* 0x0009281401007387 */ /* 0x008fe80000100a00 */
[----:B0-----:R-:W2:Y:S04]  /*13200*/  LDL.LU R22, [R1+0xa8] ;  /* 0x0000a80001167983 */ /* 0x001ea80000300800 */
[----:B------:R-:W2:Y:S01]  /*13210*/  LDL.LU R23, [R1+0xac] ;  /* 0x0000ac0001177983 */ /* 0x000ea20000300800 */
[----:B----4-:R-:W-:-:S04]  /*13220*/  FADD R0, R17, R16 ;  /* 0x0000001011007221 */ /* 0x010fc80000000000 */
[----:B------:R-:W-:Y:S01]  /*13230*/  FADD R0, R19, R0 ;  /* 0x0000000013007221 */ /* 0x000fe20000000000 */
[----:B--2---:R0:W-:Y:S04]  /*13240*/  STL.64 [R1+0x948], R22 ;  /* 0x0009481601007387 */ /* 0x0041e80000100a00 */
[----:B0-----:R-:W2:Y:S04]  /*13250*/  LDL.LU R22, [R1+0xb8] ;  /* 0x0000b80001167983 */ /* 0x001ea80000300800 */
[----:B------:R-:W2:Y:S04]  /*13260*/  LDL.LU R23, [R1+0xbc] ;  /* 0x0000bc0001177983 */ /* 0x000ea80000300800 */
[----:B------:R-:W3:Y:S04]  /*13270*/  LDL.LU R19, [R1+0x334] ;  /* 0x0003340001137983 */ /* 0x000ee80000300800 */
[----:B---3--:R0:W-:Y:S04]  /*13280*/  STL [R1+0x920], R19 ;  /* 0x0009201301007387 */ /* 0x0081e80000100800 */
[----:B------:R-:W3:Y:S04]  /*13290*/  LDL.LU R16, [R1+0x10] ;  /* 0x0000100001107983 */ /* 0x000ee80000300800 */
[----:B------:R-:W3:Y:S04]  /*132a0*/  LDL.LU R17, [R1+0x14] ;  /* 0x0000140001117983 */ /* 0x000ee80000300800 */
[----:B------:R-:W4:Y:S01]  /*132b0*/  LDL.LU R18, [R1+0x18] ;  /* 0x0000180001127983 */ /* 0x000f220000300800 */
[----:B0-----:R-:W-:-:S03]  /*132c0*/  IMAD.MOV.U32 R19, RZ, RZ, R3 ;  /* 0x000000ffff137224 */ /* 0x001fc600078e0003 */
[----:B------:R-:W2:Y:S04]  /*132d0*/  LDL.LU R3, [R1+0x964] ;  /* 0x0009640001037983 */ /* 0x000ea80000300800 */
[----:B----4-:R-:W-:Y:S04]  /*132e0*/  STL.64 [R1+0x940], R18 ;  /* 0x0009401201007387 */ /* 0x010fe80000100a00 */
[----:B---3--:R0:W-:Y:S04]  /*132f0*/  STL.64 [R1+0x938], R16 ;  /* 0x0009381001007387 */ /* 0x0081e80000100a00 */
[----:B0-----:R-:W3:Y:S04]  /*13300*/  LDL.LU R16, [R1+0x20] ;  /* 0x0000200001107983 */ /* 0x001ee80000300800 */
[----:B------:R-:W3:Y:S04]  /*13310*/  LDL.LU R17, [R1+0x24] ;  /* 0x0000240001117983 */ /* 0x000ee80000300800 */
[----:B------:R-:W4:Y:S04]  /*13320*/  LDL.LU R18, [R1+0x28] ;  /* 0x0000280001127983 */ /* 0x000f280000300800 */
[----:B------:R-:W4:Y:S01]  /*13330*/  LDL.LU R19, [R1+0x2c] ;  /* 0x00002c0001137983 */ /* 0x000f220000300800 */
[----:B------:R-:W-:-:S03]  /*13340*/  FMUL R29, R29, 1.4426950216293334961 ;  /* 0x3fb8aa3b1d1d7820 */ /* 0x000fc60000400000 */
[----:B----4-:R-:W-:Y:S04]  /*13350*/  STL.64 [R1+0x958], R18 ;  /* 0x0009581201007387 */ /* 0x010fe80000100a00 */
[----:B---3--:R0:W-:Y:S04]  /*13360*/  STL.64 [R1+0x950], R16 ;  /* 0x0009501001007387 */ /* 0x0081e80000100a00 */
[----:B0-----:R-:W3:Y:S04]  /*13370*/  LDL.LU R16, [R1+0x30] ;  /* 0x0000300001107983 */ /* 0x001ee80000300800 */
[----:B------:R-:W3:Y:S04]  /*13380*/  LDL.LU R17, [R1+0x34] ;  /* 0x0000340001117983 */ /* 0x000ee80000300800 */
[----:B------:R-:W3:Y:S01]  /*13390*/  LDL.LU R18, [R1+0x38] ;  /* 0x0000380001127983 */ /* 0x000ee20000300800 */
[----:B--2---:R-:W-:Y:S01]  /*133a0*/  MOV R19, R3 ;  /* 0x0000000300137202 */ /* 0x004fe20000000f00 */
[----:B------:R-:W-:-:S02]  /*133b0*/  FFMA R12, R12, UR12, -R2 ;  /* 0x0000000c0c0c7c23 */ /* 0x000fc40008000802 */
[----:B------:R-:W2:Y:S01]  /*133c0*/  LDL.LU R3, [R1+0x960] ;  /* 0x0009600001037983 */ /* 0x000ea20000300800 */
[----:B------:R-:W-:-:S03]  /*133d0*/  FFMA R8, R8, UR12, -R2 ;  /* 0x0000000c08087c23 */ /* 0x000fc60008000802 */
[----:B------:R0:W-:Y:S02]  /*133e0*/  STL [R1+0x888], R2 ;  /* 0x0008880201007387 */ /* 0x0001e40000100800 */
[----:B0-----:R-:W0:Y:S02]  /*133f0*/  MUFU.EX2 R2, R29 ;  /* 0x0000001d00027308 */ /* 0x001e240000000800 */
[----:B0-----:R-:W-:Y:S01]  /*13400*/  STL [R1+0x84], R2 ;  /* 0x0000840201007387 */ /* 0x001fe20000100800 */
[----:B---3--:R-:W-:Y:S03]  /*13410*/  HMMA.16816.F32.BF16 R20, R24, R22, R16 ;  /* 0x000000161814723c */ /* 0x008fe60000041810 */
[----:B------:R-:W3:Y:S04]  /*13420*/  LDL.LU.64 R18, [R1+0x958] ;  /* 0x0009580001127983 */ /* 0x000ee80000300a00 */
[----:B------:R-:W3:-:S12]  /*13430*/  LDL.LU.64 R16, [R1+0x950] ;  /* 0x0009500001107983 */ /* 0x000ed80000300a00 */
[----:B------:R-:W-:Y:S04]  /*13440*/  STL.64 [R1+0x1e0], R20 ;  /* 0x0001e01401007387 */ /* 0x000fe80000100a00 */
[----:B------:R0:W-:Y:S04]  /*13450*/  STL.64 [R1+0x1e8], R22 ;  /* 0x0001e81601007387 */ /* 0x0001e80000100a00 */
[----:B0-----:R-:W3:Y:S01]  /*13460*/  LDL.LU.64 R22, [R1+0x948] ;  /* 0x0009480001167983 */ /* 0x001ee20000300a00 */
[----:B------:R-:W-:Y:S01]  /*13470*/  FADD R4, R4, R10 ;  /* 0x0000000a04047221 */ /* 0x000fe20000000000 */
[----:B------:R-:W-:Y:S01]  /*13480*/  FADD R29, R11, R0 ;  /* 0x000000000b1d7221 */ /* 0x000fe20000000000 */
[----:B------:R-:W-:Y:S01]  /*13490*/  FMUL R2, R5, 1.4426950216293334961 ;  /* 0x3fb8aa3b05027820 */ /* 0x000fe20000400000 */
[----:B------:R-:W4:Y:S01]  /*134a0*/  LDL.LU R10, [R1+0x34c] ;  /* 0x00034c00010a7983 */ /* 0x000f220000300800 */
[----:B------:R-:W-:Y:S01]  /*134b0*/  FADD R0, R6, R4 ;  /* 0x0000000406007221 */ /* 0x000fe20000000000 */
[----:B------:R-:W-:-:S02]  /*134c0*/  FADD R29, R7, R29 ;  /* 0x0000001d071d7221 */ /* 0x000fc40000000000 */
[----:B------:R-:W4:Y:S04]  /*134d0*/  LDL.LU R11, [R1+0x330] ;  /* 0x00033000010b7983 */ /* 0x000f280000300800 */
[----:B--2---:R-:W0:Y:S01]  /*134e0*/  LDSM.16.M88.4 R4, [R3+UR5+0x10080] ;  /* 0x010080050304783b */ /* 0x004e220008000200 */
[----:B------:R-:W1:Y:S03]  /*134f0*/  MUFU.EX2 R2, R2 ;  /* 0x0000000200027308 */ /* 0x000e660000000800 */
[----:B-1----:R-:W-:Y:S04]  /*13500*/  STL [R1+0x80], R2 ;  /* 0x0000800201007387 */ /* 0x002fe80000100800 */
[----:B0-----:R-:W-:Y:S01]  /*13510*/  STL.64 [R1+0x258], R6 ;  /* 0x0002580601007387 */ /* 0x001fe20000100a00 */
[----:B---3--:R-:W-:Y:S03]  /*13520*/  HMMA.16816.F32.BF16 R20, R24, R22, R16 ;  /* 0x000000161814723c */ /* 0x008fe60000041810 */
[----:B------:R-:W2:Y:S04]  /*13530*/  LDL.LU.64 R18, [R1+0x940] ;  /* 0x0009400001127983 */ /* 0x000ea80000300a00 */
[----:B------:R-:W2:-:S12]  /*13540*/  LDL.LU.64 R16, [R1+0x938] ;  /* 0x0009380001107983 */ /* 0x000e980000300a00 */
[----:B------:R-:W-:Y:S04]  /*13550*/  STL.64 [R1+0x1c0], R20 ;  /* 0x0001c01401007387 */ /* 0x000fe80000100a00 */
[----:B------:R0:W-:Y:S04]  /*13560*/  STL.64 [R1+0x1c8], R22 ;  /* 0x0001c81601007387 */ /* 0x0001e80000100a00 */
[----:B0-----:R-:W2:Y:S04]  /*13570*/  LDL.LU.64 R22, [R1+0x930] ;  /* 0x0009300001167983 */ /* 0x001ea80000300a00 */
[----:B------:R-:W3:Y:S01]  /*13580*/  LDL.LU.64 R20, [R1+0x928] ;  /* 0x0009280001147983 */ /* 0x000ee20000300a00 */
[----:B------:R-:W-:Y:S01]  /*13590*/  FADD R0, R13, R0 ;  /* 0x000000000d007221 */ /* 0x000fe20000000000 */
[----:B------:R-:W-:Y:S01]  /*135a0*/  FADD R29, R14, R29 ;  /* 0x0000001d0e1d7221 */ /* 0x000fe20000000000 */
[----:B------:R-:W-:-:S02]  /*135b0*/  FMUL R2, R12, 1.4426950216293334961 ;  /* 0x3fb8aa3b0c027820 */ /* 0x000fc40000400000 */
[----:B-----5:R-:W-:Y:S02]  /*135c0*/  FADD R0, R15, R0 ;  /* 0x000000000f007221 */ /* 0x020fe40000000000 */
[----:B------:R-:W0:Y:S01]  /*135d0*/  LDSM.16.M88.4 R12, [R3+UR5+0x10880] ;  /* 0x01088005030c783b */ /* 0x000e220008000200 */
[----:B------:R-:W1:Y:S01]  /*135e0*/  MUFU.EX2 R28, R2 ;  /* 0x00000002001c7308 */ /* 0x000e620000000800 */
[----:B------:R-:W-:Y:S02]  /*135f0*/  FADD R29, R9, R29 ;  /* 0x0000001d091d7221 */ /* 0x000fe40000000000 */
[----:B0-----:R-:W-:Y:S04]  /*13600*/  STL [R1+0x8d4], R13 ;  /* 0x0008d40d01007387 */ /* 0x001fe80000100800 */
[----:B------:R-:W-:Y:S04]  /*13610*/  STL.64 [R1+0x248], R14 ;  /* 0x0002480e01007387 */ /* 0x000fe80000100a00 */
[----:B-1----:R-:W-:Y:S01]  /*13620*/  STL [R1+0x264], R28 ;  /* 0x0002641c01007387 */ /* 0x002fe20000100800 */
[----:B---3--:R-:W-:Y:S01]  /*13630*/  FADD R0, R20, R0 ;  /* 0x0000000014007221 */ /* 0x008fe20000000000 */
[----:B------:R-:W-:-:S02]  /*13640*/  FADD R29, R21, R29 ;  /* 0x0000001d151d7221 */ /* 0x000fc40000000000 */
[----:B--2---:R-:W-:Y:S01]  /*13650*/  HMMA.16816.F32.BF16 R20, R24, R22, R16 ;  /* 0x000000161814723c */ /* 0x004fe20000041810 */
[----:B------:R-:W2:-:S15]  /*13660*/  LDL.LU R19, [R1+0x920] ;  /* 0x0009200001137983 */ /* 0x000e9e0000300800 */
[----:B------:R-:W-:-:S03]  /*13670*/  NOP ;  /* 0x0000000000007918 */ /* 0x000fc60000000000 */
[----:B------:R0:W-:Y:S04]  /*13680*/  STL.64 [R1+0x1a0], R20 ;  /* 0x0001a01401007387 */ /* 0x0001e80000100a00 */
[----:B------:R1:W-:Y:S04]  /*13690*/  STL.64 [R1+0x1a8], R22 ;  /* 0x0001a81601007387 */ /* 0x0003e80000100a00 */
[----:B0-----:R-:W3:Y:S04]  /*136a0*/  LDL.LU.64 R20, [R1+0x918] ;  /* 0x0009180001147983 */ /* 0x001ee80000300a00 */
[----:B-1----:R-:W5:Y:S04]  /*136b0*/  LDL.LU R22, [R1+0x344] ;  /* 0x0003440001167983 */ /* 0x002f680000300800 */
[----:B------:R-:W5:Y:S01]  /*136c0*/  LDL.LU R23, [R1+0x338] ;  /* 0x0003380001177983 */ /* 0x000f620000300800 */
[----:B------:R-:W-:-:S04]  /*136d0*/  FMUL R6, R8, 1.4426950216293334961 ;  /* 0x3fb8aa3b08067820 */ /* 0x000fc80000400000 */
[----:B------:R-:W0:Y:S01]  /*136e0*/  MUFU.EX2 R13, R6 ;  /* 0x00000006000d7308 */ /* 0x000e220000000800 */
[----:B--2---:R-:W-:Y:S02]  /*136f0*/  FADD R0, R19, R0 ;  /* 0x0000000013007221 */ /* 0x004fe40000000000 */
[----:B------:R-:W1:Y:S04]  /*13700*/  LDSM.16.M88.4 R16, [R3+UR5+0x11080] ;  /* 0x011080050310783b */ /* 0x000e680008000200 */
[----:B-----5:R2:W-:Y:S04]  /*13710*/  STL.64 [R1+0x900], R22 ;  /* 0x0009001601007387 */ /* 0x0205e80000100a00 */
[----:B---3--:R-:W-:Y:S04]  /*13720*/  STL.64 [R1+0x8f8], R20 ;  /* 0x0008f81401007387 */ /* 0x008fe80000100a00 */
[----:B--2---:R-:W2:Y:S04]  /*13730*/  LDL.LU R22, [R1+0x88] ;  /* 0x0000880001167983 */ /* 0x004ea80000300800 */
[----:B------:R-:W2:Y:S04]  /*13740*/  LDL.LU R23, [R1+0x8c] ;  /* 0x00008c0001177983 */ /* 0x000ea80000300800 */
[----:B-1----:R1:W-:Y:S01]  /*13750*/  STL.64 [R1+0x238], R18 ;  /* 0x0002381201007387 */ /* 0x0023e20000100a00 */
[----:B------:R-:W-:Y:S01]  /*13760*/  IMAD.MOV.U32 R8, RZ, RZ, R16 ;  /* 0x000000ffff087224 */ /* 0x000fe200078e0010 */
[----:B------:R-:W-:-:S02]  /*13770*/  MOV R2, R17 ;  /* 0x0000001100027202 */ /* 0x000fc40000000f00 */
[----:B-1----:R-:W2:Y:S04]  /*13780*/  LDL.LU.64 R18, [R1+0x910] ;  /* 0x0009100001127983 */ /* 0x002ea80000300a00 */
[----:B------:R-:W2:Y:S04]  /*13790*/  LDL.LU.64 R16, [R1+0x908] ;  /* 0x0009080001107983 */ /* 0x000ea80000300a00 */
[----:B------:R-:W3:Y:S04]  /*137a0*/  LDL.LU R14, [R1+0x314] ;  /* 0x00031400010e7983 */ /* 0x000ee80000300800 */
[----:B0-----:R-:W-:Y:S04]  /*137b0*/  STL [R1+0x260], R13 ;  /* 0x0002600d01007387 */ /* 0x001fe80000100800 */
[----:B------:R-:W5:Y:S04]  /*137c0*/  LDL.LU R6, [R1+0x320] ;  /* 0x0003200001067983 */ /* 0x000f680000300800 */
[----:B------:R-:W5:Y:S04]  /*137d0*/  LDL.LU R7, [R1+0x310] ;  /* 0x0003100001077983 */ /* 0x000f680000300800 */
[----:B-----5:R-:W-:Y:S04]  /*137e0*/  STL.64 [R1+0x8e0], R6 ;  /* 0x0008e00601007387 */ /* 0x020fe80000100a00 */
[----:B------:R0:W-:Y:S01]  /*137f0*/  STL.64 [R1+0x8d8], R4 ;  /* 0x0008d80401007387 */ /* 0x0001e20000100a00 */
[----:B--2---:R-:W-:Y:S03]  /*13800*/  HMMA.16816.F32.BF16 R16, R24, R22, R16 ;  /* 0x000000161810723c */ /* 0x004fe60000041810 */
[----:B0-----:R-:W2:Y:S04]  /*13810*/  LDL.LU R4, [R1+0x348] ;  /* 0x0003480001047983 */ /* 0x001ea80000300800 */
[----:B------:R-:W5:Y:S04]  /*13820*/  LDL.LU R5, [R1+0x33c] ;  /* 0x00033c0001057983 */ /* 0x000f680000300800 */
[----:B------:R-:W2:Y:S04]  /*13830*/  LDL.LU R6, [R1+0x78] ;  /* 0x0000780001067983 */ /* 0x000ea80000300800 */
[----:B------:R-:W2:Y:S04]  /*13840*/  LDL.LU R7, [R1+0x7c] ;  /* 0x00007c0001077983 */ /* 0x000ea80000300800 */
[----:B------:R-:W2:Y:S04]  /*13850*/  LDL.LU.64 R22, [R1+0x900] ;  /* 0x0009000001167983 */ /* 0x000ea80000300a00 */
[----:B------:R-:W3:Y:S04]  /*13860*/  LDL.LU.64 R20, [R1+0x8f8] ;  /* 0x0008f80001147983 */ /* 0x000ee80000300a00 */
[----:B------:R-:W5:Y:S01]  /*13870*/  LDL.LU R15, [R1+0x32c] ;  /* 0x00032c00010f7983 */ /* 0x000f620000300800 */
[----:B----4-:R-:W-:-:S03]  /*13880*/  FADD R29, R10, R29 ;  /* 0x0000001d0a1d7221 */ /* 0x010fc60000000000 */
[----:B------:R-:W4:Y:S01]  /*13890*/  LDL.LU R9, [R1+0x31c] ;  /* 0x00031c0001097983 */ /* 0x000f220000300800 */
[----:B------:R-:W-:-:S03]  /*138a0*/  FADD R0, R11, R0 ;  /* 0x000000000b007221 */ /* 0x000fc60000000000 */
[----:B------:R-:W4:Y:S04]  /*138b0*/  LDL.LU R10, [R1+0x328] ;  /* 0x00032800010a7983 */ /* 0x000f280000300800 */
[----:B------:R-:W4:Y:S04]  /*138c0*/  LDL.LU R11, [R1+0x318] ;  /* 0x00031800010b7983 */ /* 0x000f280000300800 */
[----:B------:R0:W-:Y:S04]  /*138d0*/  STL [R1+0x7bc], R16 ;  /* 0x0007bc1001007387 */ /* 0x0001e80000100800 */
[----:B------:R1:W-:Y:S04]  /*138e0*/  STL [R1+0x7b8], R17 ;  /* 0x0007b81101007387 */ /* 0x0003e80000100800 */
[----:B------:R3:W-:Y:S04]  /*138f0*/  STL [R1+0x7b4], R18 ;  /* 0x0007b41201007387 */ /* 0x0007e80000100800 */
[----:B------:R2:W-:Y:S04]  /*13900*/  STL [R1+0x7b0], R19 ;  /* 0x0007b01301007387 */ /* 0x0005e80000100800 */
[----:B0-----:R-:W4:Y:S04]  /*13910*/  LDL.LU R16, [R1] ;  /* 0x0000000001107983 */ /* 0x001f280000300800 */
[----:B-1----:R-:W4:Y:S01]  /*13920*/  LDL.LU R17, [R1+0x4] ;  /* 0x0000040001117983 */ /* 0x002f220000300800 */
[----:B--2---:R-:W-:Y:S01]  /*13930*/  FADD R29, R22, R29 ;  /* 0x0000001d161d7221 */ /* 0x004fe20000000000 */
[----:B---3--:R-:W-:Y:S01]  /*13940*/  IMAD.MOV.U32 R18, RZ, RZ, R21 ;  /* 0x000000ffff127224 */ /* 0x008fe200078e0015 */
[----:B------:R-:W-:Y:S01]  /*13950*/  MOV R19, R20 ;  /* 0x0000001400137202 */ /* 0x000fe20000000f00 */
[----:B------:R-:W-:-:S02]  /*13960*/  FADD R0, R23, R0 ;  /* 0x0000000017007221 */ /* 0x000fc40000000000 */
[----:B------:R-:W0:Y:S04]  /*13970*/  LDSM.16.M88.4 R20, [R3+UR5+0x11880] ;  /* 0x011880050314783b */ /* 0x000e280008000200 */
[----:B0-----:R-:W-:Y:S04]  /*13980*/  STL.64 [R1+0x200], R20 ;  /* 0x0002001401007387 */ /* 0x001fe80000100a00 */
[----:B------:R0:W-:Y:S04]  /*13990*/  STL.64 [R1+0x208], R22 ;  /* 0x0002081601007387 */ /* 0x0001e80000100a00 */
[----:B0-----:R-:W2:Y:S04]  /*139a0*/  LDL.LU.64 R22, [R1+0x8f0] ;  /* 0x0008f00001167983 */ /* 0x001ea80000300a00 */
[----:B------:R-:W2:Y:S01]  /*139b0*/  LDL.LU.64 R20, [R1+0x8e8] ;  /* 0x0008e80001147983 */ /* 0x000ea20000300a00 */
[----:B------:R-:W-:Y:S01]  /*139c0*/  FADD R29, R4, R29 ;  /* 0x0000001d041d7221 */ /* 0x000fe20000000000 */
[----:B-----5:R-:W-:-:S02]  /*139d0*/  FADD R0, R5, R0 ;  /* 0x0000000005007221 */ /* 0x020fc40000000000 */
[----:B--2---:R-:W-:Y:S01]  /*139e0*/  HMMA.16816.F32.BF16 R4, R24, R6, R20 ;  /* 0x000000061804723c */ /* 0x004fe20000041814 */
[----:B------:R-:W2:Y:S04]  /*139f0*/  LDL R24, [R1+0x94] ;  /* 0x0000940001187983 */ /* 0x000ea80000100800 */
[----:B------:R-:W2:-:S14]  /*13a00*/  LDL R25, [R1+0x90] ;  /* 0x0000900001197983 */ /* 0x000e9c0000100800 */
[----:B------:R-:W-:Y:S04]  /*13a10*/  STL.64 [R1+0x160], R4 ;  /* 0x0001600401007387 */ /* 0x000fe80000100a00 */
[----:B------:R-:W-:Y:S04]  /*13a20*/  STL.64 [R1+0x168], R6 ;  /* 0x0001680601007387 */ /* 0x000fe80000100a00 */
[----:B------:R-:W0:Y:S04]  /*13a30*/  LDSM.16.M88.4 R4, [R3+UR5+0x12080] ;  /* 0x012080050304783b */ /* 0x000e280008000200 */
[----:B------:R-:W3:Y:S04]  /*13a40*/  LDL R26, [R1+0x80] ;  /* 0x00008000011a7983 */ /* 0x000ee80000100800 */
[----:B------:R-:W3:Y:S04]  /*13a50*/  LDL R27, [R1+0x84] ;  /* 0x00008400011b7983 */ /* 0x000ee80000100800 */
[----:B------:R-:W5:Y:S04]  /*13a60*/  LDL R20, [R1+0x268] ;  /* 0x0002680001147983 */ /* 0x000f680000100800 */
[----:B------:R-:W4:Y:S04]  /*13a70*/  LDL.LU R21, [R1+0x324] ;  /* 0x0003240001157983 */ /* 0x000f280000300800 */
[----:B------:R-:W5:Y:S04]  /*13a80*/  LDL.LU R23, [R1+0x26c] ;  /* 0x00026c0001177983 */ /* 0x000f680000300800 */
[----:B0-----:R-:W-:Y:S04]  /*13a90*/  STL [R1+0x190], R4 ;  /* 0x0001900401007387 */ /* 0x001fe80000100800 */
[----:B------:R0:W-:Y:S01]  /*13aa0*/  STL.64 [R1+0x198], R6 ;  /* 0x0001980601007387 */ /* 0x0001e20000100a00 */
[----:B------:R-:W-:-:S03]  /*13ab0*/  IMAD.MOV.U32 R22, RZ, RZ, R5 ;  /* 0x000000ffff167224 */ /* 0x000fc600078e0005 */
[----:B0-----:R-:W4:Y:S04]  /*13ac0*/  LDL.LU.64 R6, [R1+0x8e0] ;  /* 0x0008e00001067983 */ /* 0x001f280000300a00 */
[----:B------:R-:W4:Y:S01]  /*13ad0*/  LDL.LU.64 R4, [R1+0x8d8] ;  /* 0x0008d80001047983 */ /* 0x000f220000300a00 */
[----:B------:R-:W-:Y:S01]  /*13ae0*/  FADD R0, R14, R0 ;  /* 0x000000000e007221 */ /* 0x000fe20000000000 */
[----:B--2---:R-:W-:Y:S02]  /*13af0*/  F2FP.BF16.F32.PACK_AB R24, R24, R25 ;  /* 0x000000191818723e */ /* 0x004fe400000010ff */
[----:B---3--:R-:W-:Y:S02]  /*13b00*/  F2FP.BF16.F32.PACK_AB R25, R26, R27 ;  /* 0x0000001b1a19723e */ /* 0x008fe400000010ff */
[----:B------:R-:W-:-:S02]  /*13b10*/  F2FP.BF16.F32.PACK_AB R27, R13, R28 ;  /* 0x0000001c0d1b723e */ /* 0x000fc400000010ff */
[----:B-----5:R-:W-:Y:S01]  /*13b20*/  F2FP.BF16.F32.PACK_AB R26, R23, R20 ;  /* 0x00000014171a723e */ /* 0x020fe200000010ff */
[----:B----4-:R-:W-:Y:S01]  /*13b30*/  FADD R20, R21, R29 ;  /* 0x0000001d15147221 */ /* 0x010fe20000000000 */
[----:B------:R-:W-:Y:S04]  /*13b40*/  STL [R1+0x84c], R23 ;  /* 0x00084c1701007387 */ /* 0x000fe80000100800 */
[----:B------:R-:W2:Y:S04]  /*13b50*/  LDL.LU R13, [R1+0x8d4] ;  /* 0x0008d400010d7983 */ /* 0x000ea80000300800 */
[----:B------:R-:W3:Y:S01]  /*13b60*/  LDL.LU R28, [R1+0x8d0] ;  /* 0x0008d000011c7983 */ /* 0x000ee20000300800 */
[----:B------:R-:W-:Y:S01]  /*13b70*/  FADD R20, R6, R20 ;  /* 0x0000001406147221 */ /* 0x000fe20000000000 */
[----:B------:R-:W-:-:S02]  /*13b80*/  FADD R0, R7, R0 ;  /* 0x0000000007007221 */ /* 0x000fc40000000000 */
[----:B------:R-:W-:-:S15]  /*13b90*/  HMMA.16816.F32.BF16 R4, R24, R4, R16 ;  /* 0x000000041804723c */ /* 0x000fde0000041810 */
[----:B------:R-:W-:-:S04]  /*13ba0*/  NOP ;  /* 0x0000000000007918 */ /* 0x000fc80000000000 */
[----:B------:R-:W-:Y:S04]  /*13bb0*/  STL [R1+0x154], R5 ;  /* 0x0001540501007387 */ /* 0x000fe80000100800 */
[----:B------:R-:W-:Y:S01]  /*13bc0*/  STL.64 [R1+0x158], R6 ;  /* 0x0001580601007387 */ /* 0x000fe20000100a00 */
[----:B------:R-:W-:-:S03]  /*13bd0*/  MOV R19, R4 ;  /* 0x0000000400137202 */ /* 0x000fc60000000f00 */
[----:B------:R-:W0:Y:S04]  /*13be0*/  LDSM.16.M88.4 R4, [R3+UR5+0x12880] ;  /* 0x012880050304783b */ /* 0x000e280008000200 */
[----:B------:R1:W-:Y:S04]  /*13bf0*/  STL [R1+0x7c0], R19 ;  /* 0x0007c01301007387 */ /* 0x0003e80000100800 */
[----:B-1----:R-:W3:Y:S04]  /*13c00*/  LDL.LU R19, [R1+0x2f0] ;  /* 0x0002f00001137983 */ /* 0x002ee80000300800 */
[----:B0-----:R-:W-:Y:S04]  /*13c10*/  STL [R1+0x170], R4 ;  /* 0x0001700401007387 */ /* 0x001fe80000100800 */
[----:B------:R0:W-:Y:S01]  /*13c20*/  STL.64 [R1+0x178], R6 ;  /* 0x0001780601007387 */ /* 0x0001e20000100a00 */
[----:B------:R-:W-:-:S03]  /*13c30*/  IMAD.MOV.U32 R29, RZ, RZ, R5 ;  /* 0x000000ffff1d7224 */ /* 0x000fc600078e0005 */
[----:B0-----:R-:W2:Y:S04]  /*13c40*/  LDL.LU.64 R6, [R1+0x8c8] ;  /* 0x0008c80001067983 */ /* 0x001ea80000300a00 */
[----:B------:R-:W2:Y:S01]  /*13c50*/  LDL.LU.64 R4, [R1+0x8c0] ;  /* 0x0008c00001047983 */ /* 0x000ea20000300a00 */
[----:B------:R-:W-:Y:S01]  /*13c60*/  FADD R20, R15, R20 ;  /* 0x000000140f147221 */ /* 0x000fe20000000000 */
[----:B------:R-:W-:-:S03]  /*13c70*/  FADD R0, R9, R0 ;  /* 0x0000000009007221 */ /* 0x000fc60000000000 */
[----:B------:R-:W-:Y:S01]  /*13c80*/  FADD R21, R10, R20 ;  /* 0x000000140a157221 */ /* 0x000fe20000000000 */
[----:B------:R-:W-:Y:S02]  /*13c90*/  FADD R20, R11, R0 ;  /* 0x000000000b147221 */ /* 0x000fe40000000000 */
[----:B------:R-:W4:Y:S04]  /*13ca0*/  LDL.LU R0, [R1+0x304] ;  /* 0x0003040001007983 */ /* 0x000f280000300800 */
[----:B------:R-:W5:Y:S01]  /*13cb0*/  LDL.LU.64 R14, [R1+0x8b8] ;  /* 0x0008b800010e7983 */ /* 0x000f620000300a00 */
[----:B--2---:R-:W-:Y:S03]  /*13cc0*/  HMMA.16816.F32.BF16 R4, R24, R12, R4 ;  /* 0x0000000c1804723c */ /* 0x004fe60000041804 */
[----:B------:R-:W5:-:S15]  /*13cd0*/  LDL.LU.64 R12, [R1+0x8b0] ;  /* 0x0008b000010c7983 */ /* 0x000f5e0000300a00 */
[----:B------:R-:W-:Y:S01]  /*13ce0*/  NOP ;  /* 0x0000000000007918 */ /* 0x000fe20000000000 */
[----:B------:R-:W-:Y:S01]  /*13cf0*/  MOV R16, R5 ;  /* 0x0000000500107202 */ /* 0x000fe20000000f00 */
[----:B------:R-:W-:Y:S01]  /*13d00*/  IMAD.MOV.U32 R17, RZ, RZ, R6 ;  /* 0x000000ffff117224 */ /* 0x000fe200078e0006 */
[----:B------:R-:W-:Y:S01]  /*13d10*/  STL [R1+0x130], R4 ;  /* 0x0001300401007387 */ /* 0x000fe20000100800 */
[----:B------:R-:W-:-:S03]  /*13d20*/  MOV R18, R7 ;  /* 0x0000000700127202 */ /* 0x000fc60000000f00 */
[----:B------:R-:W2:Y:S04]  /*13d30*/  LDL.LU R6, [R1+0x278] ;  /* 0x0002780001067983 */ /* 0x000ea80000300800 */
[----:B------:R-:W5:Y:S04]  /*13d40*/  LDL.LU R7, [R1+0x300] ;  /* 0x0003000001077983 */ /* 0x000f680000300800 */
[----:B------:R0:W-:Y:S02]  /*13d50*/  STL [R1+0x7cc], R16 ;  /* 0x0007cc1001007387 */ /* 0x0001e40000100800 */
[----:B0-----:R-:W-:-:S02]  /*13d60*/  IMAD.MOV.U32 R16, RZ, RZ, R8 ;  /* 0x000000ffff107224 */ /* 0x001fc400078e0008 */
[----:B------:R-:W0:Y:S04]  /*13d70*/  LDSM.16.M88.4 R8, [R3+UR5+0x13080] ;  /* 0x013080050308783b */ /* 0x000e280008000200 */
[----:B------:R1:W-:Y:S04]  /*13d80*/  STL [R1+0x7c8], R17 ;  /* 0x0007c81101007387 */ /* 0x0003e80000100800 */
[----:B------:R-:W-:Y:S01]  /*13d90*/  STL [R1+0x7c4], R18 ;  /* 0x0007c41201007387 */ /* 0x000fe20000100800 */
[----:B-1----:R-:W-:-:S03]  /*13da0*/  MOV R17, R2 ;  /* 0x0000000200117202 */ /* 0x002fc60000000f00 */
[----:B0-----:R0:W-:Y:S01]  /*13db0*/  STL.64 [R1+0x148], R10 ;  /* 0x0001480a01007387 */ /* 0x0011e20000100a00 */
[----:B------:R-:W-:Y:S01]  /*13dc0*/  IMAD.MOV.U32 R2, RZ, RZ, R8 ;  /* 0x000000ffff027224 */ /* 0x000fe200078e0008 */
[----:B------:R-:W-:Y:S02]  /*13dd0*/  MOV R23, R9 ;  /* 0x0000000900177202 */ /* 0x000fe40000000f00 */
[----:B0-----:R-:W5:Y:S04]  /*13de0*/  LDL.LU.64 R10, [R1+0x8a8] ;  /* 0x0008a800010a7983 */ /* 0x001f680000300a00 */
[----:B------:R-:W5:Y:S01]  /*13df0*/  LDL.LU.64 R8, [R1+0x8a0] ;  /* 0x0008a00001087983 */ /* 0x000f620000300a00 */
[----:B----4-:R-:W-:Y:S01]  /*13e00*/  FADD R0, R0, R21 ;  /* 0x0000001500007221 */ /* 0x010fe20000000000 */
[----:B---3--:R-:W-:-:S02]  /*13e10*/  FFMA R4, R19, UR12, -R28 ;  /* 0x0000000c13047c23 */ /* 0x008fc4000800081c */
[----:B------:R-:W3:Y:S01]  /*13e20*/  LDL.LU R21, [R1+0x2f4] ;  /* 0x0002f40001157983 */ /* 0x000ee20000300800 */
[----:B--2---:R-:W-:Y:S01]  /*13e30*/  FADD R5, R6, R20 ;  /* 0x0000001406057221 */ /* 0x004fe20000000000 */
[----:B-----5:R-:W-:Y:S02]  /*13e40*/  FADD R0, R7, R0 ;  /* 0x0000000007007221 */ /* 0x020fe40000000000 */
[----:B------:R-:W2:Y:S04]  /*13e50*/  LDL.LU R20, [R1+0x30c] ;  /* 0x00030c0001147983 */ /* 0x000ea80000300800 */
[----:B------:R-:W4:Y:S01]  /*13e60*/  LDL.LU R7, [R1+0x2e0] ;  /* 0x0002e00001077983 */ /* 0x000f220000300800 */
[----:B------:R-:W-:-:S15]  /*13e70*/  HMMA.16816.F32.BF16 R8, R24, R16, R8 ;  /* 0x000000101808723c */ /* 0x000fde0000041808 */
[----:B------:R-:W-:-:S04]  /*13e80*/  NOP ;  /* 0x0000000000007918 */ /* 0x000fc80000000000 */
[----:B------:R-:W-:Y:S01]  /*13e90*/  MOV R19, R11 ;  /* 0x0000000b00137202 */ /* 0x000fe20000000f00 */
[----:B------:R-:W-:Y:S01]  /*13ea0*/  IMAD.MOV.U32 R18, RZ, RZ, R10 ;  /* 0x000000ffff127224 */ /* 0x000fe200078e000a */
[----:B------:R-:W-:Y:S01]  /*13eb0*/  MOV R17, R9 ;  /* 0x0000000900117202 */ /* 0x000fe20000000f00 */
[----:B------:R-:W-:Y:S02]  /*13ec0*/  IMAD.MOV.U32 R16, RZ, RZ, R8 ;  /* 0x000000ffff107224 */ /* 0x000fe400078e0008 */
[----:B------:R0:W-:Y:S04]  /*13ed0*/  STL [R1+0x7dc], R19 ;  /* 0x0007dc1301007387 */ /* 0x0001e80000100800 */
[----:B------:R-:W1:Y:S04]  /*13ee0*/  LDSM.16.M88.4 R8, [R3+UR5+0x13880] ;  /* 0x013880050308783b */ /* 0x000e680008000200 */
[----:B0-----:R-:W5:Y:S04]  /*13ef0*/  LDL.LU R19, [R1+0x308] ;  /* 0x0003080001137983 */ /* 0x001f680000300800 */
[----:B------:R0:W-:Y:S04]  /*13f00*/  STL [R1+0x7d8], R18 ;  /* 0x0007d81201007387 */ /* 0x0001e80000100800 */
[----:B0-----:R-:W2:Y:S04]  /*13f10*/  LDL.LU R18, [R1+0x27c] ;  /* 0x00027c0001127983 */ /* 0x001ea80000300800 */
[----:B------:R-:W-:Y:S04]  /*13f20*/  STL [R1+0x7d4], R17 ;  /* 0x0007d41101007387 */ /* 0x000fe80000100800 */
[----:B------:R0:W-:Y:S04]  /*13f30*/  STL [R1+0x7d0], R16 ;  /* 0x0007d01001007387 */ /* 0x0001e80000100800 */
[----:B0-----:R-:W2:Y:S04]  /*13f40*/  LDL.LU R16, [R1+0x200] ;  /* 0x0002000001107983 */ /* 0x001ea80000300800 */
[----:B------:R-:W2:Y:S01]  /*13f50*/  LDL.LU R17, [R1+0x204] ;  /* 0x0002040001117983 */ /* 0x000ea20000300800 */
[----:B------:R-:W-:-:S06]  /*13f60*/  FMUL R6, R4, 1.4426950216293334961 ;  /* 0x3fb8aa3b04067820 */ /* 0x000fcc0000400000 */
[----:B------:R-:W0:Y:S01]  /*13f70*/  MUFU.EX2 R6, R6 ;  /* 0x0000000600067308 */ /* 0x000e220000000800 */
[----:B-1----:R1:W-:Y:S01]  /*13f80*/  STL.64 [R1+0x128], R10 ;  /* 0x0001280a01007387 */ /* 0x0023e20000100a00 */
[----:B---3--:R-:W-:-:S03]  /*13f90*/  FFMA R4, R21, UR12, -R28 ;  /* 0x0000000c15047c23 */ /* 0x008fc6000800081c */
[----:B0-----:R-:W-:Y:S01]  /*13fa0*/  STL [R1+0x230], R6 ;  /* 0x0002300601007387 */ /* 0x001fe20000100800 */
[----:B--2---:R-:W-:-:S15]  /*13fb0*/  HMMA.16816.F32.BF16 R12, R24, R16, R12 ;  /* 0x00000010180c723c */ /* 0x004fde000004180c */
[----:B------:R-:W-:-:S04]  /*13fc0*/  NOP ;  /* 0x0000000000007918 */ /* 0x000fc80000000000 */
[----:B------:R-:W-:Y:S04]  /*13fd0*/  STL.64 [R1+0x70], R12 ;  /* 0x0000700c01007387 */ /* 0x000fe80000100a00 */
[----:B-1----:R-:W2:Y:S04]  /*13fe0*/  LDL.LU R10, [R1+0x284] ;  /* 0x00028400010a7983 */ /* 0x002ea80000300800 */
[----:B------:R-:W3:Y:S04]  /*13ff0*/  LDL.LU R21, [R1+0xb0] ;  /* 0x0000b00001157983 */ /* 0x000ee80000300800 */
[----:B------:R-:W2:Y:S01]  /*14000*/  LDL.LU R11, [R1+0x2e4] ;  /* 0x0002e400010b7983 */ /* 0x000ea20000300800 */
[----:B------:R-:W-:Y:S01]  /*14010*/  FADD R5, R18, R5 ;  /* 0x0000000512057221 */ /* 0x000fe20000000000 */
[----:B-----5:R-:W-:Y:S01]  /*14020*/  FADD R0, R19, R0 ;  /* 0x0000000013007221 */ /* 0x020fe20000000000 */
[----:B------:R-:W-:Y:S01]  /*14030*/  MOV R18, R15 ;  /* 0x0000000f00127202 */ /* 0x000fe20000000f00 */
[----:B------:R-:W-:-:S02]  /*14040*/  IMAD.MOV.U32 R19, RZ, RZ, R14 ;  /* 0x000000ffff137224 */ /* 0x000fc400078e000e */
[----:B------:R-:W0:Y:S04]  /*14050*/  LDSM.16.M88.4 R12, [R3+UR5+0x14080] ;  /* 0x01408005030c783b */ /* 0x000e280008000200 */
[----:B--2---:R1:W-:Y:S04]  /*14060*/  STL.64 [R1+0x898], R10 ;  /* 0x0008980a01007387 */ /* 0x0043e80000100a00 */
[----:B-1----:R-:W2:Y:S04]  /*14070*/  LDL.LU R11, [R1+0x280] ;  /* 0x00028000010b7983 */ /* 0x002ea80000300800 */
[----:B------:R1:W-:Y:S04]  /*14080*/  STL.64 [R1+0x890], R8 ;  /* 0x0008900801007387 */ /* 0x0003e80000100a00 */
[----:B-1----:R-:W5:Y:S01]  /*14090*/  LDL.LU R8, [R1+0x190] ;  /* 0x0001900001087983 */ /* 0x002f620000300800 */
[----:B------:R-:W-:-:S03]  /*140a0*/  IMAD.MOV.U32 R9, RZ, RZ, R22 ;  /* 0x000000ffff097224 */ /* 0x000fc600078e0016 */
[----:B------:R-:W3:Y:S04]  /*140b0*/  LDL.LU R22, [R1+0xa0] ;  /* 0x0000a00001167983 */ /* 0x000ee80000300800 */
[----:B------:R1:W-:Y:S04]  /*140c0*/  STL [R1+0x7e4], R18 ;  /* 0x0007e41201007387 */ /* 0x0003e80000100800 */
[----:B------:R0:W-:Y:S04]  /*140d0*/  STL [R1+0x7e0], R19 ;  /* 0x0007e01301007387 */ /* 0x0001e80000100800 */
[----:B------:R-:W5:Y:S04]  /*140e0*/  LDL.LU R16, [R1+0x110] ;  /* 0x0001100001107983 */ /* 0x000f680000300800 */
[----:B------:R-:W5:Y:S04]  /*140f0*/  LDL.LU R17, [R1+0x114] ;  /* 0x0001140001117983 */ /* 0x000f680000300800 */
[----:B-1----:R-:W5:Y:S04]  /*14100*/  LDL.LU R18, [R1+0x118] ;  /* 0x0001180001127983 */ /* 0x002f680000300800 */
[----:B0-----:R-:W5:Y:S01]  /*14110*/  LDL.LU R19, [R1+0x11c] ;  /* 0x00011c0001137983 */ /* 0x001f620000300800 */
[----:B------:R-:W-:Y:S01]  /*14120*/  FMUL R6, R4, 1.4426950216293334961 ;  /* 0x3fb8aa3b04067820 */ /* 0x000fe20000400000 */
[----:B------:R-:W-:-:S03]  /*14130*/  FADD R4, R20, R0 ;  /* 0x0000000014047221 */ /* 0x000fc60000000000 */
[----:B------:R-:W0:Y:S01]  /*14140*/  MUFU.EX2 R20, R6 ;  /* 0x0000000600147308 */ /* 0x000e220000000800 */
[----:B------:R-:W-:Y:S04]  /*14150*/  STL.64 [R1+0xf8], R14 ;  /* 0x0000f80e01007387 */ /* 0x000fe80000100a00 */
[----:B0-----:R-:W-:Y:S01]  /*14160*/  STL [R1+0x848], R20 ;  /* 0x0008481401007387 */ /* 0x001fe20000100800 */
[----:B--2---:R-:W-:Y:S02]  /*14170*/  FADD R5, R11, R5 ;  /* 0x000000050b057221 */ /* 0x004fe40000000000 */
[----:B-----5:R-:W-:-:S15]  /*14180*/  HMMA.16816.F32.BF16 R8, R24, R8, R16 ;  /* 0x000000081808723c */ /* 0x020fde0000041810 */
[----:B------:R-:W-:-:S04]  /*14190*/  NOP ;  /* 0x0000000000007918 */ /* 0x000fc80000000000 */
[----:B------:R-:W-:Y:S01]  /*141a0*/  MOV R18, R10 ;  /* 0x0000000a00127202 */ /* 0x000fe20000000f00 */
[----:B------:R-:W-:Y:S01]  /*141b0*/  STL.64 [R1+0x60], R8 ;  /* 0x0000600801007387 */ /* 0x000fe20000100a00 */
[----:B------:R-:W-:-:S03]  /*141c0*/  IMAD.MOV.U32 R19, RZ, RZ, R11 ;  /* 0x000000ffff137224 */ /* 0x000fc600078e000b */
[----:B------:R-:W0:Y:S04]  /*141d0*/  LDSM.16.M88.4 R8, [R3+UR5+0x14880] ;  /* 0x014880050308783b */ /* 0x000e280008000200 */
[----:B------:R-:W-:Y:S04]  /*141e0*/  STL [R1+0x7ec], R19 ;  /* 0x0007ec1301007387 */ /* 0x000fe80000100800 */
[----:B------:R-:W-:Y:S04]  /*141f0*/  STL [R1+0x7e8], R18 ;  /* 0x0007e81201007387 */ /* 0x000fe80000100800 */
[----:B------:R-:W2:Y:S04]  /*14200*/  LDL.LU R16, [R1+0x170] ;  /* 0x0001700001107983 */ /* 0x000ea80000300800 */
[----:B0-----:R-:W-:Y:S04]  /*14210*/  STL.64 [R1+0xe0], R8 ;  /* 0x0000e00801007387 */ /* 0x001fe80000100a00 */
[----:B------:R0:W-:Y:S04]  /*14220*/  STL.64 [R1+0xe8], R10 ;  /* 0x0000e80a01007387 */ /* 0x0001e80000100a00 */
[----:B0-----:R-:W5:Y:S04]  /*14230*/  LDL.LU.64 R10, [R1+0x898] ;  /* 0x00089800010a7983 */ /* 0x001f680000300a00 */
[----:B------:R-:W2:Y:S04]  /*14240*/  LDL.LU.64 R8, [R1+0x890] ;  /* 0x0008900001087983 */ /* 0x000ea80000300a00 */
[----:B------:R-:W2:Y:S04]  /*14250*/  LDL.LU R14, [R1+0xc0] ;  /* 0x0000c000010e7983 */ /* 0x000ea80000300800 */
[----:B------:R-:W2:Y:S01]  /*14260*/  LDL.LU R15, [R1+0xa4] ;  /* 0x0000a400010f7983 */ /* 0x000ea20000300800 */
[----:B----4-:R-:W-:Y:S01]  /*14270*/  FFMA R0, R7, UR12, -R28 ;  /* 0x0000000c07007c23 */ /* 0x010fe2000800081c */
[----:B------:R-:W-:-:S02]  /*14280*/  MOV R17, R29 ;  /* 0x0000001d00117202 */ /* 0x000fc40000000f00 */
[----:B--2---:R-:W-:Y:S04]  /*14290*/  STL.64 [R1+0x880], R14 ;  /* 0x0008800e01007387 */ /* 0x004fe80000100a00 */
[----:B------:R0:W-:Y:S04]  /*142a0*/  STL.64 [R1+0x878], R12 ;  /* 0x0008780c01007387 */ /* 0x0001e80000100a00 */
[----:B0-----:R-:W2:Y:S04]  /*142b0*/  LDL.LU R12, [R1+0x180] ;  /* 0x00018000010c7983 */ /* 0x001ea80000300800 */
[----:B------:R-:W2:Y:S04]  /*142c0*/  LDL.LU R13, [R1+0x184] ;  /* 0x00018400010d7983 */ /* 0x000ea80000300800 */
[----:B------:R-:W2:Y:S04]  /*142d0*/  LDL.LU R14, [R1+0x188] ;  /* 0x00018800010e7983 */ /* 0x000ea80000300800 */
[----:B------:R-:W2:Y:S01]  /*142e0*/  LDL.LU R15, [R1+0x18c] ;  /* 0x00018c00010f7983 */ /* 0x000ea20000300800 */
[----:B------:R-:W-:-:S03]  /*142f0*/  FMUL R7, R0, 1.4426950216293334961 ;  /* 0x3fb8aa3b00077820 */ /* 0x000fc60000400000 */
[----:B------:R-:W4:Y:S03]  /*14300*/  LDL.LU R29, [R1+0x2f8] ;  /* 0x0002f800011d7983 */ /* 0x000f260000300800 */
[----:B------:R-:W0:Y:S01]  /*14310*/  MUFU.EX2 R7, R7 ;  /* 0x0000000700077308 */ /* 0x000e220000000800 */
[----:B-----5:R-:W-:Y:S01]  /*14320*/  FADD R0, R10, R5 ;  /* 0x000000050a007221 */ /* 0x020fe20000000000 */
[----:B---3--:R-:W-:Y:S02]  /*14330*/  FADD R5, R21, R4 ;  /* 0x0000000415057221 */ /* 0x008fe40000000000 */
[----:B------:R-:W3:Y:S04]  /*14340*/  LDL.LU R21, [R1+0xc4] ;  /* 0x0000c40001157983 */ /* 0x000ee80000300800 */
[----:B------:R-:W-:Y:S04]  /*14350*/  STL [R1+0x648], R28 ;  /* 0x0006481c01007387 */ /* 0x000fe80000100800 */
[----:B0-----:R-:W-:Y:S01]  /*14360*/  STL [R1+0x114], R7 ;  /* 0x0001140701007387 */ /* 0x001fe20000100800 */
[----:B------:R-:W-:Y:S01]  /*14370*/  FADD R4, R22, R0 ;  /* 0x0000000016047221 */ /* 0x000fe20000000000 */
[----:B------:R-:W-:Y:S01]  /*14380*/  FFMA R6, R11, UR12, -R28 ;  /* 0x0000000c0b067c23 */ /* 0x000fe2000800081c */
[----:B--2---:R-:W-:-:S15]  /*14390*/  HMMA.16816.F32.BF16 R12, R24, R16, R12 ;  /* 0x00000010180c723c */ /* 0x004fde000004180c */
[----:B------:R-:W-:-:S04]  /*143a0*/  NOP ;  /* 0x0000000000007918 */ /* 0x000fc80000000000 */
[----:B------:R-:W-:Y:S01]  /*143b0*/  IMAD.MOV.U32 R19, RZ, RZ, R14 ;  /* 0x000000ffff137224 */ /* 0x000fe200078e000e */
[----:B------:R-:W-:Y:S01]  /*143c0*/  STL.64 [R1+0x50], R12 ;  /* 0x0000500c01007387 */ /* 0x000fe20000100a00 */
[----:B------:R-:W-:-:S03]  /*143d0*/  MOV R18, R15 ;  /* 0x0000000f00127202 */ /* 0x000fc60000000f00 */
[----:B------:R-:W0:Y:S04]  /*143e0*/  LDSM.16.M88.4 R12, [R3+UR5+0x15080] ;  /* 0x01508005030c783b */ /* 0x000e280008000200 */
[----:B------:R-:W2:Y:S04]  /*143f0*/  LDL.LU R10, [R1+0x2fc] ;  /* 0x0002fc00010a7983 */ /* 0x000ea80000300800 */
[----:B------:R-:W5:Y:S04]  /*14400*/  LDL.LU R22, [R1+0x274] ;  /* 0x0002740001167983 */ /* 0x000f680000300800 */
[----:B------:R-:W-:Y:S04]  /*14410*/  STL [R1+0x7f4], R18 ;  /* 0x0007f41201007387 */ /* 0x000fe80000100800 */
[----:B------:R-:W-:Y:S01]  /*14420*/  STL [R1+0x7f0], R19 ;  /* 0x0007f01301007387 */ /* 0x000fe20000100800 */
[----:B------:R-:W-:Y:S01]  /*14430*/  IMAD.MOV.U32 R16, RZ, RZ, R2 ;  /* 0x000000ffff107224 */ /* 0x000fe200078e0002 */
[----:B------:R-:W-:-:S02]  /*14440*/  MOV R17, R23 ;  /* 0x0000001700117202 */ /* 0x000fc40000000f00 */
[----:B------:R-:W4:Y:S04]  /*14450*/  LDL.LU R2, [R1+0x888] ;  /* 0x0008880001027983 */ /* 0x000f280000300800 */
[----:B0-----:R0:W-:Y:S01]  /*14460*/  STL.64 [R1+0xd8], R14 ;  /* 0x0000d80e01007387 */ /* 0x0011e20000100a00 */
[----:B------:R-:W-:Y:S01]  /*14470*/  IMAD.MOV.U32 R23, RZ, RZ, R12 ;  /* 0x000000ffff177224 */ /* 0x000fe200078e000c */
[----:B------:R-:W-:Y:S02]  /*14480*/  MOV R28, R13 ;  /* 0x0000000d001c7202 */ /* 0x000fe40000000f00 */
[----:B0-----:R-:W2:Y:S04]  /*14490*/  LDL.LU.64 R14, [R1+0x880] ;  /* 0x00088000010e7983 */ /* 0x001ea80000300a00 */
[----:B------:R-:W2:Y:S04]  /*144a0*/  LDL.LU.64 R12, [R1+0x878] ;  /* 0x00087800010c7983 */ /* 0x000ea80000300a00 */
[----:B------:R-:W2:Y:S04]  /*144b0*/  LDL.LU R11, [R1+0x270] ;  /* 0x00027000010b7983 */ /* 0x000ea80000300800 */
[----:B--2---:R-:W-:Y:S04]  /*144c0*/  STL.64 [R1+0x870], R10 ;  /* 0x0008700a01007387 */ /* 0x004fe80000100a00 */
[----:B------:R0:W-:Y:S04]  /*144d0*/  STL.64 [R1+0x868], R8 ;  /* 0x0008680801007387 */ /* 0x0001e80000100a00 */
[----:B0-----:R-:W2:Y:S04]  /*144e0*/  LDL.LU R8, [R1+0x1b0] ;  /* 0x0001b00001087983 */ /* 0x001ea80000300800 */
[----:B------:R-:W2:Y:S04]  /*144f0*/  LDL.LU R9, [R1+0x1b4] ;  /* 0x0001b40001097983 */ /* 0x000ea80000300800 */
[----:B------:R-:W2:Y:S04]  /*14500*/  LDL.LU R10, [R1+0x1b8] ;  /* 0x0001b800010a7983 */ /* 0x000ea80000300800 */
[----:B------:R-:W2:Y:S01]  /*14510*/  LDL.LU R11, [R1+0x1bc] ;  /* 0x0001bc00010b7983 */ /* 0x000ea20000300800 */
[----:B------:R-:W-:Y:S01]  /*14520*/  FMUL R7, R6, 1.4426950216293334961 ;  /* 0x3fb8aa3b06077820 */ /* 0x000fe20000400000 */
[----:B------:R-:W-:Y:S01]  /*14530*/  FADD R0, R14, R5 ;  /* 0x000000050e007221 */ /* 0x000fe20000000000 */
[----:B----4-:R-:W-:Y:S01]  /*14540*/  FFMA R6, R29, UR12, -R2 ;  /* 0x0000000c1d067c23 */ /* 0x010fe20008000802 */
[----:B------:R-:W4:Y:S01]  /*14550*/  LDL.LU R14, [R1+0x2ec] ;  /* 0x0002ec00010e7983 */ /* 0x000f220000300800 */
[----:B------:R0:W1:Y:S01]  /*14560*/  MUFU.EX2 R29, R7 ;  /* 0x00000007001d7308 */ /* 0x0000620000000800 */
[----:B------:R-:W-:Y:S01]  /*14570*/  FADD R5, R15, R4 ;  /* 0x000000040f057221 */ /* 0x000fe20000000000 */
[----:B---3--:R-:W-:Y:S01]  /*14580*/  FADD R4, R21, R0 ;  /* 0x0000000015047221 */ /* 0x008fe20000000000 */
[----:B0-----:R-:W3:Y:S01]  /*14590*/  LDL.LU R7, [R1+0xb4] ;  /* 0x0000b40001077983 */ /* 0x001ee20000300800 */
[----:B--2---:R-:W-:-:S15]  /*145a0*/  HMMA.16816.F32.BF16 R8, R24, R16, R8 ;  /* 0x000000101808723c */ /* 0x004fde0000041808 */
[----:B------:R-:W-:-:S04]  /*145b0*/  NOP ;  /* 0x0000000000007918 */ /* 0x000fc80000000000 */
[----:B------:R-:W-:Y:S04]  /*145c0*/  STL.64 [R1+0x40], R8 ;  /* 0x0000400801007387 */ /* 0x000fe80000100a00 */
[----:B------:R-:W2:Y:S04]  /*145d0*/  LDL.LU R21, [R1+0x90] ;  /* 0x0000900001157983 */ /* 0x000ea80000300800 */
[----:B------:R-:W4:Y:S01]  /*145e0*/  LDL.LU R15, [R1+0x84] ;  /* 0x00008400010f7983 */ /* 0x000f220000300800 */
[----:B------:R-:W-:Y:S01]  /*145f0*/  IMAD.MOV.U32 R18, RZ, RZ, R10 ;  /* 0x000000ffff127224 */ /* 0x000fe200078e000a */
[----:B------:R-:W-:-:S02]  /*14600*/  MOV R19, R11 ;  /* 0x0000000b00137202 */ /* 0x000fc40000000f00 */
[----:B------:R-:W0:Y:S02]  /*14610*/  LDSM.16.M88.4 R8, [R3+UR5+0x15880] ;  /* 0x015880050308783b */ /* 0x000e240008000200 */
[----:B0-----:R-:W-:Y:S02]  /*14620*/  IMAD.MOV.U32 R20, RZ, RZ, R9 ;  /* 0x000000ffff147224 */ /* 0x001fe400078e0009 */
[----:B----4-:R-:W-:Y:S04]  /*14630*/  STL.64 [R1+0x860], R14 ;  /* 0x0008600e01007387 */ /* 0x010fe80000100a00 */
[----:B------:R0:W-:Y:S04]  /*14640*/  STL.64 [R1+0x858], R12 ;  /* 0x0008580c01007387 */ /* 0x0001e80000100a00 */
[----:B0-----:R-:W4:Y:S04]  /*14650*/  LDL.LU R12, [R1+0x1d0] ;  /* 0x0001d000010c7983 */ /* 0x001f280000300800 */
[----:B------:R-:W4:Y:S04]  /*14660*/  LDL.LU R13, [R1+0x1d4] ;  /* 0x0001d400010d7983 */ /* 0x000f280000300800 */
[----:B------:R-:W4:Y:S04]  /*14670*/  LDL.LU R14, [R1+0x1d8] ;  /* 0x0001d800010e7983 */ /* 0x000f280000300800 */
[----:B------:R-:W4:Y:S04]  /*14680*/  LDL.LU R15, [R1+0x1dc] ;  /* 0x0001dc00010f7983 */ /* 0x000f280000300800 */
[----:B------:R-:W2:Y:S04]  /*14690*/  LDL.LU R16, [R1+0x94] ;  /* 0x0000940001107983 */ /* 0x000ea80000300800 */
[----:B-1----:R-:W-:Y:S04]  /*146a0*/  STL [R1+0x110], R29 ;  /* 0x0001101d01007387 */ /* 0x002fe80000100800 */
[----:B------:R-:W-:Y:S04]  /*146b0*/  STL [R1+0x7fc], R19 ;  /* 0x0007fc1301007387 */ /* 0x000fe80000100800 */
[----:B------:R-:W-:Y:S04]  /*146c0*/  STL [R1+0x7f8], R18 ;  /* 0x0007f81201007387 */ /* 0x000fe80000100800 */
[----:B------:R-:W-:Y:S04]  /*146d0*/  STL [R1+0xc0], R8 ;  /* 0x0000c00801007387 */ /* 0x000fe80000100800 */
[----:B------:R0:W-:Y:S04]  /*146e0*/  STL.64 [R1+0xc8], R10 ;  /* 0x0000c80a01007387 */ /* 0x0001e80000100a00 */
[----:B0-----:R-:W2:Y:S04]  /*146f0*/  LDL.LU.64 R10, [R1+0x870] ;  /* 0x00087000010a7983 */ /* 0x001ea80000300a00 */
[----:B------:R-:W4:Y:S01]  /*14700*/  LDL.LU.64 R8, [R1+0x868] ;  /* 0x0008680001087983 */ /* 0x000f220000300a00 */
[----:B---3--:R-:W-:Y:S01]  /*14710*/  FADD R0, R7, R5 ;  /* 0x0000000507007221 */ /* 0x008fe20000000000 */
[----:B------:R-:W-:Y:S01]  /*14720*/  FMUL R6, R6, 1.4426950216293334961 ;  /* 0x3fb8aa3b06067820 */ /* 0x000fe20000400000 */
[----:B-----5:R-:W-:Y:S01]  /*14730*/  FADD R4, R22, R4 ;  /* 0x0000000416047221 */ /* 0x020fe20000000000 */
[----:B------:R-:W3:Y:S02]  /*14740*/  LDL.LU R17, [R1+0x80] ;  /* 0x0000800001117983 */ /* 0x000ee40000300800 */
[----:B------:R0:W-:Y:S02]  /*14750*/  MUFU.EX2 R22, R6 ;  /* 0x0000000600167308 */ /* 0x0001e40000000800 */
[----:B0-----:R-:W5:Y:S01]  /*14760*/  LDL.LU R6, [R1+0x2e8] ;  /* 0x0002e80001067983 */ /* 0x001f620000300800 */
[----:B--2---:R-:W-:Y:S01]  /*14770*/  FFMA R5, R10, UR12, -R2 ;  /* 0x0000000c0a057c23 */ /* 0x004fe20008000802 */
[----:B------:R-:W-:-:S02]  /*14780*/  FADD R0, R11, R0 ;  /* 0x000000000b007221 */ /* 0x000fc40000000000 */
[----:B----4-:R-:W-:Y:S01]  /*14790*/  HMMA.16816.F32.BF16 R8, R24, R8, R12 ;  /* 0x000000081808723c */ /* 0x010fe2000004180c */
[----:B------:R-:W2:Y:S04]  /*147a0*/  LDL.LU.64 R14, [R1+0x860] ;  /* 0x00086000010e7983 */ /* 0x000ea80000300a00 */
[----:B------:R-:W4:-:S14]  /*147b0*/  LDL.LU.64 R12, [R1+0x858] ;  /* 0x00085800010c7983 */ /* 0x000f1c0000300a00 */
[----:B------:R-:W-:Y:S01]  /*147c0*/  MOV R19, R10 ;  /* 0x0000000a00137202 */ /* 0x000fe20000000f00 */
[----:B------:R-:W-:Y:S01]  /*147d0*/  STL.64 [R1+0x30], R8 ;  /* 0x0000300801007387 */ /* 0x000fe20000100a00 */
[----:B------:R-:W-:-:S03]  /*147e0*/  IMAD.MOV.U32 R18, RZ, RZ, R11 ;  /* 0x000000ffff127224 */ /* 0x000fc600078e000b */
[----:B------:R-:W0:Y:S04]  /*147f0*/  LDSM.16.M88.4 R8, [R3+UR5+0x16080] ;  /* 0x016080050308783b */ /* 0x000e280008000200 */
[----:B------:R-:W-:Y:S04]  /*14800*/  STL [R1+0x804], R18 ;  /* 0x0008041201007387 */ /* 0x000fe80000100800 */
[----:B------:R-:W-:Y:S04]  /*14810*/  STL [R1+0x800], R19 ;  /* 0x0008001301007387 */ /* 0x000fe80000100800 */
[----:B0-----:R0:W-:Y:S04]  /*14820*/  STL.64 [R1+0xb8], R10 ;  /* 0x0000b80a01007387 */ /* 0x0011e80000100a00 */
[----:B0-----:R-:W2:Y:S04]  /*14830*/  LDL.LU R11, [R1+0x268] ;  /* 0x00026800010b7983 */ /* 0x001ea80000300800 */
[----:B------:R0:W-:Y:S04]  /*14840*/  STL.64 [R1+0x830], R8 ;  /* 0x0008300801007387 */ /* 0x0001e80000100a00 */
[----:B--2---:R1:W-:Y:S04]  /*14850*/  STL [R1+0x850], R11 ;  /* 0x0008500b01007387 */ /* 0x0043e80000100800 */
[----:B0-----:R-:W4:Y:S04]  /*14860*/  LDL.LU R8, [R1+0x1f0] ;  /* 0x0001f00001087983 */ /* 0x001f280000300800 */
[----:B------:R-:W4:Y:S04]  /*14870*/  LDL.LU R9, [R1+0x1f4] ;  /* 0x0001f40001097983 */ /* 0x000f280000300800 */
[----:B------:R-:W4:Y:S04]  /*14880*/  LDL.LU R10, [R1+0x1f8] ;  /* 0x0001f800010a7983 */ /* 0x000f280000300800 */
[----:B-1----:R-:W4:Y:S04]  /*14890*/  LDL.LU R11, [R1+0x1fc] ;  /* 0x0001fc00010b7983 */ /* 0x002f280000300800 */
[----:B------:R-:W-:Y:S01]  /*148a0*/  STL [R1+0x634], R2 ;  /* 0x0006340201007387 */ /* 0x000fe20000100800 */
[----:B------:R-:W-:Y:S01]  /*148b0*/  FMUL R7, R5, 1.4426950216293334961 ;  /* 0x3fb8aa3b05077820 */ /* 0x000fe20000400000 */
[--C-:B-----5:R-:W-:Y:S01]  /*148c0*/  FFMA R5, R6, UR12, -R2.reuse ;  /* 0x0000000c06057c23 */ /* 0x120fe20008000802 */
[----:B------:R-:W-:Y:S01]  /*148d0*/  FFMA R6, R14, UR12, -R2 ;  /* 0x0000000c0e067c23 */ /* 0x000fe20008000802 */
[----:B------:R-:W-:Y:S01]  /*148e0*/  FADD R0, R15, R0 ;  /* 0x000000000f007221 */ /* 0x000fe20000000000 */
[----:B----4-:R-:W-:Y:S01]  /*148f0*/  HMMA.16816.F32.BF16 R8, R24, R12, R8 ;  /* 0x0000000c1808723c */ /* 0x010fe20000041808 */
[----:B------:R-:W-:-:S15]  /*14900*/  LDSM.16.M88.4 R12, [R3+UR5+0x16880] ;  /* 0x01688005030c783b */ /* 0x000fde0008000200 */
[----:B------:R-:W-:-:S03]  /*14910*/  NOP ;  /* 0x0000000000007918 */ /* 0x000fc60000000000 */
[----:B------:R-:W-:Y:S01]  /*14920*/  MOV R18, R10 ;  /* 0x0000000a00127202 */ /* 0x000fe20000000f00 */
[----:B------:R-:W-:Y:S01]  /*14930*/  STL.64 [R1+0x20], R8 ;  /* 0x0000200801007387 */ /* 0x000fe20000100a00 */
[----:B------:R-:W-:-:S03]  /*14940*/  IMAD.MOV.U32 R19, RZ, RZ, R11 ;  /* 0x000000ffff137224 */ /* 0x000fc600078e000b */
[----:B------:R-:W0:Y:S04]  /*14950*/  LDSM.16.M88.4 R8, [R3+UR5+0x17080] ;  /* 0x017080050308783b */ /* 0x000e280008000200 */
[----:B------:R-:W-:Y:S04]  /*14960*/  STL [R1+0x80c], R19 ;  /* 0x00080c1301007387 */ /* 0x000fe80000100800 */
[----:B------:R-:W-:Y:S04]  /*14970*/  STL [R1+0x808], R18 ;  /* 0x0008081201007387 */ /* 0x000fe80000100800 */
[----:B0-----:R0:W-:Y:S04]  /*14980*/  STL.64 [R1+0x98], R10 ;  /* 0x0000980a01007387 */ /* 0x0011e80000100a00 */
[----:B0-----:R-:W2:Y:S01]  /*14990*/  LDL.LU R11, [R1+0x850] ;  /* 0x00085000010b7983 */ /* 0x001ea20000300800 */
[----:B------:R-:W-:Y:S01]  /*149a0*/  FADD R4, R21, R4 ;  /* 0x0000000415047221 */ /* 0x000fe20000000000 */
[----:B---3--:R-:W-:Y:S01]  /*149b0*/  FADD R0, R17, R0 ;  /* 0x0000000011007221 */ /* 0x008fe20000000000 */
[----:B------:R-:W-:-:S02]  /*149c0*/  MOV R17, R8 ;  /* 0x0000000800117202 */ /* 0x000fc40000000f00 */
[----:B------:R-:W-:Y:S01]  /*149d0*/  FADD R4, R16, R4 ;  /* 0x0000000410047221 */ /* 0x000fe20000000000 */
[----:B------:R-:W-:Y:S01]  /*149e0*/  IMAD.MOV.U32 R16, RZ, RZ, R9 ;  /* 0x000000ffff107224 */ /* 0x000fe200078e0009 */
[----:B------:R-:W-:Y:S04]  /*149f0*/  STL.64 [R1+0xa8], R14 ;  /* 0x0000a80e01007387 */ /* 0x000fe80000100a00 */
[----:B------:R0:W-:Y:S01]  /*14a00*/  STL.64 [R1+0x828], R12 ;  /* 0x0008280c01007387 */ /* 0x0001e20000100a00 */
[----:B------:R-:W-:-:S04]  /*14a10*/  FMUL R5, R5, 1.4426950216293334961 ;  /* 0x3fb8aa3b05057820 */ /* 0x000fc80000400000 */
[----:B------:R1:W3:Y:S01]  /*14a20*/  MUFU.EX2 R2, R5 ;  /* 0x0000000500027308 */ /* 0x0002e20000000800 */
[----:B0-----:R-:W4:Y:S04]  /*14a30*/  LDL.LU R12, [R1+0xe0] ;  /* 0x0000e000010c7983 */ /* 0x001f280000300800 */
[----:B------:R-:W4:Y:S04]  /*14a40*/  LDL.LU R13, [R1+0xe4] ;  /* 0x0000e400010d7983 */ /* 0x000f280000300800 */
[----:B------:R0:W-:Y:S04]  /*14a50*/  STL [R1+0x814], R16 ;  /* 0x0008141001007387 */ /* 0x0001e80000100800 */
[----:B------:R5:W-:Y:S04]  /*14a60*/  STL [R1+0x810], R17 ;  /* 0x0008101101007387 */ /* 0x000be80000100800 */
[----:B0-----:R-:W4:Y:S04]  /*14a70*/  LDL.LU R16, [R1+0x220] ;  /* 0x0002200001107983 */ /* 0x001f280000300800 */
[----:B-----5:R-:W4:Y:S04]  /*14a80*/  LDL.LU R17, [R1+0x224] ;  /* 0x0002240001117983 */ /* 0x020f280000300800 */
[----:B------:R-:W4:Y:S04]  /*14a90*/  LDL.LU R18, [R1+0x228] ;  /* 0x0002280001127983 */ /* 0x000f280000300800 */
[----:B------:R-:W4:Y:S04]  /*14aa0*/  LDL.LU R19, [R1+0x22c] ;  /* 0x00022c0001137983 */ /* 0x000f280000300800 */
[----:B-1----:R-:W5:Y:S04]  /*14ab0*/  LDL.LU R5, [R1+0x264] ;  /* 0x0002640001057983 */ /* 0x002f680000300800 */
[----:B---3--:R0:W-:Y:S04]  /*14ac0*/  STL [R1+0xf0], R2 ;  /* 0x0000f00201007387 */ /* 0x0081e80000100800 */
[----:B0-----:R-:W3:Y:S04]  /*14ad0*/  LDL R2, [R1+0x230] ;  /* 0x0002300001027983 */ /* 0x001ee80000100800 */
[----:B------:R-:W3:Y:S04]  /*14ae0*/  LDL.LU R8, [R1+0x1e0] ;  /* 0x0001e00001087983 */ /* 0x000ee80000300800 */
[----:B------:R-:W3:Y:S04]  /*14af0*/  LDL.LU R9, [R1+0x1e4] ;  /* 0x0001e40001097983 */ /* 0x000ee80000300800 */
[----:B------:R-:W3:Y:S01]  /*14b00*/  LDL.LU R10, [R1+0x1e8] ;  /* 0x0001e800010a7983 */ /* 0x000ee20000300800 */
[----:B--2---:R-:W-:-:S03]  /*14b10*/  FADD R4, R11, R4 ;  /* 0x000000040b047221 */ /* 0x004fc60000000000 */
[----:B------:R-:W3:Y:S01]  /*14b20*/  LDL.LU R11, [R1+0x1ec] ;  /* 0x0001ec00010b7983 */ /* 0x000ee20000300800 */
[----:B------:R0:W1:Y:S03]  /*14b30*/  MUFU.EX2 R21, R7 ;  /* 0x0000000700157308 */ /* 0x0000660000000800 */
[----:B0-----:R-:W2:Y:S01]  /*14b40*/  LDL.LU R7, [R1+0x260] ;  /* 0x0002600001077983 */ /* 0x001ea20000300800 */
[----:B----4-:R-:W-:-:S15]  /*14b50*/  HMMA.16816.F32.BF16 R12, R24, R12, R16 ;  /* 0x0000000c180c723c */ /* 0x010fde0000041810 */
[----:B------:R-:W-:-:S04]  /*14b60*/  NOP ;  /* 0x0000000000007918 */ /* 0x000fc80000000000 */
[----:B------:R-:W-:Y:S01]  /*14b70*/  IMAD.MOV.U32 R18, RZ, RZ, R15 ;  /* 0x000000ffff127224 */ /* 0x000fe200078e000f */
[----:B------:R-:W-:Y:S01]  /*14b80*/  MOV R16, R12 ;  /* 0x0000000c00107202 */ /* 0x000fe20000000f00 */
[----:B------:R-:W-:Y:S01]  /*14b90*/  IMAD.MOV.U32 R17, RZ, RZ, R13 ;  /* 0x000000ffff117224 */ /* 0x000fe200078e000d */
[----:B------:R-:W-:Y:S02]  /*14ba0*/  MOV R19, R14 ;  /* 0x0000000e00137202 */ /* 0x000fe40000000f00 */
[----:B------:R-:W0:Y:S04]  /*14bb0*/  LDSM.16.M88.4 R12, [R3+UR5+0x17880] ;  /* 0x01788005030c783b */ /* 0x000e280008000200 */
[----:B---3--:R-:W-:Y:S04]  /*14bc0*/  STL.64 [R1+0x840], R10 ;  /* 0x0008400a01007387 */ /* 0x008fe80000100a00 */
[----:B------:R3:W-:Y:S02]  /*14bd0*/  STL.64 [R1+0x838], R8 ;  /* 0x0008380801007387 */ /* 0x0007e40000100a00 */
[----:B---3--:R-:W-:-:S02]  /*14be0*/  MOV R8, R23 ;  /* 0x0000001700087202 */ /* 0x008fc40000000f00 */
[----:B------:R-:W3:Y:S04]  /*14bf0*/  LDL.LU R23, [R1+0x84c] ;  /* 0x00084c0001177983 */ /* 0x000ee80000300800 */
[----:B------:R-:W-:Y:S04]  /*14c00*/  STL [R1+0x824], R18 ;  /* 0x0008241201007387 */ /* 0x000fe80000100800 */
[----:B------:R4:W-:Y:S04]  /*14c10*/  STL [R1+0x820], R16 ;  /* 0x0008201001007387 */ /* 0x0009e80000100800 */
[----:B------:R0:W-:Y:S04]  /*14c20*/  STL [R1+0x81c], R17 ;  /* 0x00081c1101007387 */ /* 0x0001e80000100800 */
[----:B------:R1:W-:Y:S04]  /*14c30*/  STL [R1+0x818], R19 ;  /* 0x0008181301007387 */ /* 0x0003e80000100800 */
[----:B----4-:R-:W4:Y:S04]  /*14c40*/  LDL.LU R16, [R1+0x210] ;  /* 0x0002100001107983 */ /* 0x010f280000300800 */
[----:B0-----:R-:W4:Y:S04]  /*14c50*/  LDL.LU R17, [R1+0x214] ;  /* 0x0002140001117983 */ /* 0x001f280000300800 */
[----:B------:R-:W4:Y:S04]  /*14c60*/  LDL.LU R18, [R1+0x218] ;  /* 0x0002180001127983 */ /* 0x000f280000300800 */
[----:B-1----:R-:W4:Y:S01]  /*14c70*/  LDL.LU R19, [R1+0x21c] ;  /* 0x00021c0001137983 */ /* 0x002f220000300800 */
[----:B------:R-:W-:-:S03]  /*14c80*/  IMAD.MOV.U32 R9, RZ, RZ, R28 ;  /* 0x000000ffff097224 */ /* 0x000fc600078e001c */
[----:B------:R0:W-:Y:S04]  /*14c90*/  STL.64 [R1+0x80], R12 ;  /* 0x0000800c01007387 */ /* 0x0001e80000100a00 */
[----:B------:R1:W-:Y:S01]  /*14ca0*/  STL [R1+0x88], R14 ;  /* 0x0000880e01007387 */ /* 0x0003e20000100800 */
[----:B------:R-:W-:Y:S01]  /*14cb0*/  MOV R28, R15 ;  /* 0x0000000f001c7202 */ /* 0x000fe20000000f00 */
[----:B-----5:R-:W-:Y:S01]  /*14cc0*/  FADD R0, R5, R0 ;  /* 0x0000000005007221 */ /* 0x020fe20000000000 */
[----:B------:R-:W-:Y:S01]  /*14cd0*/  IMAD.MOV.U32 R5, RZ, RZ, R20 ;  /* 0x000000ffff057224 */ /* 0x000fe200078e0014 */
[----:B0-----:R-:W5:Y:S04]  /*14ce0*/  LDL.LU R12, [R1+0x1c0] ;  /* 0x0001c000010c7983 */ /* 0x001f680000300800 */
[----:B------:R-:W5:Y:S04]  /*14cf0*/  LDL.LU R13, [R1+0x1c4] ;  /* 0x0001c400010d7983 */ /* 0x000f680000300800 */
[----:B-1----:R-:W5:Y:S04]  /*14d00*/  LDL.LU R14, [R1+0x1c8] ;  /* 0x0001c800010e7983 */ /* 0x002f680000300800 */
[----:B------:R-:W5:Y:S04]  /*14d10*/  LDL.LU R15, [R1+0x1cc] ;  /* 0x0001cc00010f7983 */ /* 0x000f680000300800 */
[----:B------:R0:W-:Y:S04]  /*14d20*/  STL [R1+0x798], R28 ;  /* 0x0007981c01007387 */ /* 0x0001e80000100800 */
[----:B0-----:R-:W5:Y:S01]  /*14d30*/  LDL.LU R28, [R1+0x114] ;  /* 0x00011400011c7983 */ /* 0x001f620000300800 */
[----:B----4-:R-:W-:Y:S01]  /*14d40*/  HMMA.16816.F32.BF16 R8, R24, R8, R16 ;  /* 0x000000081808723c */ /* 0x010fe20000041810 */
[----:B---3--:R-:W-:-:S02]  /*14d50*/  FADD R3, R23, R4 ;  /* 0x0000000417037221 */ /* 0x008fc40000000000 */
[----:B------:R-:W3:Y:S04]  /*14d60*/  LDL.LU R4, [R1+0xc0] ;  /* 0x0000c00001047983 */ /* 0x000ee80000300800 */
[----:B------:R-:W4:-:S12]  /*14d70*/  LDL.LU R20, [R1+0x848] ;  /* 0x0008480001147983 */ /* 0x000f180000300800 */
[----:B------:R-:W-:Y:S01]  /*14d80*/  MOV R17, R10 ;  /* 0x0000000a00117202 */ /* 0x000fe20000000f00 */
[----:B------:R-:W-:Y:S01]  /*14d90*/  IMAD.MOV.U32 R19, RZ, RZ, R11 ;  /* 0x000000ffff137224 */ /* 0x000fe200078e000b */
[----:B------:R-:W-:Y:S01]  /*14da0*/  MOV R18, R8 ;  /* 0x0000000800127202 */ /* 0x000fe20000000f00 */
[----:B------:R-:W-:Y:S01]  /*14db0*/  IMAD.MOV.U32 R16, RZ, RZ, R9 ;  /* 0x000000ffff107224 */ /* 0x000fe200078e0009 */
[----:B------:R-:W3:Y:S04]  /*14dc0*/  LDL.LU.64 R10, [R1+0x840] ;  /* 0x00084000010a7983 */ /* 0x000ee80000300a00 */
[----:B------:R-:W3:Y:S01]  /*14dd0*/  LDL.LU.64 R8, [R1+0x838] ;  /* 0x0008380001087983 */ /* 0x000ee20000300a00 */
[----:B------:R-:W-:Y:S01]  /*14de0*/  FMUL R6, R6, 1.4426950216293334961 ;  /* 0x3fb8aa3b06067820 */ /* 0x000fe20000400000 */
[----:B--2---:R-:W-:-:S03]  /*14df0*/  FADD R0, R7, R0 ;  /* 0x0000000007007221 */ /* 0x004fc60000000000 */
[----:B------:R3:W0:Y:S02]  /*14e00*/  MUFU.EX2 R23, R6 ;  /* 0x0000000600177308 */ /* 0x0006240000000800 */
[----:B---3--:R-:W-:Y:S01]  /*14e10*/  HMMA.16816.F32.BF16 R4, R24, R4, R8 ;  /* 0x000000041804723c */ /* 0x008fe20000041808 */
[----:B------:R-:W5:-:S15]  /*14e20*/  LDL.LU.64 R8, [R1+0x830] ;  /* 0x0008300001087983 */ /* 0x000f5e0000300a00 */
[----:B------:R-:W-:-:S03]  /*14e30*/  NOP ;  /* 0x0000000000007918 */ /* 0x000fc60000000000 */
[----:B------:R-:W-:Y:S04]  /*14e40*/  STL.64 [R1+0x688], R6 ;  /* 0x0006880601007387 */ /* 0x000fe80000100a00 */
[----:B------:R1:W-:Y:S04]  /*14e50*/  STL.64 [R1+0x680], R4 ;  /* 0x0006800401007387 */ /* 0x0003e80000100a00 */
[----:B-1----:R-:W2:Y:S01]  /*14e60*/  LDL.LU R5, [R1+0xf0] ;  /* 0x0000f00001057983 */ /* 0x002ea20000300800 */
[----:B------:R-:W-:Y:S01]  /*14e70*/  FADD R0, R22, R0 ;  /* 0x0000000016007221 */ /* 0x000fe20000000000 */
[----:B------:R-:W-:-:S03]  /*14e80*/  FADD R3, R2, R3 ;  /* 0x0000000302037221 */ /* 0x000fc60000000000 */
[----:B------:R-:W-:Y:S01]  /*14e90*/  FADD R0, R21, R0 ;  /* 0x0000000015007221 */ /* 0x000fe20000000000 */
[----:B0-----:R-:W-:Y:S01]  /*14ea0*/  STL.64 [R1+0x7a8], R22 ;  /* 0x0007a81601007387 */ /* 0x001fe20000100a00 */
[----:B----4-:R-:W-:-:S03]  /*14eb0*/  FADD R3, R20, R3 ;  /* 0x0000000314037221 */ /* 0x010fc60000000000 */
[----:B------:R0:W-:Y:S04]  /*14ec0*/  STL.64 [R1+0x7a0], R20 ;  /* 0x0007a01401007387 */ /* 0x0001e80000100a00 */
[----:B0-----:R-:W3:Y:S04]  /*14ed0*/  LDL.LU R20, [R1+0x1a0] ;  /* 0x0001a00001147983 */ /* 0x001ee80000300800 */
[----:B------:R-:W3:Y:S04]  /*14ee0*/  LDL.LU R21, [R1+0x1a4] ;  /* 0x0001a40001157983 */ /* 0x000ee80000300800 */
[----:B------:R-:W3:Y:S01]  /*14ef0*/  LDL.LU R22, [R1+0x1a8] ;  /* 0x0001a80001167983 */ /* 0x000ee20000300800 */
[----:B-----5:R-:W-:Y:S01]  /*14f00*/  HMMA.16816.F32.BF16 R8, R24, R8, R12 ;  /* 0x000000081808723c */ /* 0x020fe2000004180c */
[----:B--2---:R-:W-:-:S04]  /*14f10*/  FADD R0, R5, R0 ;  /* 0x0000000005007221 */ /* 0x004fc80000000000 */
[----:B------:R-:W-:Y:S02]  /*14f20*/  FADD R0, R23, R0 ;  /* 0x0000000017007221 */ /* 0x000fe40000000000 */
[----:B------:R-:W3:Y:S04]  /*14f30*/  LDL.LU R23, [R1+0x1ac] ;  /* 0x0001ac0001177983 */ /* 0x000ee80000300800 */
[----:B------:R-:W3:Y:S08]  /*14f40*/  LDL.LU.64 R12, [R1+0x828] ;  /* 0x00082800010c7983 */ /* 0x000ef00000300a00 */
[----:B------:R0:W-:Y:S04]  /*14f50*/  STL.64 [R1+0x678], R10 ;  /* 0x0006780a01007387 */ /* 0x0001e80000100a00 */
[----:B------:R1:W-:Y:S04]  /*14f60*/  STL.64 [R1+0x670], R8 ;  /* 0x0006700801007387 */ /* 0x0003e80000100a00 */
[----:B0-----:R-:W2:Y:S04]  /*14f70*/  LDL.LU R10, [R1+0xc8] ;  /* 0x0000c800010a7983 */ /* 0x001ea80000300800 */
[----:B------:R-:W2:Y:S04]  /*14f80*/  LDL.LU R11, [R1+0xcc] ;  /* 0x0000cc00010b7983 */ /* 0x000ea80000300800 */
[----:B--2---:R0:W-:Y:S04]  /*14f90*/  STL.64 [R1+0x690], R10 ;  /* 0x0006900a01007387 */ /* 0x0041e80000100a00 */
[----:B------:R-:W2:Y:S04]  /*14fa0*/  LDL.LU R6, [R1+0xd8] ;  /* 0x0000d80001067983 */ /* 0x000ea80000300800 */
[----:B------:R-:W2:Y:S01]  /*14fb0*/  LDL.LU R7, [R1+0xdc] ;  /* 0x0000dc0001077983 */ /* 0x000ea20000300800 */
[----:B-1----:R-:W-:-:S02]  /*14fc0*/  MOV R8, R18 ;  /* 0x0000001200087202 */ /* 0x002fc40000000f00 */
[----:B------:R-:W-:Y:S01]  /*14fd0*/  MOV R9, R16 ;  /* 0x0000001000097202 */ /* 0x000fe20000000f00 */
[----:B0-----:R-:W-:Y:S01]  /*14fe0*/  IMAD.MOV.U32 R10, RZ, RZ, R17 ;  /* 0x000000ffff0a7224 */ /* 0x001fe200078e0011 */
[----:B------:R-:W-:Y:S01]  /*14ff0*/  MOV R11, R19 ;  /* 0x00000013000b7202 */ /* 0x000fe20000000f00 */
[----:B--2---:R0:W-:Y:S04]  /*15000*/  STL.64 [R1+0x698], R6 ;  /* 0x0006980601007387 */ /* 0x0041e80000100a00 */
[----:B------:R-:W2:Y:S04]  /*15010*/  LDL.LU R18, [R1+0x824] ;  /* 0x0008240001127983 */ /* 0x000ea80000300800 */
[----:B------:R-:W4:Y:S04]  /*15020*/  LDL.LU R16, [R1+0x820] ;  /* 0x0008200001107983 */ /* 0x000f280000300800 */
[----:B------:R-:W5:Y:S04]  /*15030*/  LDL.LU R17, [R1+0x81c] ;  /* 0x00081c0001117983 */ /* 0x000f680000300800 */
[----:B------:R-:W3:Y:S04]  /*15040*/  LDL.LU R19, [R1+0x818] ;  /* 0x0008180001137983 */ /* 0x000ee80000300800 */
[----:B------:R2:W-:Y:S04]  /*15050*/  STL.64 [R1+0x6a8], R10 ;  /* 0x0006a80a01007387 */ /* 0x0005e80000100a00 */
[----:B------:R4:W-:Y:S04]  /*15060*/  STL.64 [R1+0x6a0], R8 ;  /* 0x0006a00801007387 */ /* 0x0009e80000100a00 */
[----:B0-----:R-:W3:Y:S04]  /*15070*/  LDL.LU R6, [R1+0xe8] ;  /* 0x0000e80001067983 */ /* 0x001ee80000300800 */
[----:B------:R-:W3:Y:S01]  /*15080*/  LDL.LU R7, [R1+0xec] ;  /* 0x0000ec0001077983 */ /* 0x000ee20000300800 */
[----:B--2---:R-:W-:-:S02]  /*15090*/  MOV R11, R18 ;  /* 0x00000012000b7202 */ /* 0x004fc40000000f00 */
[----:B----4-:R-:W-:Y:S01]  /*150a0*/  MOV R8, R16 ;  /* 0x0000001000087202 */ /* 0x010fe20000000f00 */
[----:B-----5:R-:W-:Y:S01]  /*150b0*/  IMAD.MOV.U32 R9, RZ, RZ, R17 ;  /* 0x000000ffff097224 */ /* 0x020fe200078e0011 */
[----:B---3--:R-:W-:Y:S01]  /*150c0*/  MOV R10, R19 ;  /* 0x00000013000a7202 */ /* 0x008fe20000000f00 */
[----:B------:R0:W-:Y:S04]  /*150d0*/  STL.64 [R1+0x6b0], R6 ;  /* 0x0006b00601007387 */ /* 0x0001e80000100a00 */
[----:B------:R-:W2:Y:S04]  /*150e0*/  LDL.LU R16, [R1+0x814] ;  /* 0x0008140001107983 */ /* 0x000ea80000300800 */
[----:B------:R-:W3:Y:S04]  /*150f0*/  LDL.LU R17, [R1+0x810] ;  /* 0x0008100001117983 */ /* 0x000ee80000300800 */
[----:B------:R-:W4:Y:S04]  /*15100*/  LDL.LU R19, [R1+0x80c] ;  /* 0x00080c0001137983 */ /* 0x000f280000300800 */
[----:B------:R-:W5:Y:S04]  /*15110*/  LDL.LU R18, [R1+0x808] ;  /* 0x0008080001127983 */ /* 0x000f680000300800 */
[----:B------:R-:W-:Y:S04]  /*15120*/  STL.64 [R1+0x6c0], R10 ;  /* 0x0006c00a01007387 */ /* 0x000fe80000100a00 */
[----:B------:R-:W-:Y:S04]  /*15130*/  STL.64 [R1+0x6b8], R8 ;  /* 0x0006b80801007387 */ /* 0x000fe80000100a00 */
[----:B0-----:R-:W2:Y:S04]  /*15140*/  LDL.LU R6, [R1+0xf8] ;  /* 0x0000f80001067983 */ /* 0x001ea80000300800 */
[----:B------:R-:W2:Y:S04]  /*15150*/  LDL.LU R7, [R1+0xfc] ;  /* 0x0000fc0001077983 */ /* 0x000ea80000300800 */
[----:B--2---:R0:W-:Y:S04]  /*15160*/  STL.64 [R1+0x6c8], R6 ;  /* 0x0006c80601007387 */ /* 0x0041e80000100a00 */
[----:B0-----:R-:W2:Y:S04]  /*15170*/  LDL.LU R6, [R1+0x128] ;  /* 0x0001280001067983 */ /* 0x001ea80000300800 */
[----:B------:R-:W2:Y:S01]  /*15180*/  LDL.LU R7, [R1+0x12c] ;  /* 0x00012c0001077983 */ /* 0x000ea20000300800 */
[----:B-----5:R-:W-:Y:S01]  /*15190*/  IMAD.MOV.U32 R10, RZ, RZ, R18 ;  /* 0x000000ffff0a7224 */ /* 0x020fe200078e0012 */
[----:B----4-:R-:W-:-:S02]  /*151a0*/  MOV R11, R19 ;  /* 0x00000013000b7202 */ /* 0x010fc40000000f00 */
[----:B--2---:R0:W-:Y:S04]  /*151b0*/  STL.64 [R1+0x6e0], R6 ;  /* 0x0006e00601007387 */ /* 0x0041e80000100a00 */
[----:B------:R-:W2:Y:S04]  /*151c0*/  LDL.LU R8, [R1+0x20] ;  /* 0x0000200001087983 */ /* 0x000ea80000300800 */
[----:B------:R-:W2:Y:S04]  /*151d0*/  LDL.LU R9, [R1+0x24] ;  /* 0x0000240001097983 */ /* 0x000ea80000300800 */
[----:B------:R-:W4:Y:S04]  /*151e0*/  LDL.LU R18, [R1+0x804] ;  /* 0x0008040001127983 */ /* 0x000f280000300800 */
[----:B------:R-:W5:Y:S04]  /*151f0*/  LDL.LU R19, [R1+0x800] ;  /* 0x0008000001137983 */ /* 0x000f680000300800 */
[----:B0-----:R-:W2:Y:S04]  /*15200*/  LDL.LU R6, [R1+0x148] ;  /* 0x0001480001067983 */ /* 0x001ea80000300800 */
[----:B------:R-:W2:Y:S04]  /*15210*/  LDL.LU R7, [R1+0x14c] ;  /* 0x00014c0001077983 */ /* 0x000ea80000300800 */
[----:B--2---:R-:W-:Y:S04]  /*15220*/  STL.64 [R1+0x6f8], R6 ;  /* 0x0006f80601007387 */ /* 0x004fe80000100a00 */
[----:B------:R5:W-:Y:S04]  /*15230*/  STL.64 [R1+0x6d8], R10 ;  /* 0x0006d80a01007387 */ /* 0x000be80000100a00 */
[----:B------:R0:W-:Y:S01]  /*15240*/  STL.64 [R1+0x6d0], R8 ;  /* 0x0006d00801007387 */ /* 0x0001e20000100a00 */
[----:B-----5:R-:W-:-:S03]  /*15250*/  MOV R10, R19 ;  /* 0x00000013000a7202 */ /* 0x020fc60000000f00 */
[----:B0-----:R-:W2:Y:S04]  /*15260*/  LDL.LU R8, [R1+0x30] ;  /* 0x0000300001087983 */ /* 0x001ea80000300800 */
[----:B------:R-:W2:Y:S04]  /*15270*/  LDL.LU R9, [R1+0x34] ;  /* 0x0000340001097983 */ /* 0x000ea80000300800 */
[----:B------:R-:W5:Y:S01]  /*15280*/  LDL.LU R19, [R1+0x7fc] ;  /* 0x0007fc0001137983 */ /* 0x000f620000300800 */
[----:B----4-:R-:W-:-:S03]  /*15290*/  IMAD.MOV.U32 R11, RZ, RZ, R18 ;  /* 0x000000ffff0b7224 */ /* 0x010fc600078e0012 */
[----:B------:R-:W4:Y:S04]  /*152a0*/  LDL.LU R18, [R1+0x7f8] ;  /* 0x0007f80001127983 */ /* 0x000f280000300800 */
[----:B------:R-:W2:Y:S04]  /*152b0*/  LDL.LU R6, [R1+0x178] ;  /* 0x0001780001067983 */ /* 0x000ea80000300800 */
[----:B------:R-:W2:Y:S04]  /*152c0*/  LDL.LU R7, [R1+0x17c] ;  /* 0x00017c0001077983 */ /* 0x000ea80000300800 */
[----:B--2---:R-:W-:Y:S04]  /*152d0*/  STL.64 [R1+0x710], R6 ;  /* 0x0007100601007387 */ /* 0x004fe80000100a00 */
[----:B------:R4:W-:Y:S04]  /*152e0*/  STL.64 [R1+0x6f0], R10 ;  /* 0x0006f00a01007387 */ /* 0x0009e80000100a00 */
[----:B------:R0:W-:Y:S01]  /*152f0*/  STL.64 [R1+0x6e8], R8 ;  /* 0x0006e80801007387 */ /* 0x0001e20000100a00 */
[----:B----4-:R-:W-:-:S03]  /*15300*/  MOV R10, R18 ;  /* 0x00000012000a7202 */ /* 0x010fc60000000f00 */
[----:B0-----:R-:W2:Y:S04]  /*15310*/  LDL.LU R8, [R1+0x40] ;  /* 0x0000400001087983 */ /* 0x001ea80000300800 */
[----:B------:R-:W2:Y:S04]  /*15320*/  LDL.LU R9, [R1+0x44] ;  /* 0x0000440001097983 */ /* 0x000ea80000300800 */
[----:B------:R-:W4:Y:S01]  /*15330*/  LDL.LU R18, [R1+0x7f4] ;  /* 0x0007f40001127983 */ /* 0x000f220000300800 */
[----:B-----5:R-:W-:-:S03]  /*15340*/  MOV R11, R19 ;  /* 0x00000013000b7202 */ /* 0x020fc60000000f00 */
[----:B------:R-:W5:Y:S04]  /*15350*/  LDL.LU R19, [R1+0x7f0] ;  /* 0x0007f00001137983 */ /* 0x000f680000300800 */
[----:B------:R-:W2:Y:S04]  /*15360*/  LDL.LU R6, [R1+0x198] ;  /* 0x0001980001067983 */ /* 0x000ea80000300800 */
[----:B------:R-:W2:Y:S04]  /*15370*/  LDL.LU R7, [R1+0x19c] ;  /* 0x00019c0001077983 */ /* 0x000ea80000300800 */
[----:B--2---:R-:W-:Y:S04]  /*15380*/  STL.64 [R1+0x728], R6 ;  /* 0x0007280601007387 */ /* 0x004fe80000100a00 */
[----:B------:R5:W-:Y:S04]  /*15390*/  STL.64 [R1+0x708], R10 ;  /* 0x0007080a01007387 */ /* 0x000be80000100a00 */
[----:B------:R0:W-:Y:S01]  /*153a0*/  STL.64 [R1+0x700], R8 ;  /* 0x0007000801007387 */ /* 0x0001e20000100a00 */
[----:B-----5:R-:W-:-:S03]  /*153b0*/  IMAD.MOV.U32 R10, RZ, RZ, R19 ;  /* 0x000000ffff0a7224 */ /* 0x020fc600078e0013 */
[----:B0-----:R-:W2:Y:S04]  /*153c0*/  LDL.LU R8, [R1+0x50] ;  /* 0x0000500001087983 */ /* 0x001ea80000300800 */
[----:B------:R-:W2:Y:S04]  /*153d0*/  LDL.LU R9, [R1+0x54] ;  /* 0x0000540001097983 */ /* 0x000ea80000300800 */
[----:B------:R-:W5:Y:S01]  /*153e0*/  LDL.LU R19, [R1+0x7ec] ;  /* 0x0007ec0001137983 */ /* 0x000f620000300800 */
[----:B----4-:R-:W-:-:S03]  /*153f0*/  MOV R11, R18 ;  /* 0x00000012000b7202 */ /* 0x010fc60000000f00 */
[----:B------:R-:W4:Y:S04]  /*15400*/  LDL.LU R18, [R1+0x7e8] ;  /* 0x0007e80001127983 */ /* 0x000f280000300800 */
[----:B------:R-:W2:Y:S04]  /*15410*/  LDL.LU R6, [R1+0x208] ;  /* 0x0002080001067983 */ /* 0x000ea80000300800 */
[----:B------:R-:W2:Y:S04]  /*15420*/  LDL.LU R7, [R1+0x20c] ;  /* 0x00020c0001077983 */ /* 0x000ea80000300800 */
[----:B--2---:R0:W-:Y:S04]  /*15430*/  STL.64 [R1+0x740], R6 ;  /* 0x0007400601007387 */ /* 0x0041e80000100a00 */
[----:B0-----:R-:W2:Y:S04]  /*15440*/  LDL.LU R6, [R1+0x238] ;  /* 0x0002380001067983 */ /* 0x001ea80000300800 */
        /* <DEDUP_REMOVED lines=8> */
[----:B-----5:R-:W-:-:S03]  /*154d0*/  IMAD.MOV.U32 R11, RZ, RZ, R19 ;  /* 0x000000ffff0b7224 */ /* 0x020fc600078e0013 */
[----:B------:R-:W5:Y:S04]  /*154e0*/  LDL.LU R19, [R1+0x7e0] ;  /* 0x0007e00001137983 */ /* 0x000f680000300800 */
[----:B------:R-:W2:Y:S04]  /*154f0*/  LDL.LU R6, [R1+0x248] ;  /* 0x0002480001067983 */ /* 0x000ea80000300800 */
[----:B------:R-:W2:Y:S01]  /*15500*/  LDL.LU R7, [R1+0x24c] ;  /* 0x00024c0001077983 */ /* 0x000ea20000300800 */
[----:B------:R-:W-:Y:S01]  /*15510*/  HMMA.16816.F32.BF16 R12, R24, R12, R20 ;  /* 0x0000000c180c723c */ /* 0x000fe20000041814 */
[----:B---3--:R-:W-:Y:S01]  /*15520*/  IMAD.MOV.U32 R20, RZ, RZ, R17 ;  /* 0x000000ffff147224 */ /* 0x008fe200078e0011 */
[----:B------:R-:W-:Y:S01]  /*15530*/  MOV R21, R16 ;  /* 0x0000001000157202 */ /* 0x000fe20000000f00 */
[----:B--2---:R-:W-:Y:S04]  /*15540*/  STL.64 [R1+0x770], R6 ;  /* 0x0007700601007387 */ /* 0x004fe80000100a00 */
[----:B------:R5:W-:Y:S04]  /*15550*/  STL.64 [R1+0x738], R10 ;  /* 0x0007380a01007387 */ /* 0x000be80000100a00 */
[----:B------:R0:W-:Y:S01]  /*15560*/  STL.64 [R1+0x730], R8 ;  /* 0x0007300801007387 */ /* 0x0001e20000100a00 */
[----:B-----5:R-:W-:-:S03]  /*15570*/  MOV R10, R19 ;  /* 0x00000013000a7202 */ /* 0x020fc60000000f00 */
[----:B0-----:R-:W2:Y:S04]  /*15580*/  LDL.LU R8, [R1+0x70] ;  /* 0x0000700001087983 */ /* 0x001ea80000300800 */
[----:B------:R-:W2:Y:S04]  /*15590*/  LDL.LU R9, [R1+0x74] ;  /* 0x0000740001097983 */ /* 0x000ea80000300800 */
[----:B------:R-:W3:Y:S01]  /*155a0*/  LDL.LU R19, [R1+0x7dc] ;  /* 0x0007dc0001137983 */ /* 0x000ee20000300800 */
[----:B----4-:R-:W-:-:S03]  /*155b0*/  MOV R11, R18 ;  /* 0x00000012000b7202 */ /* 0x010fc60000000f00 */
[----:B------:R-:W4:Y:S04]  /*155c0*/  LDL.LU R18, [R1+0x7d8] ;  /* 0x0007d80001127983 */ /* 0x000f280000300800 */
[----:B------:R-:W5:Y:S04]  /*155d0*/  LDL.LU R17, [R1+0x7d4] ;  /* 0x0007d40001117983 */ /* 0x000f680000300800 */
[----:B------:R-:W2:Y:S04]  /*155e0*/  LDL.LU R16, [R1+0x7d0] ;  /* 0x0007d00001107983 */ /* 0x000ea80000300800 */
[----:B------:R-:W2:Y:S04]  /*155f0*/  LDL.LU R6, [R1+0x258] ;  /* 0x0002580001067983 */ /* 0x000ea80000300800 */
[----:B------:R-:W2:Y:S04]  /*15600*/  LDL.LU R7, [R1+0x25c] ;  /* 0x00025c0001077983 */ /* 0x000ea80000300800 */
[----:B--2---:R-:W-:Y:S04]  /*15610*/  STL.64 [R1+0x790], R6 ;  /* 0x0007900601007387 */ /* 0x004fe80000100a00 */
[----:B------:R0:W-:Y:S04]  /*15620*/  STL [R1+0x788], R5 ;  /* 0x0007880501007387 */ /* 0x0001e80000100800 */
[----:B------:R-:W2:Y:S04]  /*15630*/  LDL.LU R4, [R1+0x160] ;  /* 0x0001600001047983 */ /* 0x000ea80000300800 */
[----:B0-----:R-:W2:Y:S04]  /*15640*/  LDL.LU R5, [R1+0x164] ;  /* 0x0001640001057983 */ /* 0x001ea80000300800 */
[----:B------:R-:W2:Y:S04]  /*15650*/  LDL.LU R6, [R1+0x168] ;  /* 0x0001680001067983 */ /* 0x000ea80000300800 */
[----:B------:R-:W2:Y:S04]  /*15660*/  LDL.LU R7, [R1+0x16c] ;  /* 0x00016c0001077983 */ /* 0x000ea80000300800 */
[----:B------:R-:W-:Y:S04]  /*15670*/  STL.64 [R1+0x750], R10 ;  /* 0x0007500a01007387 */ /* 0x000fe80000100a00 */
[----:B------:R0:W-:Y:S02]  /*15680*/  STL.64 [R1+0x748], R8 ;  /* 0x0007480801007387 */ /* 0x0001e40000100a00 */
[----:B0-----:R-:W-:Y:S01]  /*15690*/  MOV R8, R16 ;  /* 0x0000001000087202 */ /* 0x001fe20000000f00 */
[----:B-----5:R-:W-:Y:S01]  /*156a0*/  IMAD.MOV.U32 R9, RZ, RZ, R17 ;  /* 0x000000ffff097224 */ /* 0x020fe200078e0011 */
[----:B------:R-:W5:Y:S04]  /*156b0*/  LDL.LU R16, [R1+0x7cc] ;  /* 0x0007cc0001107983 */ /* 0x000f680000300800 */
[----:B------:R-:W2:Y:S01]  /*156c0*/  LDL.LU R17, [R1+0x7c8] ;  /* 0x0007c80001117983 */ /* 0x000ea20000300800 */
[----:B----4-:R-:W-:-:S02]  /*156d0*/  MOV R10, R18 ;  /* 0x00000012000a7202 */ /* 0x010fc40000000f00 */
[----:B---3--:R-:W-:Y:S01]  /*156e0*/  MOV R11, R19 ;  /* 0x00000013000b7202 */ /* 0x008fe20000000f00 */
[----:B------:R-:W3:Y:S04]  /*156f0*/  LDL.LU R18, [R1+0x7c4] ;  /* 0x0007c40001127983 */ /* 0x000ee80000300800 */
[----:B------:R-:W4:Y:S04]  /*15700*/  LDL.LU R19, [R1+0x7c0] ;  /* 0x0007c00001137983 */ /* 0x000f280000300800 */
[----:B------:R-:W-:Y:S04]  /*15710*/  STL.64 [R1+0x768], R10 ;  /* 0x0007680a01007387 */ /* 0x000fe80000100a00 */
[----:B------:R0:W-:Y:S04]  /*15720*/  STL.64 [R1+0x760], R8 ;  /* 0x0007600801007387 */ /* 0x0001e80000100a00 */
[----:B0-----:R-:W4:Y:S01]  /*15730*/  LDL.LU R8, [R1+0x130] ;  /* 0x0001300001087983 */ /* 0x001f220000300800 */
[----:B-----5:R-:W-:Y:S01]  /*15740*/  IMAD.MOV.U32 R9, RZ, RZ, R16 ;  /* 0x000000ffff097224 */ /* 0x020fe200078e0010 */
[----:B--2---:R-:W-:-:S02]  /*15750*/  MOV R10, R17 ;  /* 0x00000011000a7202 */ /* 0x004fc40000000f00 */
[----:B------:R-:W2:Y:S04]  /*15760*/  LDL.LU R16, [R1+0x7bc] ;  /* 0x0007bc0001107983 */ /* 0x000ea80000300800 */
[----:B------:R-:W2:Y:S01]  /*15770*/  LDL.LU R17, [R1+0x7b8] ;  /* 0x0007b80001117983 */ /* 0x000ea20000300800 */
[----:B---3--:R-:W-:-:S03]  /*15780*/  MOV R11, R18 ;  /* 0x00000012000b7202 */ /* 0x008fc60000000f00 */
[----:B------:R-:W2:Y:S04]  /*15790*/  LDL.LU R18, [R1+0x7b4] ;  /* 0x0007b40001127983 */ /* 0x000ea80000300800 */
[----:B------:R-:W-:Y:S04]  /*157a0*/  STL.64 [R1+0x780], R10 ;  /* 0x0007800a01007387 */ /* 0x000fe80000100a00 */
[----:B----4-:R0:W-:Y:S02]  /*157b0*/  STL.64 [R1+0x778], R8 ;  /* 0x0007780801007387 */ /* 0x0101e40000100a00 */
[----:B0-----:R-:W-:-:S02]  /*157c0*/  IMAD.MOV.U32 R8, RZ, RZ, R19 ;  /* 0x000000ffff087224 */ /* 0x001fc400078e0013 */
[----:B------:R-:W2:Y:S04]  /*157d0*/  LDL.LU R19, [R1+0x7b0] ;  /* 0x0007b00001137983 */ /* 0x000ea80000300800 */
[----:B------:R-:W3:Y:S04]  /*157e0*/  LDL.LU R9, [R1+0x154] ;  /* 0x0001540001097983 */ /* 0x000ee80000300800 */
[----:B------:R-:W3:Y:S04]  /*157f0*/  LDL.LU R10, [R1+0x158] ;  /* 0x00015800010a7983 */ /* 0x000ee80000300800 */
[----:B------:R-:W3:Y:S04]  /*15800*/  LDL.LU R11, [R1+0x15c] ;  /* 0x00015c00010b7983 */ /* 0x000ee80000300800 */
[----:B------:R0:W-:Y:S04]  /*15810*/  STL.64 [R1+0x668], R14 ;  /* 0x0006680e01007387 */ /* 0x0001e80000100a00 */
[----:B0-----:R-:W4:Y:S04]  /*15820*/  LDL.LU R15, [R1+0x230] ;  /* 0x00023000010f7983 */ /* 0x001f280000300800 */
[----:B------:R0:W-:Y:S04]  /*15830*/  STL.64 [R1+0x660], R12 ;  /* 0x0006600c01007387 */ /* 0x0001e80000100a00 */
[----:B0-----:R-:W5:Y:S04]  /*15840*/  LDL.LU R13, [R1+0x110] ;  /* 0x00011000010d7983 */ /* 0x001f680000300800 */
[----:B------:R-:W3:Y:S01]  /*15850*/  LDL.LU.64 R22, [R1+0x7a8] ;  /* 0x0007a80001167983 */ /* 0x000ee20000300a00 */
[----:B--2---:R-:W-:Y:S03]  /*15860*/  HMMA.16816.F32.BF16 R16, R24, R20, R16 ;  /* 0x000000141810723c */ /* 0x004fe60000041810 */
[----:B------:R-:W4:-:S15]  /*15870*/  LDL.LU.64 R20, [R1+0x7a0] ;  /* 0x0007a00001147983 */ /* 0x000f1e0000300a00 */
[----:B------:R-:W-:Y:S01]  /*15880*/  NOP ;  /* 0x0000000000007918 */ /* 0x000fe20000000000 */
[----:B------:R-:W-:Y:S04]  /*15890*/  STL.64 [R1+0x658], R18 ;  /* 0x0006581201007387 */ /* 0x000fe80000100a00 */
[----:B------:R0:W-:Y:S04]  /*158a0*/  STL.64 [R1+0x650], R16 ;  /* 0x0006501001007387 */ /* 0x0001e80000100a00 */
[----:B0-----:R-:W2:Y:S04]  /*158b0*/  LDL.LU R16, [R1+0x80] ;  /* 0x0000800001107983 */ /* 0x001ea80000300800 */
[----:B------:R-:W2:Y:S04]  /*158c0*/  LDL.LU R17, [R1+0x84] ;  /* 0x0000840001117983 */ /* 0x000ea80000300800 */
[----:B------:R-:W2:Y:S01]  /*158d0*/  LDL.LU R14, [R1+0xb8] ;  /* 0x0000b800010e7983 */ /* 0x000ea20000300800 */
[----:B------:R-:W-:Y:S01]  /*158e0*/  FADD R3, R28, R3 ;  /* 0x000000031c037221 */ /* 0x000fe20000000000 */
[----:B----4-:R-:W-:-:S02]  /*158f0*/  F2FP.BF16.F32.PACK_AB R20, R20, R15 ;  /* 0x0000000f1414723e */ /* 0x010fc400000010ff */
[----:B---3--:R-:W-:Y:S01]  /*15900*/  F2FP.BF16.F32.PACK_AB R21, R21, R22 ;  /* 0x000000161515723e */ /* 0x008fe200000010ff */
[----:B------:R-:W3:Y:S01]  /*15910*/  LDL.LU R15, [R1+0xbc] ;  /* 0x0000bc00010f7983 */ /* 0x000ee20000300800 */
[----:B-----5:R-:W-:-:S03]  /*15920*/  F2FP.BF16.F32.PACK_AB R22, R13, R28 ;  /* 0x0000001c0d16723e */ /* 0x020fc600000010ff */
[----:B------:R-:W4:Y:S01]  /*15930*/  LDL.LU R28, [R1+0x798] ;  /* 0x00079800011c7983 */ /* 0x000f220000300800 */
[----:B--2---:R-:W-:Y:S03]  /*15940*/  HMMA.16816.F32.BF16 R24, R24, R16, R4 ;  /* 0x000000101818723c */ /* 0x004fe60000041804 */
[----:B------:R-:W2:Y:S04]  /*15950*/  LDL.LU.64 R6, [R1+0x790] ;  /* 0x0007900001067983 */ /* 0x000ea80000300a00 */
[----:B------:R-:W5:Y:S04]  /*15960*/  LDL.LU R5, [R1+0x788] ;  /* 0x0007880001057983 */ /* 0x000f680000300800 */
[----:B------:R-:W2:Y:S04]  /*15970*/  LDL.LU R18, [R1+0xa8] ;  /* 0x0000a80001127983 */ /* 0x000ea80000300800 */
[----:B------:R-:W3:Y:S04]  /*15980*/  LDL.LU R19, [R1+0xac] ;  /* 0x0000ac0001137983 */ /* 0x000ee80000300800 */
[----:B------:R0:W-:Y:S04]  /*15990*/  STL.64 [R1+0x640], R26 ;  /* 0x0006401a01007387 */ /* 0x0001e80000100a00 */
[----:B------:R-:W-:Y:S04]  /*159a0*/  STL.64 [R1+0x638], R24 ;  /* 0x0006381801007387 */ /* 0x000fe80000100a00 */
[----:B0-----:R-:W3:Y:S04]  /*159b0*/  LDL.LU R26, [R1+0x98] ;  /* 0x00009800011a7983 */ /* 0x001ee80000300800 */
[----:B------:R-:W3:Y:S01]  /*159c0*/  LDL.LU R27, [R1+0x9c] ;  /* 0x00009c00011b7983 */ /* 0x000ee20000300800 */
[----:B-----5:R-:W-:-:S07]  /*159d0*/  F2FP.BF16.F32.PACK_AB R23, R23, R5 ;  /* 0x000000051717723e */ /* 0x020fce00000010ff */
[----:B--2---:R-:W-:Y:S01]  /*159e0*/  HMMA.16816.F32.BF16 R4, R20, R6, R8 ;  /* 0x000000061404723c */ /* 0x004fe20000041808 */
[----:B------:R-:W2:Y:S04]  /*159f0*/  LDL.LU.64 R10, [R1+0x780] ;  /* 0x00078000010a7983 */ /* 0x000ea80000300a00 */
[----:B------:R-:W2:-:S14]  /*15a00*/  LDL.LU.64 R8, [R1+0x778] ;  /* 0x0007780001087983 */ /* 0x000e9c0000300a00 */
        /* <DEDUP_REMOVED lines=65> */
[----:B------:R-:W3:Y:S04]  /*15e20*/  LDL.LU.64 R10, [R1+0x678] ;  /* 0x00067800010a7983 */ /* 0x000ee80000300a00 */
[----:B------:R-:W3:-:S13]  /*15e30*/  LDL.LU.64 R8, [R1+0x670] ;  /* 0x0006700001087983 */ /* 0x000eda0000300a00 */
[----:B------:R0:W-:Y:S04]  /*15e40*/  STL.64 [R1+0x3b0], R4 ;  /* 0x0003b00401007387 */ /* 0x0001e80000100a00 */
[----:B------:R1:W-:Y:S04]  /*15e50*/  STL.64 [R1+0x3b8], R6 ;  /* 0x0003b80601007387 */ /* 0x0003e80000100a00 */
[----:B0-----:R-:W2:Y:S04]  /*15e60*/  LDL R4, [R1+0x42c] ;  /* 0x00042c0001047983 */ /* 0x001ea80000100800 */
[----:B------:R-:W2:Y:S04]  /*15e70*/  LDL.LU R5, [R1+0x290] ;  /* 0x0002900001057983 */ /* 0x000ea80000300800 */
[----:B-1----:R-:W5:Y:S04]  /*15e80*/  LDL R6, [R1+0x404] ;  /* 0x0004040001067983 */ /* 0x002f680000100800 */
[----:B------:R-:W5:Y:S01]  /*15e90*/  LDL.LU R7, [R1+0x294] ;  /* 0x0002940001077983 */ /* 0x000f620000300800 */
[----:B---3--:R-:W-:Y:S03]  /*15ea0*/  HMMA.16816.F32.BF16 R8, R20, R14, R8 ;  /* 0x0000000e1408723c */ /* 0x008fe60000041808 */
[----:B------:R-:W3:Y:S04]  /*15eb0*/  LDL.LU.64 R14, [R1+0x668] ;  /* 0x00066800010e7983 */ /* 0x000ee80000300a00 */
[----:B------:R-:W3:-:S12]  /*15ec0*/  LDL.LU.64 R12, [R1+0x660] ;  /* 0x00066000010c7983 */ /* 0x000ed80000300a00 */
[----:B------:R0:W-:Y:S04]  /*15ed0*/  STL.64 [R1+0x3a0], R8 ;  /* 0x0003a00801007387 */ /* 0x0001e80000100a00 */
[----:B------:R1:W-:Y:S04]  /*15ee0*/  STL.64 [R1+0x3a8], R10 ;  /* 0x0003a80a01007387 */ /* 0x0003e80000100a00 */
[----:B0-----:R-:W2:Y:S04]  /*15ef0*/  LDL.LU R8, [R1+0x29c] ;  /* 0x00029c0001087983 */ /* 0x001ea80000300800 */
[----:B------:R-:W2:Y:S04]  /*15f00*/  LDL.LU R9, [R1+0x424] ;  /* 0x0004240001097983 */ /* 0x000ea80000300800 */
[----:B-1----:R-:W2:Y:S04]  /*15f10*/  LDL.LU R10, [R1+0x298] ;  /* 0x00029800010a7983 */ /* 0x002ea80000300800 */
[----:B------:R-:W2:Y:S01]  /*15f20*/  LDL.LU R11, [R1+0x428] ;  /* 0x00042800010b7983 */ /* 0x000ea20000300800 */
[----:B---3--:R-:W-:Y:S03]  /*15f30*/  HMMA.16816.F32.BF16 R12, R20, R18, R12 ;  /* 0x00000012140c723c */ /* 0x008fe6000004180c */
[----:B------:R-:W3:Y:S04]  /*15f40*/  LDL.LU.64 R18, [R1+0x658] ;  /* 0x0006580001127983 */ /* 0x000ee80000300a00 */
[----:B------:R-:W3:Y:S01]  /*15f50*/  LDL.LU.64 R16, [R1+0x650] ;  /* 0x0006500001107983 */ /* 0x000ee20000300a00 */
[----:B------:R-:W-:-:S03]  /*15f60*/  FADD R3, R29, R3 ;  /* 0x000000031d037221 */ /* 0x000fc60000000000 */
[----:B------:R-:W0:Y:S04]  /*15f70*/  SHFL.BFLY PT, R2, R0, 0x2, 0x1f ;  /* 0x0c401f0000027f89 */ /* 0x000e2800000e0000 */
[----:B------:R-:W1:Y:S04]  /*15f80*/  SHFL.BFLY PT, R29, R3, 0x2, 0x1f ;  /* 0x0c401f00031d7f89 */ /* 0x000e6800000e0000 */
[----:B------:R-:W-:Y:S04]  /*15f90*/  STL.64 [R1+0x3e0], R12 ;  /* 0x0003e00c01007387 */ /* 0x000fe80000100a00 */
[----:B------:R0:W-:Y:S02]  /*15fa0*/  STL.64 [R1+0x3e8], R14 ;  /* 0x0003e80e01007387 */ /* 0x0001e40000100a00 */
[----:B0-----:R-:W-:Y:S01]  /*15fb0*/  FADD R0, R0, R2 ;  /* 0x0000000200007221 */ /* 0x001fe20000000000 */
[----:B-1----:R-:W-:Y:S01]  /*15fc0*/  FADD R3, R3, R29 ;  /* 0x0000001d03037221 */ /* 0x002fe20000000000 */
[----:B------:R-:W5:Y:S01]  /*15fd0*/  LDL.LU R14, [R1+0x88] ;  /* 0x00008800010e7983 */ /* 0x000f620000300800 */
[----:B----4-:R-:W-:-:S03]  /*15fe0*/  MOV R15, R28 ;  /* 0x0000001c000f7202 */ /* 0x010fc60000000f00 */
[----:B------:R-:W4:Y:S04]  /*15ff0*/  LDL.LU R28, [R1+0x648] ;  /* 0x00064800011c7983 */ /* 0x000f280000300800 */
[----:B------:R-:W0:Y:S02]  /*16000*/  SHFL.BFLY PT, R2, R3, 0x1, 0x1f ;  /* 0x0c201f0003027f89 */ /* 0x000e2400000e0000 */
[----:B0-----:R-:W-:Y:S01]  /*16010*/  FADD R3, R3, R2 ;  /* 0x0000000203037221 */ /* 0x001fe20000000000 */
[----:B---3--:R-:W-:Y:S01]  /*16020*/  HMMA.16816.F32.BF16 R16, R20, R26, R16 ;  /* 0x0000001a1410723c */ /* 0x008fe20000041810 */
[----:B------:R-:W3:Y:S04]  /*16030*/  LDL.LU.64 R26, [R1+0x640] ;  /* 0x00064000011a7983 */ /* 0x000ee80000300a00 */
[----:B------:R-:W3:-:S14]  /*16040*/  LDL.LU.64 R24, [R1+0x638] ;  /* 0x0006380001187983 */ /* 0x000edc0000300a00 */
[----:B------:R-:W-:Y:S04]  /*16050*/  STL.64 [R1+0x3d0], R16 ;  /* 0x0003d01001007387 */ /* 0x000fe80000100a00 */
[----:B------:R-:W-:Y:S04]  /*16060*/  STL.64 [R1+0x3d8], R18 ;  /* 0x0003d81201007387 */ /* 0x000fe80000100a00 */
[----:B------:R-:W4:Y:S04]  /*16070*/  LDL.LU R2, [R1+0x634] ;  /* 0x0006340001027983 */ /* 0x000f280000300800 */
[----:B------:R-:W0:Y:S01]  /*16080*/  SHFL.BFLY PT, R29, R0, 0x1, 0x1f ;  /* 0x0c201f00001d7f89 */ /* 0x000e2200000e0000 */
[----:B--2---:R-:W-:Y:S01]  /*16090*/  FFMA R9, R8, R9, R3 ;  /* 0x0000000908097223 */ /* 0x004fe20000000003 */
[----:B------:R-:W-:Y:S01]  /*160a0*/  LEA R5, R4, R5, 0x7 ;  /* 0x0000000504057211 */ /* 0x000fe200078e38ff */
[----:B-----5:R-:W-:Y:S01]  /*160b0*/  IMAD R7, R6, 0x80, R7 ;  /* 0x0000008006077824 */ /* 0x020fe200078e0207 */
[----:B------:R-:W-:Y:S01]  /*160c0*/  UIADD3 UR4, UPT, UPT, UR4, 0x80, URZ ;  /* 0x0000008004047890 */ /* 0x000fe2000fffe0ff */
[----:B0-----:R-:W-:-:S04]  /*160d0*/  FADD R0, R0, R29 ;  /* 0x0000001d00007221 */ /* 0x001fc80000000000 */
[----:B------:R-:W-:Y:S01]  /*160e0*/  FFMA R11, R10, R11, R0 ;  /* 0x0000000b0a0b7223 */ /* 0x000fe20000000000 */
[----:B------:R-:W-:Y:S01]  /*160f0*/  UISETP.GE.AND UP0, UPT, UR4, UR9, UPT ;  /* 0x000000090400728c */ /* 0x000fe2000bf06270 */
[----:B---3--:R-:W-:-:S15]  /*16100*/  HMMA.16816.F32.BF16 R12, R20, R14, R24 ;  /* 0x0000000e140c723c */ /* 0x008fde0000041818 */
[----:B------:R-:W-:-:S04]  /*16110*/  NOP ;  /* 0x0000000000007918 */ /* 0x000fc80000000000 */
[----:B------:R1:W-:Y:S04]  /*16120*/  STL.64 [R1+0x3f0], R12 ;  /* 0x0003f00c01007387 */ /* 0x0003e80000100a00 */
[----:B------:R1:W-:Y:S04]  /*16130*/  STL.64 [R1+0x3f8], R14 ;  /* 0x0003f80e01007387 */ /* 0x0003e80000100a00 */
[----:B------:R1:W-:Y:S04]  /*16140*/  STL [R1+0x424], R9 ;  /* 0x0004240901007387 */ /* 0x0003e80000100800 */
[----:B------:R1:W-:Y:S04]  /*16150*/  STL [R1+0x428], R11 ;  /* 0x0004280b01007387 */ /* 0x0003e80000100800 */
[----:B----4-:R1:W-:Y:S04]  /*16160*/  STL [R1+0x298], R28 ;  /* 0x0002981c01007387 */ /* 0x0103e80000100800 */
[----:B------:R1:W-:Y:S04]  /*16170*/  STL [R1+0x290], R5 ;  /* 0x0002900501007387 */ /* 0x0003e80000100800 */
[----:B------:R1:W-:Y:S04]  /*16180*/  STL [R1+0x294], R7 ;  /* 0x0002940701007387 */ /* 0x0003e80000100800 */
[----:B------:R1:W-:Y:S01]  /*16190*/  STL [R1+0x400], R2 ;  /* 0x0004000201007387 */ /* 0x0003e20000100800 */
[----:B------:R-:W-:Y:S05]  /*161a0*/  BRA.U !UP0, `(.L_x_1) ;  /* 0xfffffed9080c7547 */ /* 0x000fea000b83ffff */
[----:B------:R2:W-:Y:S04]  /*161b0*/  STL [R1+0x114], R28 ;  /* 0x0001141c01007387 */ /* 0x0005e80000100800 */
[----:B------:R2:W-:Y:S02]  /*161c0*/  STL [R1+0x110], R2 ;  /* 0x0001100201007387 */ /* 0x0005e40000100800 */
.L_x_0:
[----:B012---:R-:W2:Y:S04]  /*161d0*/  LDL.LU R2, [R1+0x330] ;  /* 0x0003300001027983 */ /* 0x007ea80000300800 */
[----:B------:R-:W3:Y:S01]  /*161e0*/  LDL.LU R0, [R1+0x334] ;  /* 0x0003340001007983 */ /* 0x000ee20000300800 */
[----:B------:R-:W0:Y:S01]  /*161f0*/  S2UR UR5, SR_CgaCtaId ;  /* 0x00000000000579c3 */ /* 0x000e220000008800 */
[----:B------:R-:W-:-:S07]  /*16200*/  UMOV UR4, 0x400 ;  /* 0x0000040000047882 */ /* 0x000fce0000000000 */
[----:B------:R-:W-:Y:S06]  /*16210*/  BAR.SYNC.DEFER_BLOCKING 0x0 ;  /* 0x0000000000007b1d */ /* 0x000fec0000010000 */
[----:B--2---:R1:W-:Y:S04]  /*16220*/  STL [R1+0x78], R2 ;  /* 0x0000780201007387 */ /* 0x0043e80000100800 */
[----:B-1----:R-:W2:Y:S04]  /*16230*/  LDL.LU R2, [R1+0x338] ;  /* 0x0003380001027983 */ /* 0x002ea80000300800 */
[----:B---3--:R1:W-:Y:S04]  /*16240*/  STL [R1+0x7c], R0 ;  /* 0x00007c0001007387 */ /* 0x0083e80000100800 */
[----:B-1----:R-:W3:Y:S04]  /*16250*/  LDL.LU R0, [R1+0x33c] ;  /* 0x00033c0001007983 */ /* 0x002ee80000300800 */
        /* <DEDUP_REMOVED lines=61> */
[----:B------:R-:W2:Y:S04]  /*16630*/  LDL.LU R28, [R1+0x388] ;  /* 0x00038800011c7983 */ /* 0x000ea80000300800 */
[----:B---3--:R3:W-:Y:S04]  /*16640*/  STL [R1+0x20], R0 ;  /* 0x0000200001007387 */ /* 0x0087e80000100800 */
[----:B------:R-:W4:Y:S04]  /*16650*/  LDL.LU R10, [R1+0x38c] ;  /* 0x00038c00010a7983 */ /* 0x000f280000300800 */
[----:B-1----:R-:W5:Y:S04]  /*16660*/  LDL.LU R2, [R1+0x370] ;  /* 0x0003700001027983 */ /* 0x002f680000300800 */
[----:B---3--:R-:W3:Y:S04]  /*16670*/  LDL.LU R0, [R1+0x374] ;  /* 0x0003740001007983 */ /* 0x008ee80000300800 */
[----:B-----5:R-:W-:Y:S04]  /*16680*/  STL [R1+0x14], R2 ;  /* 0x0000140201007387 */ /* 0x020fe80000100800 */
[----:B--2---:R-:W-:Y:S04]  /*16690*/  STL [R1+0xc], R28 ;  /* 0x00000c1c01007387 */ /* 0x004fe80000100800 */
[----:B----4-:R-:W-:Y:S04]  /*166a0*/  STL [R1+0x8], R10 ;  /* 0x0000080a01007387 */ /* 0x010fe80000100800 */
[----:B---3--:R1:W-:Y:S04]  /*166b0*/  STL [R1+0x10], R0 ;  /* 0x0000100001007387 */ /* 0x0083e80000100800 */
[----:B------:R-:W2:Y:S04]  /*166c0*/  LDL.LU R29, [R1+0x378] ;  /* 0x00037800011d7983 */ /* 0x000ea80000300800 */
[----:B------:R-:W3:Y:S04]  /*166d0*/  LDL.LU R26, [R1+0x37c] ;  /* 0x00037c00011a7983 */ /* 0x000ee80000300800 */
[----:B-1----:R-:W4:Y:S04]  /*166e0*/  LDL.LU R0, [R1+0x3c0] ;  /* 0x0003c00001007983 */ /* 0x002f280000300800 */
[----:B------:R-:W5:Y:S04]  /*166f0*/  LDL.LU R2, [R1+0x3c4] ;  /* 0x0003c40001027983 */ /* 0x000f680000300800 */
[----:B----4-:R1:W-:Y:S04]  /*16700*/  STL [R1+0x4], R0 ;  /* 0x0000040001007387 */ /* 0x0103e80000100800 */
[----:B-1----:R-:W4:Y:S04]  /*16710*/  LDL.LU R0, [R1+0x3c8] ;  /* 0x0003c80001007983 */ /* 0x002f280000300800 */
[----:B-----5:R-:W-:Y:S04]  /*16720*/  STL [R1], R2 ;  /* 0x0000000201007387 */ /* 0x020fe80000100800 */
[----:B------:R-:W5:Y:S04]  /*16730*/  LDL.LU R3, [R1+0x3cc] ;  /* 0x0003cc0001037983 */ /* 0x000f680000300800 */
[----:B------:R-:W2:Y:S04]  /*16740*/  LDL.LU R4, [R1+0x3b0] ;  /* 0x0003b00001047983 */ /* 0x000ea80000300800 */
[----:B--2---:R1:W-:Y:S04]  /*16750*/  STL [R1+0x784], R4 ;  /* 0x0007840401007387 */ /* 0x0043e80000100800 */
[----:B------:R-:W2:Y:S04]  /*16760*/  LDL.LU R5, [R1+0x3b4] ;  /* 0x0003b40001057983 */ /* 0x000ea80000300800 */
[----:B--2---:R-:W-:Y:S04]  /*16770*/  STL [R1+0x788], R5 ;  /* 0x0007880501007387 */ /* 0x004fe80000100800 */
[----:B------:R-:W2:Y:S04]  /*16780*/  LDL.LU R6, [R1+0x3b8] ;  /* 0x0003b80001067983 */ /* 0x000ea80000300800 */
[----:B------:R-:W2:Y:S04]  /*16790*/  LDL.LU R7, [R1+0x3bc] ;  /* 0x0003bc0001077983 */ /* 0x000ea80000300800 */
[----:B------:R-:W2:Y:S04]  /*167a0*/  LDL.LU R8, [R1+0x3a0] ;  /* 0x0003a00001087983 */ /* 0x000ea80000300800 */
[----:B--2---:R2:W-:Y:S04]  /*167b0*/  STL [R1+0x78c], R8 ;  /* 0x00078c0801007387 */ /* 0x0045e80000100800 */
[----:B------:R-:W3:Y:S01]  /*167c0*/  LDL.LU R9, [R1+0x3a4] ;  /* 0x0003a40001097983 */ /* 0x000ee20000300800 */
[----:B-1----:R-:W-:Y:S01]  /*167d0*/  MOV R4, R10 ;  /* 0x0000000a00047202 */ /* 0x002fe20000000f00 */
[----:B0-----:R-:W-:Y:S01]  /*167e0*/  ULEA UR7, UR5, UR4, 0x18 ;  /* 0x0000000405077291 */ /* 0x001fe2000f8ec0ff */
[----:B------:R-:W0:Y:S01]  /*167f0*/  LDCU.64 UR4, c[0x0][0x3e0] ;  /* 0x00007c00ff0477ac */ /* 0x000e220008000a00 */
[----:B--2---:R-:W1:Y:S01]  /*16800*/  S2R R8, SR_TID.X ;  /* 0x0000000000087919 */ /* 0x004e620000002100 */
[----:B---3--:R-:W-:Y:S04]  /*16810*/  STL [R1+0x790], R9 ;  /* 0x0007900901007387 */ /* 0x008fe80000100800 */
[----:B------:R-:W2:Y:S01]  /*16820*/  LDL.LU R12, [R1+0x3a8] ;  /* 0x0003a800010c7983 */ /* 0x000ea20000300800 */
[----:B-1----:R-:W-:-:S03]  /*16830*/  LOP3.LUT R2, R8, 0x7, RZ, 0xc0, !PT ;  /* 0x0000000708027812 */ /* 0x002fc600078ec0ff */
[----:B------:R-:W3:Y:S04]  /*16840*/  LDL.LU R13, [R1+0x3ac] ;  /* 0x0003ac00010d7983 */ /* 0x000ee80000300800 */
[----:B------:R-:W2:Y:S04]  /*16850*/  LDL.LU R10, [R1+0x3e0] ;  /* 0x0003e000010a7983 */ /* 0x000ea80000300800 */
[----:B--2---:R-:W-:Y:S04]  /*16860*/  STL [R1+0x794], R10 ;  /* 0x0007940a01007387 */ /* 0x004fe80000100800 */
[----:B------:R-:W2:Y:S01]  /*16870*/  LDL.LU R11, [R1+0x3e4] ;  /* 0x0003e400010b7983 */ /* 0x000ea20000300800 */
[----:B------:R-:W-:-:S03]  /*16880*/  LEA R5, R2, UR7, 0x4 ;  /* 0x0000000702057c11 */ /* 0x000fc6000f8e20ff */
[----:B--2---:R-:W-:Y:S04]  /*16890*/  STL [R1+0x798], R11 ;  /* 0x0007980b01007387 */ /* 0x004fe80000100800 */
[----:B------:R-:W2:Y:S01]  /*168a0*/  LDL.LU R14, [R1+0x3e8] ;  /* 0x0003e800010e7983 */ /* 0x000ea20000300800 */
[----:B------:R-:W-:-:S03]  /*168b0*/  SHF.L.U32 R18, R8, 0x2, RZ ;  /* 0x0000000208127819 */ /* 0x000fc600000006ff */
[----:B------:R-:W2:Y:S04]  /*168c0*/  LDL.LU R15, [R1+0x3ec] ;  /* 0x0003ec00010f7983 */ /* 0x000ea80000300800 */
[----:B------:R-:W2:Y:S01]  /*168d0*/  LDL.LU R16, [R1+0x3d0] ;  /* 0x0003d00001107983 */ /* 0x000ea20000300800 */
[----:B------:R-:W-:Y:S01]  /*168e0*/  LOP3.LUT R18, R18, 0x3c0, RZ, 0xc0, !PT ;  /* 0x000003c012127812 */ /* 0x000fe200078ec0ff */
[----:B------:R-:W-:Y:S02]  /*168f0*/  IMAD R2, R2, -0x8, R5 ;  /* 0xfffffff802027824 */ /* 0x000fe400078e0205 */
[----:B--2---:R-:W-:Y:S04]  /*16900*/  STL [R1+0x79c], R16 ;  /* 0x00079c1001007387 */ /* 0x004fe80000100800 */
[----:B------:R-:W2:Y:S04]  /*16910*/  LDL.LU R17, [R1+0x3d4] ;  /* 0x0003d40001117983 */ /* 0x000ea80000300800 */
[----:B--2---:R1:W-:Y:S04]  /*16920*/  STL [R1+0x7a0], R17 ;  /* 0x0007a01101007387 */ /* 0x0043e80000100800 */
[----:B------:R-:W2:Y:S04]  /*16930*/  LDL.LU R20, [R1+0x3d8] ;  /* 0x0003d80001147983 */ /* 0x000ea80000300800 */
[----:B------:R-:W2:Y:S01]  /*16940*/  LDL.LU R23, [R1+0x3dc] ;  /* 0x0003dc0001177983 */ /* 0x000ea20000300800 */
[----:B-1----:R-:W-:-:S03]  /*16950*/  IMAD.IADD R17, R18, 0x1, R2 ;  /* 0x0000000112117824 */ /* 0x002fc600078e0202 */
[----:B------:R-:W2:Y:S04]  /*16960*/  LDL.LU R24, [R1+0x424] ;  /* 0x0004240001187983 */ /* 0x000ea80000300800 */
[----:B------:R-:W2:Y:S04]  /*16970*/  LDL.LU R25, [R1+0x428] ;  /* 0x0004280001197983 */ /* 0x000ea80000300800 */
[----:B------:R-:W2:Y:S04]  /*16980*/  LDL.LU R18, [R1+0x3f0] ;  /* 0x0003f00001127983 */ /* 0x000ea80000300800 */
[----:B--2---:R1:W-:Y:S04]  /*16990*/  STL [R1+0x7a4], R18 ;  /* 0x0007a41201007387 */ /* 0x0043e80000100800 */
[----:B------:R-:W2:Y:S01]  /*169a0*/  LDL.LU R19, [R1+0x3f4] ;  /* 0x0003f40001137983 */ /* 0x000ea20000300800 */
[C---:B------:R-:W-:Y:S01]  /*169b0*/  FMUL R21, R24.reuse, 8388608 ;  /* 0x4b00000018157820 */ /* 0x040fe20000400000 */
[----:B------:R-:W-:Y:S01]  /*169c0*/  FSETP.GEU.AND P1, PT, R24, 1.175494350822287508e-38, PT ;  /* 0x008000001800780b */ /* 0x000fe20003f2e000 */
[C---:B------:R-:W-:Y:S01]  /*169d0*/  FMUL R22, R25.reuse, 8388608 ;  /* 0x4b00000019167820 */ /* 0x040fe20000400000 */
[----:B------:R-:W-:-:S02]  /*169e0*/  FSETP.GEU.AND P2, PT, R25, 1.175494350822287508e-38, PT ;  /* 0x008000001900780b */ /* 0x000fc40003f4e000 */
[----:B------:R-:W-:Y:S02]  /*169f0*/  FSEL R21, R21, R24, !P1 ;  /* 0x0000001815157208 */ /* 0x000fe40004800000 */
[----:B------:R-:W-:-:S03]  /*16a00*/  SHF.L.U32 R9, R8, 0x3, RZ ;  /* 0x0000000308097819 */ /* 0x000fc600000006ff */
[----:B------:R-:W-:Y:S01]  /*16a10*/  VIADD R2, R21, 0xc0cafb0d ;  /* 0xc0cafb0d15027836 */ /* 0x000fe20000000000 */
[----:B------:R-:W-:Y:S02]  /*16a20*/  LOP3.LUT R16, R8, 0x8, RZ, 0xc0, !PT ;  /* 0x0000000808107812 */ /* 0x000fe400078ec0ff */
[----:B------:R-:W-:Y:S02]  /*16a30*/  FSEL R22, R22, R25, !P2 ;  /* 0x0000001916167208 */ /* 0x000fe40005000000 */
[----:B------:R-:W-:Y:S02]  /*16a40*/  LOP3.LUT R10, R2, 0xff800000, RZ, 0xc0, !PT ;  /* 0xff800000020a7812 */ /* 0x000fe400078ec0ff */
[----:B-1----:R-:W-:Y:S02]  /*16a50*/  LOP3.LUT R18, R9, 0xf80, RZ, 0xc0, !PT ;  /* 0x00000f8009127812 */ /* 0x002fe400078ec0ff */
[----:B------:R-:W-:Y:S02]  /*16a60*/  MOV R5, R28 ;  /* 0x0000001c00057202 */ /* 0x000fe40000000f00 */
[----:B------:R-:W-:Y:S01]  /*16a70*/  IADD3 R28, PT, PT, R22, -0x3f3504f3, RZ ;  /* 0xc0cafb0d161c7810 */ /* 0x000fe20007ffe0ff */
[----:B--2---:R1:W-:Y:S04]  /*16a80*/  STL [R1+0x7a8], R19 ;  /* 0x0007a81301007387 */ /* 0x0043e80000100800 */
[----:B------:R-:W2:Y:S01]  /*16a90*/  LDL.LU R27, [R1+0x3f8] ;  /* 0x0003f800011b7983 */ /* 0x000ea20000300800 */
[----:B------:R-:W-:-:S02]  /*16aa0*/  FSEL R11, RZ, -23, P1 ;  /* 0xc1b80000ff0b7808 */ /* 0x000fc40000800000 */
[----:B------:R-:W-:Y:S01]  /*16ab0*/  I2FP.F32.S32 R10, R10 ;  /* 0x0000000a000a7245 */ /* 0x000fe20000201400 */
[----:B------:R0:W-:Y:S01]  /*16ac0*/  STL [R1+0x7ac], R21 ;  /* 0x0007ac1501007387 */ /* 0x0001e20000100800 */
[----:B------:R-:W-:Y:S02]  /*16ad0*/  FSEL R9, RZ, -23, P2 ;  /* 0xc1b80000ff097808 */ /* 0x000fe40001000000 */
[----:B-1----:R-:W-:Y:S01]  /*16ae0*/  LOP3.LUT R19, R8, 0x7, RZ, 0xc0, !PT ;  /* 0x0000000708137812 */ /* 0x002fe200078ec0ff */
[----:B------:R-:W-:Y:S01]  /*16af0*/  STL [R1+0x780], R22 ;  /* 0x0007801601007387 */ /* 0x000fe20000100800 */
[----:B------:R-:W-:Y:S02]  /*16b00*/  LOP3.LUT R8, R28, 0xff800000, RZ, 0xc0, !PT ;  /* 0xff8000001c087812 */ /* 0x000fe400078ec0ff */
[----:B------:R-:W-:Y:S01]  /*16b10*/  LEA R19, R19, UR7, 0x4 ;  /* 0x0000000713137c11 */ /* 0x000fe2000f8e20ff */
[----:B------:R-:W2:Y:S01]  /*16b20*/  LDL.LU R28, [R1+0x3fc] ;  /* 0x0003fc00011c7983 */ /* 0x000ea20000300800 */
[----:B------:R-:W-:-:S02]  /*16b30*/  I2FP.F32.S32 R8, R8 ;  /* 0x0000000800087245 */ /* 0x000fc40000201400 */
[C---:B------:R-:W-:Y:S02]  /*16b40*/  LEA R2, R16.reuse, R19, 0x9 ;  /* 0x0000001310027211 */ /* 0x040fe400078e48ff */
[----:B------:R-:W-:Y:S02]  /*16b50*/  LEA.HI R16, R16, R17, RZ, 0x1f ;  /* 0x0000001110107211 */ /* 0x000fe400078ff8ff */
[----:B------:R-:W-:Y:S01]  /*16b60*/  FSETP.GT.AND P0, PT, |R25|, 8.50705917302346158658e+37, PT ;  /* 0x7e8000001900780b */ /* 0x000fe20003f04200 */
[----:B------:R-:W-:-:S05]  /*16b70*/  IMAD.IADD R2, R18, 0x1, R2 ;  /* 0x0000000112027824 */ /* 0x000fca00078e0202 */
[----:B------:R1:W-:Y:S04]  /*16b80*/  STL [R1+0x768], R2 ;  /* 0x0007680201007387 */ /* 0x0003e80000100800 */
[----:B------:R-:W-:Y:S04]  /*16b90*/  STL [R1+0x11c], R16 ;  /* 0x00011c1001007387 */ /* 0x000fe80000100800 */
[----:B0-----:R-:W2:Y:S01]  /*16ba0*/  LDL.LU R21, [R1+0x44] ;  /* 0x0000440001157983 */ /* 0x001ea20000300800 */
[----:B------:R-:W-:Y:S01]  /*16bb0*/  FFMA.FTZ R10, R10, 1.1920928955078125e-07, R11 ;  /* 0x340000000a0a7823 */ /* 0x000fe2000001000b */
[----:B-1----:R-:W-:-:S04]  /*16bc0*/  FFMA.FTZ R2, R8, 1.1920928955078125e-07, R9 ;  /* 0x3400000008027823 */ /* 0x002fc80000010009 */
[----:B------:R-:W-:Y:S04]  /*16bd0*/  STL [R1+0xc0], R10 ;  /* 0x0000c00a01007387 */ /* 0x000fe80000100800 */
[----:B--2---:R0:W-:Y:S04]  /*16be0*/  STL [R1+0x7d4], R21 ;  /* 0x0007d41501007387 */ /* 0x0041e80000100800 */
[----:B------:R-:W-:Y:S04]  /*16bf0*/  STL [R1+0xbc], R2 ;  /* 0x0000bc0201007387 */ /* 0x000fe80000100800 */
[----:B0-----:R-:W2:Y:S04]  /*16c00*/  LDL R21, [R1+0x3c] ;  /* 0x00003c0001157983 */ /* 0x001ea80000100800 */
[----:B--2---:R0:W-:Y:S04]  /*16c10*/  STL [R1+0x7d8], R21 ;  /* 0x0007d81501007387 */ /* 0x0041e80000100800 */
        /* <DEDUP_REMOVED lines=8> */
[----:B0-----:R-:W2:Y:S01]  /*16ca0*/  LDL R21, [R1+0x18] ;  /* 0x0000180001157983 */ /* 0x001ea20000100800 */
[----:B------:R-:W-:-:S02]  /*16cb0*/  FSETP.GEU.AND P3, PT, |R24|, 1.175494350822287508e-38, PT ;  /* 0x008000001800780b */ /* 0x000fc40003f6e200 */
[----:B------:R-:W-:Y:S01]  /*16cc0*/  FSETP.GT.AND P1, PT, |R24|, 8.50705917302346158658e+37, PT ;  /* 0x7e8000001800780b */ /* 0x000fe20003f24200 */
[----:B--2---:R0:W-:Y:S02]  /*16cd0*/  STL [R1+0x7ec], R21 ;  /* 0x0007ec1501007387 */ /* 0x0041e40000100800 */
[----:B0-----:R-:W-:-:S05]  /*16ce0*/  MOV R21, R5 ;  /* 0x0000000500157202 */ /* 0x001fca0000000f00 */
[----:B------:R0:W-:Y:S04]  /*16cf0*/  STL [R1+0x7f0], R21 ;  /* 0x0007f01501007387 */ /* 0x0001e80000100800 */
[----:B------:R-:W2:Y:S04]  /*16d00*/  LDL.LU R19, [R1+0x48] ;  /* 0x0000480001137983 */ /* 0x000ea80000300800 */
[----:B------:R-:W2:Y:S01]  /*16d10*/  LDL.LU R18, [R1+0x4c] ;  /* 0x00004c0001127983 */ /* 0x000ea20000300800 */
[----:B0-----:R-:W-:-:S03]  /*16d20*/  MOV R21, R4 ;  /* 0x0000000400157202 */ /* 0x001fc60000000f00 */
[----:B------:R-:W2:Y:S04]  /*16d30*/  LDL.LU R17, [R1+0x50] ;  /* 0x0000500001117983 */ /* 0x000ea80000300800 */
[----:B------:R-:W2:Y:S04]  /*16d40*/  LDL.LU R16, [R1+0x58] ;  /* 0x0000580001107983 */ /* 0x000ea80000300800 */
[----:B------:R-:W2:Y:S04]  /*16d50*/  LDL.LU R11, [R1+0x60] ;  /* 0x00006000010b7983 */ /* 0x000ea80000300800 */
[----:B------:R-:W2:Y:S01]  /*16d60*/  LDL.LU R10, [R1+0x64] ;  /* 0x00006400010a7983 */ /* 0x000ea20000300800 */
[----:B------:R-:W-:-:S03]  /*16d70*/  @P0 FMUL R21, R21, 0.25 ;  /* 0x3e80000015150820 */ /* 0x000fc60000400000 */
[----:B------:R-:W2:Y:S04]  /*16d80*/  LDL.LU R9, [R1+0x6c] ;  /* 0x00006c0001097983 */ /* 0x000ea80000300800 */
[----:B------:R-:W2:Y:S04]  /*16d90*/  LDL.LU R8, [R1+0x78] ;  /* 0x0000780001087983 */ /* 0x000ea80000300800 */
[----:B------:R-:W2:Y:S04]  /*16da0*/  LDL.LU R5, [R1+0x7c] ;  /* 0x00007c0001057983 */ /* 0x000ea80000300800 */
[----:B------:R-:W2:Y:S04]  /*16db0*/  LDL.LU R4, [R1+0x80] ;  /* 0x0000800001047983 */ /* 0x000ea80000300800 */
[----:B------:R-:W2:Y:S04]  /*16dc0*/  LDL.LU R2, [R1+0x84] ;  /* 0x0000840001027983 */ /* 0x000ea80000300800 */
[----:B------:R-:W2:Y:S04]  /*16dd0*/  LDL.LU R22, [R1+0x68] ;  /* 0x0000680001167983 */ /* 0x000ea80000300800 */
[----:B------:R0:W-:Y:S04]  /*16de0*/  STL [R1+0x7b0], R24 ;  /* 0x0007b01801007387 */ /* 0x0001e80000100800 */
[----:B0-----:R-:W2:Y:S04]  /*16df0*/  LDL.LU R24, [R1+0x40] ;  /* 0x0000400001187983 */ /* 0x001ea80000300800 */
[----:B------:R0:W-:Y:S04]  /*16e00*/  @P0 STL [R1+0x8], R21 ;  /* 0x0000081501000387 */ /* 0x0001e80000100800 */
[----:B0-----:R-:W2:Y:S02]  /*16e10*/  LDL.LU R21, [R1+0x7f0] ;  /* 0x0007f00001157983 */ /* 0x001ea40000300800 */
[----:B--2---:R-:W-:-:S05]  /*16e20*/  @P0 FMUL R21, R21, 0.25 ;  /* 0x3e80000015150820 */ /* 0x004fca0000400000 */
        /* <DEDUP_REMOVED lines=16> */
[----:B0-----:R-:W2:Y:S01]  /*16f30*/  LDL.LU R21, [R1+0x7d8] ;  /* 0x0007d80001157983 */ /* 0x001ea20000300800 */
[----:B------:R-:W-:Y:S01]  /*16f40*/  @P0 FMUL R24, R24, 0.25 ;  /* 0x3e80000018180820 */ /* 0x000fe20000400000 */
[----:B--2---:R-:W-:-:S05]  /*16f50*/  @P0 FMUL R21, R21, 0.25 ;  /* 0x3e80000015150820 */ /* 0x004fca0000400000 */
[----:B------:R0:W-:Y:S04]  /*16f60*/  @P0 STL [R1+0x3c], R21 ;  /* 0x00003c1501000387 */ /* 0x0001e80000100800 */
[----:B0-----:R-:W2:Y:S04]  /*16f70*/  LDL.LU R21, [R1+0x7d4] ;  /* 0x0007d40001157983 */ /* 0x001ea80000300800 */
[----:B------:R0:W-:Y:S04]  /*16f80*/  STL [R1+0x7b4], R24 ;  /* 0x0007b41801007387 */ /* 0x0001e80000100800 */
        /* <DEDUP_REMOVED lines=13> */
[----:B------:R-:W-:-:S03]  /*17060*/  FSETP.GEU.AND P2, PT, |R25|, 1.175494350822287508e-38, PT ;  /* 0x008000001900780b */ /* 0x000fc60003f4e200 */
[----:B--2---:R0:W-:Y:S04]  /*17070*/  STL [R1+0x7d0], R24 ;  /* 0x0007d01801007387 */ /* 0x0041e80000100800 */
[----:B0-----:R-:W2:Y:S06]  /*17080*/  LDL R24, [R1+0x8] ;  /* 0x0000080001187983 */ /* 0x001eac0000100800 */
[----:B--2---:R-:W-:-:S05]  /*17090*/  @!P2 FMUL R24, R24, 16777216 ;  /* 0x4b8000001818a820 */ /* 0x004fca0000400000 */
[----:B------:R0:W-:Y:S04]  /*170a0*/  @!P2 STL [R1+0x8], R24 ;  /* 0x000008180100a387 */ /* 0x0001e80000100800 */
[----:B0-----:R-:W2:Y:S02]  /*170b0*/  LDL.LU R24, [R1+0x7d0] ;  /* 0x0007d00001187983 */ /* 0x001ea40000300800 */
        /* <DEDUP_REMOVED lines=17> */
[----:B0-----:R-:W2:Y:S01]  /*171d0*/  LDL.LU R24, [R1+0x7b8] ;  /* 0x0007b80001187983 */ /* 0x001ea20000300800 */
[----:B------:R-:W-:-:S04]  /*171e0*/  @P0 FMUL R25, R25, 0.25 ;  /* 0x3e80000019190820 */ /* 0x000fc80000400000 */
[----:B------:R-:W-:Y:S01]  /*171f0*/  @!P2 FMUL R25, R25, 16777216 ;  /* 0x4b8000001919a820 */ /* 0x000fe20000400000 */
[----:B--2---:R-:W-:-:S05]  /*17200*/  @!P2 FMUL R24, R24, 16777216 ;  /* 0x4b8000001818a820 */ /* 0x004fca0000400000 */
[----:B------:R0:W-:Y:S04]  /*17210*/  @!P2 STL [R1+0x3c], R24 ;  /* 0x00003c180100a387 */ /* 0x0001e80000100800 */
[----:B0-----:R-:W2:Y:S01]  /*17220*/  LDL.LU R24, [R1+0x7b4] ;  /* 0x0007b40001187983 */ /* 0x001ea20000300800 */
[----:B------:R-:W0:Y:S01]  /*17230*/  MUFU.RCP R25, R25 ;  /* 0x0000001900197308 */ /* 0x000e220000001000 */
[----:B------:R-:W-:Y:S01]  /*17240*/  @P0 FMUL R28, R28, 0.25 ;  /* 0x3e8000001c1c0820 */ /* 0x000fe20000400000 */
[----:B------:R-:W-:Y:S01]  /*17250*/  @P0 FMUL R27, R27, 0.25 ;  /* 0x3e8000001b1b0820 */ /* 0x000fe20000400000 */
[----:B------:R-:W-:Y:S02]  /*17260*/  @P0 FMUL R23, R23, 0.25 ;  /* 0x3e80000017170820 */ /* 0x000fe40000400000 */
[----:B------:R-:W-:Y:S01]  /*17270*/  @!P2 FMUL R28, R28, 16777216 ;  /* 0x4b8000001c1ca820 */ /* 0x000fe20000400000 */
[----:B------:R-:W-:Y:S01]  /*17280*/  @P0 FMUL R20, R20, 0.25 ;  /* 0x3e80000014140820 */ /* 0x000fe20000400000 */
[----:B------:R-:W-:Y:S01]  /*17290*/  @!P2 FMUL R27, R27, 16777216 ;  /* 0x4b8000001b1ba820 */ /* 0x000fe20000400000 */
[----:B------:R-:W-:Y:S01]  /*172a0*/  @P0 FMUL R15, R15, 0.25 ;  /* 0x3e8000000f0f0820 */ /* 0x000fe20000400000 */
[----:B------:R-:W-:Y:S01]  /*172b0*/  @!P2 FMUL R23, R23, 16777216 ;  /* 0x4b8000001717a820 */ /* 0x000fe20000400000 */
[----:B------:R-:W-:Y:S01]  /*172c0*/  @P0 FMUL R14, R14, 0.25 ;  /* 0x3e8000000e0e0820 */ /* 0x000fe20000400000 */
[----:B------:R-:W-:Y:S01]  /*172d0*/  @!P2 FMUL R20, R20, 16777216 ;  /* 0x4b8000001414a820 */ /* 0x000fe20000400000 */
[----:B---3--:R-:W-:Y:S01]  /*172e0*/  @P0 FMUL R13, R13, 0.25 ;  /* 0x3e8000000d0d0820 */ /* 0x008fe20000400000 */
[----:B------:R-:W-:Y:S01]  /*172f0*/  @!P2 FMUL R15, R15, 16777216 ;  /* 0x4b8000000f0fa820 */ /* 0x000fe20000400000 */
[C---:B0-----:R-:W-:Y:S01]  /*17300*/  FMUL R28, R25.reuse, R28 ;  /* 0x0000001c191c7220 */ /* 0x041fe20000400000 */
[C---:B------:R-:W-:Y:S01]  /*17310*/  FMUL R27, R25.reuse, R27 ;  /* 0x0000001b191b7220 */ /* 0x040fe20000400000 */
[C---:B------:R-:W-:Y:S01]  /*17320*/  FMUL R23, R25.reuse, R23 ;  /* 0x0000001719177220 */ /* 0x040fe20000400000 */
[----:B------:R-:W-:Y:S01]  /*17330*/  @P0 FMUL R12, R12, 0.25 ;  /* 0x3e8000000c0c0820 */ /* 0x000fe20000400000 */
[----:B------:R-:W-:Y:S01]  /*17340*/  @!P2 FMUL R14, R14, 16777216 ;  /* 0x4b8000000e0ea820 */ /* 0x000fe20000400000 */
[----:B------:R-:W-:Y:S01]  /*17350*/  FMUL R20, R25, R20 ;  /* 0x0000001419147220 */ /* 0x000fe20000400000 */
[----:B------:R-:W-:Y:S01]  /*17360*/  @P0 FMUL R7, R7, 0.25 ;  /* 0x3e80000007070820 */ /* 0x000fe20000400000 */
[----:B------:R-:W-:Y:S01]  /*17370*/  @!P2 FMUL R13, R13, 16777216 ;  /* 0x4b8000000d0da820 */ /* 0x000fe20000400000 */
[C---:B------:R-:W-:Y:S01]  /*17380*/  FMUL R15, R25.reuse, R15 ;  /* 0x0000000f190f7220 */ /* 0x040fe20000400000 */
[----:B------:R-:W-:Y:S01]  /*17390*/  @P0 FMUL R6, R6, 0.25 ;  /* 0x3e80000006060820 */ /* 0x000fe20000400000 */
[----:B------:R-:W-:Y:S01]  /*173a0*/  @!P2 FMUL R12, R12, 16777216 ;  /* 0x4b8000000c0ca820 */ /* 0x000fe20000400000 */
[----:B------:R-:W-:Y:S01]  /*173b0*/  FMUL R14, R25, R14 ;  /* 0x0000000e190e7220 */ /* 0x000fe20000400000 */
[----:B------:R-:W-:Y:S01]  /*173c0*/  @!P2 FMUL R7, R7, 16777216 ;  /* 0x4b8000000707a820 */ /* 0x000fe20000400000 */
[C---:B------:R-:W-:Y:S01]  /*173d0*/  FMUL R13, R25.reuse, R13 ;  /* 0x0000000d190d7220 */ /* 0x040fe20000400000 */
[----:B------:R-:W-:Y:S01]  /*173e0*/  @!P2 FMUL R6, R6, 16777216 ;  /* 0x4b8000000606a820 */ /* 0x000fe20000400000 */
[C---:B------:R-:W-:Y:S01]  /*173f0*/  FMUL R12, R25.reuse, R12 ;  /* 0x0000000c190c7220 */ /* 0x040fe20000400000 */
[----:B------:R-:W-:-:S02]  /*17400*/  FMUL R7, R25, R7 ;  /* 0x0000000719077220 */ /* 0x000fc40000400000 */
[----:B------:R-:W-:Y:S01]  /*17410*/  FMUL R6, R25, R6 ;  /* 0x0000000619067220 */ /* 0x000fe20000400000 */
[----:B--2---:R-:W-:-:S05]  /*17420*/  @!P2 FMUL R24, R24, 16777216 ;  /* 0x4b8000001818a820 */ /* 0x004fca0000400000 */
[----:B------:R0:W-:Y:S04]  /*17430*/  STL [R1+0x40], R24 ;  /* 0x0000401801007387 */ /* 0x0001e80000100800 */
[----:B0-----:R-:W2:Y:S04]  /*17440*/  LDL.LU R24, [R1+0x7b0] ;  /* 0x0007b00001187983 */ /* 0x001ea80000300800 */
[----:B------:R0:W-:Y:S04]  /*17450*/  STL [R1+0x108], R28 ;  /* 0x0001081c01007387 */ /* 0x0001e80000100800 */
[----:B0-----:R-:W3:Y:S04]  /*17460*/  LDL.LU R28, [R1] ;  /* 0x00000000011c7983 */ /* 0x001ee80000300800 */
[----:B------:R0:W-:Y:S04]  /*17470*/  STL [R1+0x100], R27 ;  /* 0x0001001b01007387 */ /* 0x0001e80000100800 */
[----:B0-----:R-:W3:Y:S04]  /*17480*/  LDL.LU R27, [R1+0x40] ;  /* 0x00004000011b7983 */ /* 0x001ee80000300800 */
        /* <DEDUP_REMOVED lines=15> */
[----:B0-----:R-:W3:Y:S01]  /*17580*/  LDL.LU R6, [R1+0x8] ;  /* 0x0000080001067983 */ /* 0x001ee20000300800 */
[----:B-----5:R-:W-:Y:S01]  /*17590*/  @P0 FMUL R3, R3, 0.25 ;  /* 0x3e80000003030820 */ /* 0x020fe20000400000 */
[----:B----4-:R-:W-:Y:S01]  /*175a0*/  @P0 FMUL R0, R0, 0.25 ;  /* 0x3e80000000000820 */ /* 0x010fe20000400000 */
[----:B------:R-:W-:-:S02]  /*175b0*/  @P0 FMUL R26, R26, 0.25 ;  /* 0x3e8000001a1a0820 */ /* 0x000fc40000400000 */
[----:B------:R-:W-:Y:S01]  /*175c0*/  @!P2 FMUL R3, R3, 16777216 ;  /* 0x4b8000000303a820 */ /* 0x000fe20000400000 */
[----:B------:R-:W-:Y:S01]  /*175d0*/  @P0 FMUL R29, R29, 0.25 ;  /* 0x3e8000001d1d0820 */ /* 0x000fe20000400000 */
[----:B------:R-:W-:Y:S01]  /*175e0*/  @!P2 FMUL R0, R0, 16777216 ;  /* 0x4b8000000000a820 */ /* 0x000fe20000400000 */
[----:B------:R-:W-:Y:S01]  /*175f0*/  @!P2 FMUL R26, R26, 16777216 ;  /* 0x4b8000001a1aa820 */ /* 0x000fe20000400000 */
[----:B------:R-:W-:Y:S01]  /*17600*/  FMUL R3, R25, R3 ;  /* 0x0000000319037220 */ /* 0x000fe20000400000 */
[----:B------:R-:W-:Y:S01]  /*17610*/  @!P2 FMUL R29, R29, 16777216 ;  /* 0x4b8000001d1da820 */ /* 0x000fe20000400000 */
[C---:B------:R-:W-:Y:S01]  /*17620*/  FMUL R0, R25.reuse, R0 ;  /* 0x0000000019007220 */ /* 0x040fe20000400000 */
[C---:B------:R-:W-:Y:S02]  /*17630*/  FMUL R26, R25.reuse, R26 ;  /* 0x0000001a191a7220 */ /* 0x040fe40000400000 */
[----:B------:R0:W-:Y:S04]  /*17640*/  STL [R1+0xd8], R3 ;  /* 0x0000d80301007387 */ /* 0x0001e80000100800 */
[----:B------:R-:W-:Y:S01]  /*17650*/  STL [R1+0xd4], R0 ;  /* 0x0000d40001007387 */ /* 0x000fe20000100800 */
[----:B0-----:R-:W-:-:S03]  /*17660*/  FMUL R3, R25, R29 ;  /* 0x0000001d19037220 */ /* 0x001fc60000400000 */
[----:B------:R-:W-:Y:S04]  /*17670*/  STL [R1+0xd0], R26 ;  /* 0x0000d01a01007387 */ /* 0x000fe80000100800 */
[----:B------:R3:W-:Y:S01]  /*17680*/  STL [R1+0xcc], R3 ;  /* 0x0000cc0301007387 */ /* 0x0007e20000100800 */
[----:B------:R-:W-:Y:S01]  /*17690*/  @P0 FMUL R21, R21, 0.25 ;  /* 0x3e80000015150820 */ /* 0x000fe20000400000 */
[----:B------:R-:W-:-:S03]  /*176a0*/  @P0 FMUL R19, R19, 0.25 ;  /* 0x3e80000013130820 */ /* 0x000fc60000400000 */
[----:B------:R-:W-:Y:S01]  /*176b0*/  @!P2 FMUL R21, R21, 16777216 ;  /* 0x4b8000001515a820 */ /* 0x000fe20000400000 */
[----:B------:R-:W-:Y:S01]  /*176c0*/  @P0 FMUL R18, R18, 0.25 ;  /* 0x3e80000012120820 */ /* 0x000fe20000400000 */
[----:B------:R-:W-:Y:S01]  /*176d0*/  @!P2 FMUL R19, R19, 16777216 ;  /* 0x4b8000001313a820 */ /* 0x000fe20000400000 */
[----:B------:R-:W-:Y:S01]  /*176e0*/  @P0 FMUL R17, R17, 0.25 ;  /* 0x3e80000011110820 */ /* 0x000fe20000400000 */
[----:B------:R-:W-:Y:S01]  /*176f0*/  @P0 FMUL R16, R16, 0.25 ;  /* 0x3e80000010100820 */ /* 0x000fe20000400000 */
[----:B------:R-:W-:Y:S01]  /*17700*/  @!P2 FMUL R18, R18, 16777216 ;  /* 0x4b8000001212a820 */ /* 0x000fe20000400000 */
[----:B------:R-:W-:Y:S01]  /*17710*/  @P0 FMUL R11, R11, 0.25 ;  /* 0x3e8000000b0b0820 */ /* 0x000fe20000400000 */
[----:B------:R-:W-:Y:S01]  /*17720*/  @!P2 FMUL R17, R17, 16777216 ;  /* 0x4b8000001111a820 */ /* 0x000fe20000400000 */
[----:B------:R-:W-:Y:S01]  /*17730*/  @P1 FMUL R10, R10, 0.25 ;  /* 0x3e8000000a0a1820 */ /* 0x000fe20000400000 */
[----:B------:R-:W-:Y:S01]  /*17740*/  @P1 FMUL R9, R9, 0.25 ;  /* 0x3e80000009091820 */ /* 0x000fe20000400000 */
[----:B------:R-:W-:Y:S01]  /*17750*/  @P1 FMUL R8, R8, 0.25 ;  /* 0x3e80000008081820 */ /* 0x000fe20000400000 */
[----:B------:R-:W-:Y:S01]  /*17760*/  @!P2 FMUL R16, R16, 16777216 ;  /* 0x4b8000001010a820 */ /* 0x000fe20000400000 */
[----:B------:R-:W-:Y:S01]  /*17770*/  FMUL R29, R25, R17 ;  /* 0x00000011191d7220 */ /* 0x000fe20000400000 */
[----:B------:R-:W-:Y:S01]  /*17780*/  @P1 FMUL R5, R5, 0.25 ;  /* 0x3e80000005051820 */ /* 0x000fe20000400000 */
[----:B------:R-:W-:Y:S01]  /*17790*/  @!P2 FMUL R11, R11, 16777216 ;  /* 0x4b8000000b0ba820 */ /* 0x000fe20000400000 */
[----:B------:R-:W-:Y:S01]  /*177a0*/  @!P3 FMUL R10, R10, 16777216 ;  /* 0x4b8000000a0ab820 */ /* 0x000fe20000400000 */
[----:B------:R-:W-:Y:S01]  /*177b0*/  @!P3 FMUL R9, R9, 16777216 ;  /* 0x4b8000000909b820 */ /* 0x000fe20000400000 */
[----:B------:R-:W-:Y:S01]  /*177c0*/  @P0 FMUL R4, R4, 0.25 ;  /* 0x3e80000004040820 */ /* 0x000fe20000400000 */
[----:B------:R-:W-:Y:S01]  /*177d0*/  @!P3 FMUL R8, R8, 16777216 ;  /* 0x4b8000000808b820 */ /* 0x000fe20000400000 */
[----:B------:R-:W-:Y:S01]  /*177e0*/  @P0 FMUL R22, R22, 0.25 ;  /* 0x3e80000016160820 */ /* 0x000fe20000400000 */
[----:B------:R-:W-:Y:S01]  /*177f0*/  @!P3 FMUL R5, R5, 16777216 ;  /* 0x4b8000000505b820 */ /* 0x000fe20000400000 */
[----:B------:R-:W-:Y:S01]  /*17800*/  @P0 FMUL R2, R2, 0.25 ;  /* 0x3e80000002020820 */ /* 0x000fe20000400000 */
[----:B------:R-:W-:Y:S01]  /*17810*/  @!P2 FMUL R4, R4, 16777216 ;  /* 0x4b8000000404a820 */ /* 0x000fe20000400000 */
[----:B------:R-:W-:-:S02]  /*17820*/  @!P2 FMUL R22, R22, 16777216 ;  /* 0x4b8000001616a820 */ /* 0x000fc40000400000 */
[----:B------:R-:W-:Y:S01]  /*17830*/  @!P2 FMUL R2, R2, 16777216 ;  /* 0x4b8000000202a820 */ /* 0x000fe20000400000 */
[----:B--2---:R-:W-:-:S04]  /*17840*/  @P1 FMUL R24, R24, 0.25 ;  /* 0x3e80000018181820 */ /* 0x004fc80000400000 */
[----:B------:R-:W-:-:S06]  /*17850*/  @!P3 FMUL R24, R24, 16777216 ;  /* 0x4b8000001818b820 */ /* 0x000fcc0000400000 */
[----:B------:R-:W0:Y:S01]  /*17860*/  MUFU.RCP R24, R24 ;  /* 0x0000001800187308 */ /* 0x000e220000001000 */
[C---:B---3--:R-:W-:Y:S01]  /*17870*/  FMUL R3, R25.reuse, R12 ;  /* 0x0000000c19037220 */ /* 0x048fe20000400000 */
[C---:B------:R-:W-:Y:S01]  /*17880*/  FMUL R0, R25.reuse, R6 ;  /* 0x0000000619007220 */ /* 0x040fe20000400000 */
[----:B------:R-:W-:-:S04]  /*17890*/  FMUL R6, R25, R7 ;  /* 0x0000000719067220 */ /* 0x000fc80000400000 */
[----:B------:R1:W-:Y:S04]  /*178a0*/  STL [R1+0xc8], R0 ;  /* 0x0000c80001007387 */ /* 0x0003e80000100800 */
[----:B------:R2:W-:Y:S04]  /*178b0*/  STL [R1+0xc4], R6 ;  /* 0x0000c40601007387 */ /* 0x0005e80000100800 */
[----:B------:R3:W-:Y:S01]  /*178c0*/  STL [R1+0xb8], R3 ;  /* 0x0000b80301007387 */ /* 0x0007e20000100800 */
[C---:B-1----:R-:W-:Y:S01]  /*178d0*/  FMUL R0, R25.reuse, R13 ;  /* 0x0000000d19007220 */ /* 0x042fe20000400000 */
[----:B--2---:R-:W-:-:S04]  /*178e0*/  FMUL R6, R25, R14 ;  /* 0x0000000e19067220 */ /* 0x004fc80000400000 */
[----:B------:R1:W-:Y:S01]  /*178f0*/  STL [R1+0xb4], R0 ;  /* 0x0000b40001007387 */ /* 0x0003e20000100800 */
[----:B---3--:R-:W-:-:S03]  /*17900*/  FMUL R3, R25, R15 ;  /* 0x0000000f19037220 */ /* 0x008fc60000400000 */
[----:B------:R2:W-:Y:S04]  /*17910*/  STL [R1+0xb0], R6 ;  /* 0x0000b00601007387 */ /* 0x0005e80000100800 */
[----:B------:R3:W-:Y:S01]  /*17920*/  STL [R1+0xac], R3 ;  /* 0x0000ac0301007387 */ /* 0x0007e20000100800 */
[C---:B-1----:R-:W-:Y:S01]  /*17930*/  FMUL R0, R25.reuse, R20 ;  /* 0x0000001419007220 */ /* 0x042fe20000400000 */
[----:B--2---:R-:W-:-:S04]  /*17940*/  FMUL R6, R25, R23 ;  /* 0x0000001719067220 */ /* 0x004fc80000400000 */
[----:B------:R1:W-:Y:S01]  /*17950*/  STL [R1+0xa8], R0 ;  /* 0x0000a80001007387 */ /* 0x0003e20000100800 */
[----:B---3--:R-:W-:-:S03]  /*17960*/  FMUL R3, R25, R27 ;  /* 0x0000001b19037220 */ /* 0x008fc60000400000 */
[----:B------:R-:W-:Y:S01]  /*17970*/  STL [R1+0x3c], R6 ;  /* 0x00003c0601007387 */ /* 0x000fe20000100800 */
[----:B-1----:R-:W-:-:S03]  /*17980*/  FMUL R0, R25, R21 ;  /* 0x0000001519007220 */ /* 0x002fc60000400000 */
[----:B------:R-:W2:Y:S04]  /*17990*/  LDL.LU R21, [R1+0x7ac] ;  /* 0x0007ac0001157983 */ /* 0x000ea80000300800 */
[----:B------:R1:W-:Y:S01]  /*179a0*/  STL [R1+0x38], R3 ;  /* 0x0000380301007387 */ /* 0x0003e20000100800 */
[C---:B------:R-:W-:Y:S01]  /*179b0*/  FMUL R7, R25.reuse, R16 ;  /* 0x0000001019077220 */ /* 0x040fe20000400000 */
[C---:B-1----:R-:W-:Y:S02]  /*179c0*/  FMUL R3, R25.reuse, R19 ;  /* 0x0000001319037220 */ /* 0x042fe40000400000 */
[----:B------:R-:W3:Y:S04]  /*179d0*/  LDL.LU R19, [R1+0x7a8] ;  /* 0x0007a80001137983 */ /* 0x000ee80000300800 */
[----:B------:R1:W-:Y:S01]  /*179e0*/  STL [R1+0x2c], R0 ;  /* 0x00002c0001007387 */ /* 0x0003e20000100800 */
[C---:B------:R-:W-:Y:S01]  /*179f0*/  FMUL R6, R25.reuse, R11 ;  /* 0x0000000b19067220 */ /* 0x040fe20000400000 */
[----:B0-----:R-:W-:Y:S01]  /*17a00*/  FMUL R13, R24, R10 ;  /* 0x0000000a180d7220 */ /* 0x001fe20000400000 */
[----:B-1----:R-:W-:-:S02]  /*17a10*/  FMUL R0, R25, R18 ;  /* 0x0000001219007220 */ /* 0x002fc40000400000 */
[----:B------:R-:W4:Y:S04]  /*17a20*/  LDL.LU R18, [R1+0x7a4] ;  /* 0x0007a40001127983 */ /* 0x000f280000300800 */
[----:B------:R0:W-:Y:S04]  /*17a30*/  STL [R1+0x28], R3 ;  /* 0x0000280301007387 */ /* 0x0001e80000100800 */
[----:B------:R-:W5:Y:S04]  /*17a40*/  LDL.LU R17, [R1+0x7a0] ;  /* 0x0007a00001117983 */ /* 0x000f680000300800 */
[----:B------:R1:W-:Y:S01]  /*17a50*/  STL [R1+0x18], R0 ;  /* 0x0000180001007387 */ /* 0x0003e20000100800 */
[----:B------:R-:W-:-:S03]  /*17a60*/  FMUL R12, R24, R9 ;  /* 0x00000009180c7220 */ /* 0x000fc60000400000 */
[----:B------:R-:W-:Y:S01]  /*17a70*/  STL [R1+0x760], R29 ;  /* 0x0007601d01007387 */ /* 0x000fe20000100800 */
[----:B0-----:R-:W-:-:S03]  /*17a80*/  FMUL R3, R24, R8 ;  /* 0x0000000818037220 */ /* 0x001fc60000400000 */
[----:B------:R-:W2:Y:S04]  /*17a90*/  LDL.LU R16, [R1+0x79c] ;  /* 0x00079c0001107983 */ /* 0x000ea80000300800 */
[----:B------:R-:W2:Y:S01]  /*17aa0*/  LDL.LU R11, [R1+0x798] ;  /* 0x00079800010b7983 */ /* 0x000ea20000300800 */
[----:B-1----:R-:W-:-:S03]  /*17ab0*/  FMUL R0, R24, R5 ;  /* 0x0000000518007220 */ /* 0x002fc60000400000 */
[----:B------:R-:W2:Y:S04]  /*17ac0*/  LDL.LU R10, [R1+0x794] ;  /* 0x00079400010a7983 */ /* 0x000ea80000300800 */
[----:B------:R-:W2:Y:S01]  /*17ad0*/  LDL.LU R9, [R1+0x790] ;  /* 0x0007900001097983 */ /* 0x000ea20000300800 */
[----:B------:R-:W-:-:S03]  /*17ae0*/  FMUL R14, R25, R4 ;  /* 0x00000004190e7220 */ /* 0x000fc60000400000 */
[----:B------:R-:W2:Y:S04]  /*17af0*/  LDL.LU R8, [R1+0x78c] ;  /* 0x00078c0001087983 */ /* 0x000ea80000300800 */
[----:B------:R-:W2:Y:S04]  /*17b00*/  LDL.LU R5, [R1+0x788] ;  /* 0x0007880001057983 */ /* 0x000ea80000300800 */
[----:B------:R0:W-:Y:S01]  /*17b10*/  STL [R1+0x77c], R24 ;  /* 0x00077c1801007387 */ /* 0x0001e20000100800 */
[----:B------:R-:W-:-:S03]  /*17b20*/  FMUL R15, R25, R2 ;  /* 0x00000002190f7220 */ /* 0x000fc60000400000 */
[----:B------:R-:W2:Y:S01]  /*17b30*/  LDL.LU R4, [R1+0x784] ;  /* 0x0007840001047983 */ /* 0x000ea20000300800 */
[----:B0-----:R-:W-:Y:S02]  /*17b40*/  IMAD.MOV.U32 R24, RZ, RZ, R28 ;  /* 0x000000ffff187224 */ /* 0x001fe400078e001c */
[----:B------:R-:W-:Y:S02]  /*17b50*/  FMUL R28, R25, R22 ;  /* 0x00000016191c7220 */ /* 0x000fe40000400000 */
[----:B------:R-:W2:Y:S04]  /*17b60*/  LDL.LU R22, [R1+0x4] ;  /* 0x0000040001167983 */ /* 0x000ea80000300800 */
[----:B------:R-:W3:Y:S04]  /*17b70*/  LDL.LU R26, [R1+0x10] ;  /* 0x00001000011a7983 */ /* 0x000ee80000300800 */
[----:B------:R-:W3:Y:S01]  /*17b80*/  LDL.LU R25, [R1+0x14] ;  /* 0x0000140001197983 */ /* 0x000ee20000300800 */
[----:B------:R-:W-:-:S03]  /*17b90*/  F2FP.BF16.F32.PACK_AB R12, R12, R3 ;  /* 0x000000030c0c723e */ /* 0x000fc600000010ff */
[----:B------:R-:W3:Y:S04]  /*17ba0*/  LDL.LU R23, [R1+0x20] ;  /* 0x0000200001177983 */ /* 0x000ee80000300800 */
[----:B------:R-:W3:Y:S04]  /*17bb0*/  LDL.LU R20, [R1+0x24] ;  /* 0x0000240001147983 */ /* 0x000ee80000300800 */
[----:B------:R-:W3:Y:S01]  /*17bc0*/  LDL.LU R29, [R1+0x34] ;  /* 0x00003400011d7983 */ /* 0x000ee20000300800 */
[----:B------:R-:W-:-:S03]  /*17bd0*/  F2FP.BF16.F32.PACK_AB R13, R13, R0 ;  /* 0x000000000d0d723e */ /* 0x000fc600000010ff */
[----:B------:R-:W3:Y:S04]  /*17be0*/  LDL.LU R27, [R1+0x98] ;  /* 0x00009800011b7983 */ /* 0x000ee80000300800 */
[----:B------:R-:W3:Y:S04]  /*17bf0*/  LDL.LU R2, [R1+0x9c] ;  /* 0x00009c0001027983 */ /* 0x000ee80000300800 */
[----:B------:R0:W-:Y:S01]  /*17c00*/  STL [R1+0x764], R28 ;  /* 0x0007641c01007387 */ /* 0x0001e20000100800 */
[----:B------:R-:W-:Y:S02]  /*17c10*/  F2FP.BF16.F32.PACK_AB R14, R6, R14 ;  /* 0x0000000e060e723e */ /* 0x000fe400000010ff */
[----:B------:R-:W-:Y:S01]  /*17c20*/  MOV R6, R24 ;  /* 0x0000001800067202 */ /* 0x000fe20000000f00 */
[----:B0-----:R-:W3:Y:S04]  /*17c30*/  LDL.LU R28, [R1+0x54] ;  /* 0x00005400011c7983 */ /* 0x001ee80000300800 */
[----:B------:R-:W3:Y:S04]  /*17c40*/  LDL.LU R3, [R1+0x5c] ;  /* 0x00005c0001037983 */ /* 0x000ee80000300800 */
[----:B------:R0:W-:Y:S04]  /*17c50*/  STL [R1+0x76c], R12 ;  /* 0x00076c0c01007387 */ /* 0x0001e80000100800 */
[----:B0-----:R-:W4:Y:S04]  /*17c60*/  LDL.LU R12, [R1+0x8c] ;  /* 0x00008c00010c7983 */ /* 0x001f280000300800 */
[----:B------:R-:W4:Y:S04]  /*17c70*/  LDL.LU R0, [R1+0x30] ;  /* 0x0000300001007983 */ /* 0x000f280000300800 */
[----:B------:R0:W-:Y:S04]  /*17c80*/  STL [R1+0x770], R13 ;  /* 0x0007700d01007387 */ /* 0x0001e80000100800 */
[----:B0-----:R-:W5:Y:S04]  /*17c90*/  LDL.LU R13, [R1+0x88] ;  /* 0x00008800010d7983 */ /* 0x001f680000300800 */
[----:B------:R-:W5:Y:S01]  /*17ca0*/  LDL.LU R24, [R1+0x90] ;  /* 0x0000900001187983 */ /* 0x000f620000300800 */
[----:B------:R-:W-:-:S03]  /*17cb0*/  F2FP.BF16.F32.PACK_AB R15, R7, R15 ;  /* 0x0000000f070f723e */ /* 0x000fc600000010ff */
[----:B------:R0:W-:Y:S04]  /*17cc0*/  STL [R1+0x774], R14 ;  /* 0x0007740e01007387 */ /* 0x0001e80000100800 */
[----:B0-----:R-:W5:Y:S04]  /*17cd0*/  LDL.LU R14, [R1+0x74] ;  /* 0x00007400010e7983 */ /* 0x001f680000300800 */
[----:B------:R-:W5:Y:S04]  /*17ce0*/  LDL.LU R7, [R1+0x94] ;  /* 0x0000940001077983 */ /* 0x000f680000300800 */
[----:B------:R0:W-:Y:S04]  /*17cf0*/  STL [R1+0x778], R15 ;  /* 0x0007780f01007387 */ /* 0x0001e80000100800 */
[----:B0-----:R-:W5:Y:S01]  /*17d00*/  LDL.LU R15, [R1+0x70] ;  /* 0x00007000010f7983 */ /* 0x001f620000300800 */
[----:B--2---:R-:W-:-:S04]  /*17d10*/  @P1 FMUL R22, R22, 0.25 ;  /* 0x3e80000016161820 */ /* 0x004fc80000400000 */
[----:B------:R-:W-:-:S05]  /*17d20*/  @!P3 FMUL R22, R22, 16777216 ;  /* 0x4b8000001616b820 */ /* 0x000fca0000400000 */
[----:B------:R0:W-:Y:S04]  /*17d30*/  STL [R1+0x4], R22 ;  /* 0x0000041601007387 */ /* 0x0001e80000100800 */
[----:B0-----:R-:W2:Y:S01]  /*17d40*/  LDL.LU R22, [R1+0x780] ;  /* 0x0007800001167983 */ /* 0x001ea20000300800 */
[----:B---3--:R-:W-:-:S04]  /*17d50*/  @P1 FMUL R3, R3, 0.25 ;  /* 0x3e80000003031820 */ /* 0x008fc80000400000 */
[----:B------:R-:W-:Y:S01]  /*17d60*/  @!P3 FMUL R3, R3, 16777216 ;  /* 0x4b8000000303b820 */ /* 0x000fe20000400000 */
[----:B----4-:R-:W-:-:S04]  /*17d70*/  @P1 FMUL R0, R0, 0.25 ;  /* 0x3e80000000001820 */ /* 0x010fc80000400000 */
[----:B------:R-:W-:-:S05]  /*17d80*/  @!P3 FMUL R0, R0, 16777216 ;  /* 0x4b8000000000b820 */ /* 0x000fca0000400000 */
[----:B------:R-:W-:Y:S01]  /*17d90*/  STL [R1+0x30], R0 ;  /* 0x0000300001007387 */ /* 0x000fe20000100800 */
[----:B-----5:R-:W-:-:S04]  /*17da0*/  @P1 FMUL R24, R24, 0.25 ;  /* 0x3e80000018181820 */ /* 0x020fc80000400000 */
[----:B------:R-:W-:Y:S01]  /*17db0*/  @!P3 FMUL R24, R24, 16777216 ;  /* 0x4b8000001818b820 */ /* 0x000fe20000400000 */
[----:B------:R-:W-:Y:S04]  /*17dc0*/  STL [R1+0x5c], R3 ;  /* 0x00005c0301007387 */ /* 0x000fe80000100800 */
[----:B------:R0:W-:Y:S04]  /*17dd0*/  STL [R1+0x90], R24 ;  /* 0x0000901801007387 */ /* 0x0001e80000100800 */
[----:B0-----:R-:W3:Y:S01]  /*17de0*/  LDL.LU R24, [R1+0x77c] ;  /* 0x00077c0001187983 */ /* 0x001ee20000300800 */
[----:B------:R-:W-:Y:S01]  /*17df0*/  @P1 FMUL R19, R19, 0.25 ;  /* 0x3e80000013131820 */ /* 0x000fe20000400000 */
[----:B------:R-:W-:Y:S01]  /*17e00*/  @P1 FMUL R7, R7, 0.25 ;  /* 0x3e80000007071820 */ /* 0x000fe20000400000 */
[----:B------:R-:W-:-:S02]  /*17e10*/  @P1 FMUL R6, R6, 0.25 ;  /* 0x3e80000006061820 */ /* 0x000fc40000400000 */
[----:B------:R-:W-:Y:S01]  /*17e20*/  @!P3 FMUL R19, R19, 16777216 ;  /* 0x4b8000001313b820 */ /* 0x000fe20000400000 */
[----:B------:R-:W-:Y:S01]  /*17e30*/  @P1 FMUL R18, R18, 0.25 ;  /* 0x3e80000012121820 */ /* 0x000fe20000400000 */
[----:B------:R-:W-:Y:S01]  /*17e40*/  @P1 FMUL R17, R17, 0.25 ;  /* 0x3e80000011111820 */ /* 0x000fe20000400000 */
[----:B------:R-:W-:Y:S01]  /*17e50*/  @!P3 FMUL R7, R7, 16777216 ;  /* 0x4b8000000707b820 */ /* 0x000fe20000400000 */
[----:B------:R-:W-:Y:S01]  /*17e60*/  @!P3 FMUL R6, R6, 16777216 ;  /* 0x4b8000000606b820 */ /* 0x000fe20000400000 */
[----:B------:R-:W-:Y:S01]  /*17e70*/  @!P3 FMUL R18, R18, 16777216 ;  /* 0x4b8000001212b820 */ /* 0x000fe20000400000 */
[----:B------:R-:W-:Y:S01]  /*17e80*/  @P1 FMUL R16, R16, 0.25 ;  /* 0x3e80000010101820 */ /* 0x000fe20000400000 */
[----:B------:R-:W-:Y:S01]  /*17e90*/  @!P3 FMUL R17, R17, 16777216 ;  /* 0x4b8000001111b820 */ /* 0x000fe20000400000 */
[----:B------:R-:W-:Y:S02]  /*17ea0*/  STL [R1+0x94], R7 ;  /* 0x0000940701007387 */ /* 0x000fe40000100800 */
[----:B------:R-:W-:Y:S01]  /*17eb0*/  @!P3 FMUL R16, R16, 16777216 ;  /* 0x4b8000001010b820 */ /* 0x000fe20000400000 */
[----:B------:R-:W-:-:S02]  /*17ec0*/  VIADD R3, R21, 0xc0cafb0d ;  /* 0xc0cafb0d15037836 */ /* 0x000fc40000000000 */
[----:B------:R-:W-:-:S03]  /*17ed0*/  @P1 FMUL R11, R11, 0.25 ;  /* 0x3e8000000b0b1820 */ /* 0x000fc60000400000 */
[----:B------:R-:W-:Y:S01]  /*17ee0*/  LOP3.LUT R3, R3, 0xff800000, RZ, 0xc0, !PT ;  /* 0xff80000003037812 */ /* 0x000fe200078ec0ff */
[----:B------:R-:W-:Y:S01]  /*17ef0*/  @!P3 FMUL R11, R11, 16777216 ;  /* 0x4b8000000b0bb820 */ /* 0x000fe20000400000 */
[C---:B---3--:R-:W-:Y:S01]  /*17f00*/  FMUL R19, R24.reuse, R19 ;  /* 0x0000001318137220 */ /* 0x048fe20000400000 */
[----:B------:R-:W-:-:S04]  /*17f10*/  FMUL R18, R24, R18 ;  /* 0x0000001218127220 */ /* 0x000fc80000400000 */
[----:B------:R0:W-:Y:S02]  /*17f20*/  STL [R1+0x64], R19 ;  /* 0x0000641301007387 */ /* 0x0001e40000100800 */
[----:B0-----:R-:W-:Y:S01]  /*17f30*/  MOV R19, R6 ;  /* 0x0000000600137202 */ /* 0x001fe20000000f00 */
[C---:B------:R-:W-:Y:S02]  /*17f40*/  FMUL R6, R24.reuse, R17 ;  /* 0x0000001118067220 */ /* 0x040fe40000400000 */
[----:B------:R-:W3:Y:S04]  /*17f50*/  LDL.LU R17, [R1+0x30] ;  /* 0x0000300001117983 */ /* 0x000ee80000300800 */
[----:B------:R0:W-:Y:S04]  /*17f60*/  STL [R1+0x60], R18 ;  /* 0x0000601201007387 */ /* 0x0001e80000100800 */
[----:B------:R-:W-:Y:S01]  /*17f70*/  STL [R1+0x58], R6 ;  /* 0x0000580601007387 */ /* 0x000fe20000100800 */
[----:B0-----:R-:W-:-:S03]  /*17f80*/  FMUL R18, R24, R16 ;  /* 0x0000001018127220 */ /* 0x001fc60000400000 */
[----:B------:R-:W4:Y:S04]  /*17f90*/  LDL.LU R16, [R1+0x4] ;  /* 0x0000040001107983 */ /* 0x000f280000300800 */
[----:B------:R0:W-:Y:S04]  /*17fa0*/  STL [R1+0x50], R18 ;  /* 0x0000501201007387 */ /* 0x0001e80000100800 */
[----:B0-----:R-:W5:Y:S01]  /*17fb0*/  LDL.LU R18, [R1+0x5c] ;  /* 0x00005c0001127983 */ /* 0x001f620000300800 */
[----:B--2---:R-:W-:Y:S02]  /*17fc0*/  IADD3 R0, PT, PT, R22, -0x3f3504f3, RZ ;  /* 0xc0cafb0d16007810 */ /* 0x004fe40007ffe0ff */
[----:B------:R-:W-:Y:S01]  /*17fd0*/  IADD3 R3, PT, PT, R21, -R3, RZ ;  /* 0x8000000315037210 */ /* 0x000fe20007ffe0ff */
[----:B------:R-:W-:Y:S01]  /*17fe0*/  @P1 FMUL R10, R10, 0.25 ;  /* 0x3e8000000a0a1820 */ /* 0x000fe20000400000 */
[----:B------:R-:W-:Y:S01]  /*17ff0*/  @P1 FMUL R9, R9, 0.25 ;  /* 0x3e80000009091820 */ /* 0x000fe20000400000 */
[----:B------:R-:W-:Y:S01]  /*18000*/  LOP3.LUT R0, R0, 0xff800000, RZ, 0xc0, !PT ;  /* 0xff80000000007812 */ /* 0x000fe200078ec0ff */
[----:B------:R-:W-:Y:S01]  /*18010*/  FMUL R6, R24, R11 ;  /* 0x0000000b18067220 */ /* 0x000fe20000400000 */
[----:B------:R-:W-:Y:S01]  /*18020*/  @P1 FMUL R8, R8, 0.25 ;  /* 0x3e80000008081820 */ /* 0x000fe20000400000 */
[----:B------:R-:W-:Y:S01]  /*18030*/  MOV R7, 0x3dc6b27f ;  /* 0x3dc6b27f00077802 */ /* 0x000fe20000000f00 */
[----:B------:R-:W-:Y:S01]  /*18040*/  FADD R3, R3, -1 ;  /* 0xbf80000003037421 */ /* 0x000fe20000000000 */
[----:B------:R-:W-:Y:S01]  /*18050*/  @!P3 FMUL R10, R10, 16777216 ;  /* 0x4b8000000a0ab820 */ /* 0x000fe20000400000 */
[----:B------:R-:W-:Y:S01]  /*18060*/  @!P3 FMUL R9, R9, 16777216 ;  /* 0x4b8000000909b820 */ /* 0x000fe20000400000 */
[----:B------:R-:W-:Y:S01]  /*18070*/  @!P3 FMUL R8, R8, 16777216 ;  /* 0x4b8000000808b820 */ /* 0x000fe20000400000 */
[----:B------:R-:W-:Y:S01]  /*18080*/  IMAD.IADD R0, R22, 0x1, -R0 ;  /* 0x0000000116007824 */ /* 0x000fe200078e0a00 */
[----:B------:R0:W-:Y:S01]  /*18090*/  STL [R1+0x4c], R6 ;  /* 0x00004c0601007387 */ /* 0x0001e20000100800 */
[----:B------:R-:W-:Y:S01]  /*180a0*/  @P1 FMUL R5, R5, 0.25 ;  /* 0x3e80000005051820 */ /* 0x000fe20000400000 */
[----:B------:R-:W-:Y:S01]  /*180b0*/  FMUL R10, R24, R10 ;  /* 0x0000000a180a7220 */ /* 0x000fe20000400000 */
[----:B------:R-:W-:Y:S01]  /*180c0*/  @P1 FMUL R4, R4, 0.25 ;  /* 0x3e80000004041820 */ /* 0x000fe20000400000 */
[----:B------:R-:W-:Y:S01]  /*180d0*/  FMUL R9, R24, R9 ;  /* 0x0000000918097220 */ /* 0x000fe20000400000 */
[----:B------:R-:W-:Y:S01]  /*180e0*/  FADD R0, R0, -1 ;  /* 0xbf80000000007421 */ /* 0x000fe20000000000 */
[----:B------:R-:W-:Y:S01]  /*180f0*/  FMUL R8, R24, R8 ;  /* 0x0000000818087220 */ /* 0x000fe20000400000 */
[----:B0-----:R-:W-:Y:S01]  /*18100*/  FFMA.FTZ R6, R3, R7, -0.16845393180847167969 ;  /* 0xbe2c7f3003067423 */ /* 0x001fe20000010007 */
[----:B------:R-:W-:Y:S01]  /*18110*/  @!P3 FMUL R5, R5, 16777216 ;  /* 0x4b8000000505b820 */ /* 0x000fe20000400000 */
[----:B------:R-:W-:-:S02]  /*18120*/  @!P3 FMUL R4, R4, 16777216 ;  /* 0x4b8000000404b820 */ /* 0x000fc40000400000 */
[C---:B------:R-:W-:Y:S01]  /*18130*/  FFMA.FTZ R6, R3.reuse, R6, 0.1716887056827545166 ;  /* 0x3e2fcf2a03067423 */ /* 0x040fe20000010006 */
[----:B------:R-:W-:Y:S01]  /*18140*/  STL [R1+0x48], R10 ;  /* 0x0000480a01007387 */ /* 0x000fe20000100800 */
[----:B------:R-:W-:Y:S02]  /*18150*/  FFMA.FTZ R7, R0, R7, -0.16845393180847167969 ;  /* 0xbe2c7f3000077423 */ /* 0x000fe40000010007 */
[C---:B------:R-:W-:Y:S01]  /*18160*/  FFMA.FTZ R6, R3.reuse, R6, -0.17900948226451873779 ;  /* 0xbe374e4303067423 */ /* 0x040fe20000010006 */
[----:B------:R-:W-:Y:S04]  /*18170*/  STL [R1+0x44], R9 ;  /* 0x0000440901007387 */ /* 0x000fe80000100800 */
[----:B------:R0:W-:Y:S01]  /*18180*/  STL [R1+0x40], R8 ;  /* 0x0000400801007387 */ /* 0x0001e20000100800 */
[C---:B------:R-:W-:Y:S01]  /*18190*/  FFMA.FTZ R6, R3.reuse, R6, 0.20512372255325317383 ;  /* 0x3e520bf403067423 */ /* 0x040fe20000010006 */
[C---:B0-----:R-:W-:Y:S01]  /*181a0*/  FMUL R8, R24.reuse, R5 ;  /* 0x0000000518087220 */ /* 0x041fe20000400000 */
[----:B------:R-:W-:Y:S01]  /*181b0*/  FMUL R5, R24, R4 ;  /* 0x0000000418057220 */ /* 0x000fe20000400000 */
[----:B------:R-:W-:Y:S01]  /*181c0*/  FFMA.FTZ R4, R0, R7, 0.1716887056827545166 ;  /* 0x3e2fcf2a00047423 */ /* 0x000fe20000010007 */
[----:B------:R-:W-:-:S03]  /*181d0*/  FFMA.FTZ R6, R3, R6, -0.24046532809734344482 ;  /* 0xbe763c8b03067423 */ /* 0x000fc60000010006 */
[----:B------:R-:W-:Y:S01]  /*181e0*/  FFMA.FTZ R4, R0, R4, -0.17900948226451873779 ;  /* 0xbe374e4300047423 */ /* 0x000fe20000010004 */
[----:B------:R-:W-:-:S03]  /*181f0*/  FFMA.FTZ R6, R3, R6, 0.28857114911079406738 ;  /* 0x3e93bf9903067423 */ /* 0x000fc60000010006 */
[----:B------:R-:W-:Y:S01]  /*18200*/  FFMA.FTZ R4, R0, R4, 0.20512372255325317383 ;  /* 0x3e520bf400047423 */ /* 0x000fe20000010004 */
[----:B------:R-:W-:Y:S01]  /*18210*/  @P1 FMUL R29, R29, 0.25 ;  /* 0x3e8000001d1d1820 */ /* 0x000fe20000400000 */
[----:B------:R-:W-:Y:S01]  /*18220*/  @P1 FMUL R28, R28, 0.25 ;  /* 0x3e8000001c1c1820 */ /* 0x000fe20000400000 */
[----:B------:R-:W-:Y:S01]  /*18230*/  @P1 FMUL R15, R15, 0.25 ;  /* 0x3e8000000f0f1820 */ /* 0x000fe20000400000 */
[----:B------:R-:W-:Y:S01]  /*18240*/  FFMA.FTZ R4, R0, R4, -0.24046532809734344482 ;  /* 0xbe763c8b00047423 */ /* 0x000fe20000010004 */
[----:B------:R0:W-:Y:S01]  /*18250*/  STL [R1+0x1c], R8 ;  /* 0x00001c0801007387 */ /* 0x0001e20000100800 */
[----:B------:R-:W-:Y:S01]  /*18260*/  FFMA.FTZ R6, R3, R6, -0.36067417263984680176 ;  /* 0xbeb8aa4903067423 */ /* 0x000fe20000010006 */
[----:B------:R-:W-:Y:S01]  /*18270*/  @P1 FMUL R14, R14, 0.25 ;  /* 0x3e8000000e0e1820 */ /* 0x000fe20000400000 */
[----:B------:R-:W-:Y:S01]  /*18280*/  FMUL R7, R24, R19 ;  /* 0x0000001318077220 */ /* 0x000fe20000400000 */
[----:B------:R-:W-:Y:S01]  /*18290*/  STL [R1+0xc], R5 ;  /* 0x00000c0501007387 */ /* 0x000fe20000100800 */
[----:B------:R-:W-:Y:S01]  /*182a0*/  @P1 FMUL R13, R13, 0.25 ;  /* 0x3e8000000d0d1820 */ /* 0x000fe20000400000 */
[----:B------:R-:W-:Y:S01]  /*182b0*/  @!P3 FMUL R29, R29, 16777216 ;  /* 0x4b8000001d1db820 */ /* 0x000fe20000400000 */
[----:B------:R-:W-:Y:S01]  /*182c0*/  @P1 FMUL R12, R12, 0.25 ;  /* 0x3e8000000c0c1820 */ /* 0x000fe20000400000 */
[----:B------:R-:W-:Y:S01]  /*182d0*/  @!P3 FMUL R28, R28, 16777216 ;  /* 0x4b8000001c1cb820 */ /* 0x000fe20000400000 */
[----:B------:R-:W-:Y:S01]  /*182e0*/  FFMA.FTZ R4, R0, R4, 0.28857114911079406738 ;  /* 0x3e93bf9900047423 */ /* 0x000fe20000010004 */
[----:B------:R-:W-:Y:S01]  /*182f0*/  @!P3 FMUL R15, R15, 16777216 ;  /* 0x4b8000000f0fb820 */ /* 0x000fe20000400000 */
[----:B------:R-:W-:Y:S01]  /*18300*/  FFMA.FTZ R6, R3, R6, 0.48089820146560668945 ;  /* 0x3ef6384a03067423 */ /* 0x000fe20000010006 */
[----:B------:R-:W-:Y:S01]  /*18310*/  @!P3 FMUL R14, R14, 16777216 ;  /* 0x4b8000000e0eb820 */ /* 0x000fe20000400000 */
[----:B------:R-:W2:Y:S01]  /*18320*/  LDL.LU R19, [R1+0x94] ;  /* 0x0000940001137983 */ /* 0x000ea20000300800 */
[----:B------:R-:W-:Y:S01]  /*18330*/  @!P3 FMUL R13, R13, 16777216 ;  /* 0x4b8000000d0db820 */ /* 0x000fe20000400000 */
[----:B------:R-:W-:Y:S01]  /*18340*/  @!P3 FMUL R12, R12, 16777216 ;  /* 0x4b8000000c0cb820 */ /* 0x000fe20000400000 */
[C---:B0-----:R-:W-:Y:S01]  /*18350*/  FMUL R8, R24.reuse, R29 ;  /* 0x0000001d18087220 */ /* 0x041fe20000400000 */
[----:B------:R0:W-:Y:S01]  /*18360*/  STL [R1+0x8], R7 ;  /* 0x0000080701007387 */ /* 0x0001e20000100800 */
[----:B------:R-:W-:Y:S01]  /*18370*/  FMUL R9, R24, R28 ;  /* 0x0000001c18097220 */ /* 0x000fe20000400000 */
[----:B0-----:R-:W-:Y:S01]  /*18380*/  FFMA.FTZ R7, R0, R4, -0.36067417263984680176 ;  /* 0xbeb8aa4900077423 */ /* 0x001fe20000010004 */
[C---:B------:R-:W-:Y:S01]  /*18390*/  FMUL R4, R24.reuse, R14 ;  /* 0x0000000e18047220 */ /* 0x040fe20000400000 */
[C---:B---3--:R-:W-:Y:S01]  /*183a0*/  FMUL R11, R24.reuse, R17 ;  /* 0x00000011180b7220 */ /* 0x048fe20000400000 */
[----:B------:R-:W-:Y:S01]  /*183b0*/  FFMA.FTZ R17, R3, R6, -0.72134751081466674805 ;  /* 0xbf38aa3b03117423 */ /* 0x000fe20000010006 */
[C---:B------:R-:W-:Y:S01]  /*183c0*/  FMUL R6, R24.reuse, R13 ;  /* 0x0000000d18067220 */ /* 0x040fe20000400000 */
[----:B----4-:R-:W-:Y:S01]  /*183d0*/  FMUL R5, R24, R16 ;  /* 0x0000001018057220 */ /* 0x010fe20000400000 */
[----:B------:R-:W-:-:S04]  /*183e0*/  FFMA.FTZ R16, R0, R7, 0.48089820146560668945 ;  /* 0x3ef6384a00107423 */ /* 0x000fc80000010007 */
[----:B------:R0:W-:Y:S04]  /*183f0*/  STL [R1], R5 ;  /* 0x0000000501007387 */ /* 0x0001e80000100800 */
[----:B------:R-:W3:Y:S01]  /*18400*/  LDL.LU R29, [R1+0xc0] ;  /* 0x0000c000011d7983 */ /* 0x000ee20000300800 */
[----:B------:R-:W-:-:S03]  /*18410*/  FMUL R7, R24, R12 ;  /* 0x0000000c18077220 */ /* 0x000fc60000400000 */
[----:B------:R-:W4:Y:S01]  /*18420*/  LDL.LU R28, [R1+0xbc] ;  /* 0x0000bc00011c7983 */ /* 0x000f220000300800 */
[----:B0-----:R-:W-:-:S03]  /*18430*/  FMUL R5, R24, R15 ;  /* 0x0000000f18057220 */ /* 0x001fc60000400000 */
[----:B------:R-:W3:Y:S01]  /*18440*/  LDL.LU R15, [R1+0x778] ;  /* 0x00077800010f7983 */ /* 0x000ee20000300800 */
[----:B-----5:R-:W-:Y:S01]  /*18450*/  FMUL R10, R24, R18 ;  /* 0x00000012180a7220 */ /* 0x020fe20000400000 */
[----:B------:R-:W-:Y:S02]  /*18460*/  FMUL R18, R3, R17 ;  /* 0x0000001103127220 */ /* 0x000fe40000400000 */
[----:B------:R-:W5:Y:S04]  /*18470*/  LDL.LU R14, [R1+0x774] ;  /* 0x00077400010e7983 */ /* 0x000f680000300800 */
[----:B------:R-:W5:Y:S04]  /*18480*/  LDL.LU R13, [R1+0x770] ;  /* 0x00077000010d7983 */ /* 0x000f680000300800 */
[----:B------:R-:W5:Y:S04]  /*18490*/  LDL.LU R12, [R1+0x76c] ;  /* 0x00076c00010c7983 */ /* 0x000f680000300800 */
[----:B------:R-:W3:Y:S01]  /*184a0*/  LDL.LU R17, [R1+0x90] ;  /* 0x0000900001117983 */ /* 0x000ee20000300800 */
[----:B------:R-:W-:Y:S01]  /*184b0*/  @P1 FMUL R26, R26, 0.25 ;  /* 0x3e8000001a1a1820 */ /* 0x000fe20000400000 */
[----:B------:R-:W-:Y:S01]  /*184c0*/  @P1 FMUL R25, R25, 0.25 ;  /* 0x3e80000019191820 */ /* 0x000fe20000400000 */
[----:B------:R-:W-:Y:S01]  /*184d0*/  @P1 FMUL R23, R23, 0.25 ;  /* 0x3e80000017171820 */ /* 0x000fe20000400000 */
[----:B------:R-:W-:Y:S01]  /*184e0*/  @P1 FMUL R20, R20, 0.25 ;  /* 0x3e80000014141820 */ /* 0x000fe20000400000 */
[----:B------:R-:W-:Y:S01]  /*184f0*/  @P1 FMUL R27, R27, 0.25 ;  /* 0x3e8000001b1b1820 */ /* 0x000fe20000400000 */
[----:B------:R-:W-:Y:S01]  /*18500*/  @P1 FMUL R2, R2, 0.25 ;  /* 0x3e80000002021820 */ /* 0x000fe20000400000 */
[----:B------:R-:W-:Y:S01]  /*18510*/  @!P3 FMUL R26, R26, 16777216 ;  /* 0x4b8000001a1ab820 */ /* 0x000fe20000400000 */
[----:B------:R-:W-:Y:S01]  /*18520*/  @!P3 FMUL R25, R25, 16777216 ;  /* 0x4b8000001919b820 */ /* 0x000fe20000400000 */
[----:B------:R-:W-:Y:S01]  /*18530*/  @!P3 FMUL R23, R23, 16777216 ;  /* 0x4b8000001717b820 */ /* 0x000fe20000400000 */
[----:B------:R-:W-:Y:S01]  /*18540*/  @!P3 FMUL R20, R20, 16777216 ;  /* 0x4b8000001414b820 */ /* 0x000fe20000400000 */
[----:B------:R-:W-:Y:S01]  /*18550*/  @!P3 FMUL R27, R27, 16777216 ;  /* 0x4b8000001b1bb820 */ /* 0x000fe20000400000 */
[----:B------:R-:W-:Y:S01]  /*18560*/  @!P3 FMUL R2, R2, 16777216 ;  /* 0x4b8000000202b820 */ /* 0x000fe20000400000 */
[C---:B------:R-:W-:Y:S01]  /*18570*/  FMUL R26, R24.reuse, R26 ;  /* 0x0000001a181a7220 */ /* 0x040fe20000400000 */
[C---:B------:R-:W-:Y:S01]  /*18580*/  FMUL R25, R24.reuse, R25 ;  /* 0x0000001918197220 */ /* 0x040fe20000400000 */
[C---:B------:R-:W-:Y:S01]  /*18590*/  FMUL R23, R24.reuse, R23 ;  /* 0x0000001718177220 */ /* 0x040fe20000400000 */
[C---:B------:R-:W-:Y:S01]  /*185a0*/  FMUL R20, R24.reuse, R20 ;  /* 0x0000001418147220 */ /* 0x040fe20000400000 */
[C---:B------:R-:W-:Y:S01]  /*185b0*/  FMUL R27, R24.reuse, R27 ;  /* 0x0000001b181b7220 */ /* 0x040fe20000400000 */
[C---:B--2---:R-:W-:Y:S01]  /*185c0*/  FMUL R19, R24.reuse, R19 ;  /* 0x0000001318137220 */ /* 0x044fe20000400000 */
[C---:B---3--:R-:W-:Y:S01]  /*185d0*/  FMUL R17, R24.reuse, R17 ;  /* 0x0000001118117220 */ /* 0x048fe20000400000 */
[----:B------:R-:W-:-:S02]  /*185e0*/  FMUL R24, R24, R2 ;  /* 0x0000000218187220 */ /* 0x000fc40000400000 */
[----:B------:R-:W5:Y:S01]  /*185f0*/  LDL.LU R2, [R1+0x768] ;  /* 0x0007680001027983 */ /* 0x000f620000300800 */
[----:B------:R-:W-:Y:S01]  /*18600*/  ISETP.GE.U32.AND P1, PT, R21, 0x7f800000, PT ;  /* 0x7f8000001500780c */ /* 0x000fe20003f26070 */
[----:B------:R-:W-:Y:S01]  /*18610*/  FFMA.FTZ R16, R0, R16, -0.72134751081466674805 ;  /* 0xbf38aa3b00107423 */ /* 0x000fe20000010010 */
[----:B------:R-:W-:-:S03]  /*18620*/  ISETP.GE.U32.AND P2, PT, R22, 0x7f800000, PT ;  /* 0x7f8000001600780c */ /* 0x000fc60003f46070 */
[----:B------:R-:W-:Y:S01]  /*18630*/  FMUL R16, R0, R16 ;  /* 0x0000001000107220 */ /* 0x000fe20000400000 */
[----:B------:R-:W-:-:S03]  /*18640*/  FMUL R18, R3, R18 ;  /* 0x0000001203127220 */ /* 0x000fc60000400000 */
[----:B------:R-:W-:Y:S01]  /*18650*/  FMUL R16, R0, R16 ;  /* 0x0000001000107220 */ /* 0x000fe20000400000 */
[----:B------:R-:W-:-:S03]  /*18660*/  FFMA.FTZ R18, R3, 1.4426950216293334961, R18 ;  /* 0x3fb8aa3b03127823 */ /* 0x000fc60000010012 */
[----:B------:R-:W-:Y:S01]  /*18670*/  FFMA.FTZ R16, R0, 1.4426950216293334961, R16 ;  /* 0x3fb8aa3b00107823 */ /* 0x000fe20000010010 */
[----:B------:R-:W-:Y:S01]  /*18680*/  @P1 MOV R0, 0x7f800000 ;  /* 0x7f80000000001802 */ /* 0x000fe20000000f00 */
[----:B------:R-:W-:Y:S01]  /*18690*/  FADD R29, R29, R18 ;  /* 0x000000121d1d7221 */ /* 0x000fe20000000000 */
[----:B------:R-:W-:-:S03]  /*186a0*/  @P2 IMAD.MOV.U32 R3, RZ, RZ, 0x7f800000 ;  /* 0x7f800000ff032424 */ /* 0x000fc600078e00ff */
[----:B------:R-:W-:Y:S01]  /*186b0*/  @P1 FFMA.FTZ R29, R21, R0, +INF ;  /* 0x7f800000151d1423 */ /* 0x000fe20000010000 */
[----:B----4-:R-:W-:Y:S01]  /*186c0*/  FADD R16, R28, R16 ;  /* 0x000000101c107221 */ /* 0x010fe20000000000 */
[----:B------:R-:W-:Y:S01]  /*186d0*/  @P2 FFMA.FTZ R16, R22, R3, +INF ;  /* 0x7f80000016102423 */ /* 0x000fe20000010003 */
[----:B------:R-:W0:Y:S01]  /*186e0*/  S2R R0, SR_TID.X ;  /* 0x0000000000007919 */ /* 0x000e220000002100 */
[----:B-----5:R1:W-:Y:S04]  /*186f0*/  STSM.16.M88.4 [R2], R12 ;  /* 0x0000000c02007844 */ /* 0x0203e80000000200 */
[----:B-1----:R-:W2:Y:S04]  /*18700*/  LDL.LU R12, [R1+0x3c] ;  /* 0x00003c00010c7983 */ /* 0x002ea80000300800 */
[----:B------:R-:W2:Y:S04]  /*18710*/  LDL.LU R13, [R1+0x2c] ;  /* 0x00002c00010d7983 */ /* 0x000ea80000300800 */
[----:B------:R-:W3:Y:S04]  /*18720*/  LDL.LU R14, [R1+0xa8] ;  /* 0x0000a800010e7983 */ /* 0x000ee80000300800 */
[----:B------:R-:W3:Y:S04]  /*18730*/  LDL.LU R15, [R1+0x38] ;  /* 0x00003800010f7983 */ /* 0x000ee80000300800 */
[----:B------:R-:W4:Y:S04]  /*18740*/  LDL.LU R18, [R1+0x18] ;  /* 0x0000180001127983 */ /* 0x000f280000300800 */
[----:B------:R-:W4:Y:S04]  /*18750*/  LDL.LU R28, [R1+0x764] ;  /* 0x00076400011c7983 */ /* 0x000f280000300800 */
[----:B------:R1:W-:Y:S04]  /*18760*/  STL [R1+0x10c], R29 ;  /* 0x00010c1d01007387 */ /* 0x0003e80000100800 */
[----:B-1----:R-:W5:Y:S04]  /*18770*/  LDL.LU R29, [R1+0x760] ;  /* 0x00076000011d7983 */ /* 0x002f680000300800 */
[----:B------:R-:W5:Y:S01]  /*18780*/  LDL.LU R3, [R1+0x28] ;  /* 0x0000280001037983 */ /* 0x000f620000300800 */
[----:B0-----:R-:W-:-:S04]  /*18790*/  LOP3.LUT R0, R0, 0x1ff, RZ, 0xc0, !PT ;  /* 0x000001ff00007812 */ /* 0x001fc800078ec0ff */
[----:B------:R-:W-:Y:S02]  /*187a0*/  LEA R0, R0, UR7, 0x4 ;  /* 0x0000000700007c11 */ /* 0x000fe4000f8e20ff */
[----:B------:R-:W-:Y:S02]  /*187b0*/  F2FP.BF16.F32.PACK_AB R4, R4, R7 ;  /* 0x000000070404723e */ /* 0x000fe400000010ff */
[----:B------:R-:W-:Y:S02]  /*187c0*/  F2FP.BF16.F32.PACK_AB R5, R5, R6 ;  /* 0x000000060505723e */ /* 0x000fe400000010ff */
[----:B------:R-:W-:Y:S02]  /*187d0*/  FSETP.NEU.AND P0, PT, R21, RZ, PT ;  /* 0x000000ff1500720b */ /* 0x000fe40003f0d000 */
[----:B------:R-:W5:Y:S04]  /*187e0*/  LDL.LU R21, [R1+0xb0] ;  /* 0x0000b00001157983 */ /* 0x000f680000300800 */
[----:B------:R0:W-:Y:S02]  /*187f0*/  STL [R1+0x104], R16 ;  /* 0x0001041001007387 */ /* 0x0001e40000100800 */
[----:B0-----:R-:W-:-:S02]  /*18800*/  F2FP.BF16.F32.PACK_AB R16, R19, R24 ;  /* 0x000000181310723e */ /* 0x001fc400000010ff */
[----:B------:R-:W-:Y:S01]  /*18810*/  F2FP.BF16.F32.PACK_AB R17, R17, R27 ;  /* 0x0000001b1111723e */ /* 0x000fe200000010ff */
[----:B------:R-:W5:Y:S01]  /*18820*/  LDL.LU R24, [R1+0xb8] ;  /* 0x0000b80001187983 */ /* 0x000f620000300800 */
[----:B------:R-:W-:-:S03]  /*18830*/  FSETP.NEU.AND P1, PT, R22, RZ, PT ;  /* 0x000000ff1600720b */ /* 0x000fc60003f2d000 */
[----:B------:R-:W5:Y:S01]  /*18840*/  LDL.LU R27, [R1+0xac] ;  /* 0x0000ac00011b7983 */ /* 0x000f620000300800 */
[----:B------:R-:W-:Y:S01]  /*18850*/  BAR.SYNC.DEFER_BLOCKING 0x0 ;  /* 0x0000000000007b1d */ /* 0x000fe20000010000 */
[----:B--2---:R-:W-:Y:S02]  /*18860*/  F2FP.BF16.F32.PACK_AB R6, R12, R13 ;  /* 0x0000000d0c06723e */ /* 0x004fe400000010ff */
[----:B---3--:R-:W-:-:S03]  /*18870*/  F2FP.BF16.F32.PACK_AB R7, R14, R15 ;  /* 0x0000000f0e07723e */ /* 0x008fc600000010ff */
[----:B------:R-:W0:Y:S01]  /*18880*/  LDS.128 R12, [R0] ;  /* 0x00000000000c7984 */ /* 0x000e220000000c00 */
[----:B----4-:R-:W-:-:S03]  /*18890*/  F2FP.BF16.F32.PACK_AB R18, R18, R28 ;  /* 0x0000001c1212723e */ /* 0x010fc600000010ff */
[----:B------:R-:W2:Y:S04]  /*188a0*/  LDL.LU R28, [R1+0xb4] ;  /* 0x0000b400011c7983 */ /* 0x000ea80000300800 */
[----:B------:R-:W3:Y:S01]  /*188b0*/  LDL.LU R22, [R1+0xc4] ;  /* 0x0000c40001167983 */ /* 0x000ee20000300800 */
[----:B-----5:R-:W-:Y:S01]  /*188c0*/  F2FP.BF16.F32.PACK_AB R19, R3, R29 ;  /* 0x0000001d0313723e */ /* 0x020fe200000010ff */
[----:B------:R-:W-:Y:S06]  /*188d0*/  BAR.SYNC.DEFER_BLOCKING 0x0 ;  /* 0x0000000000007b1d */ /* 0x000fec0000010000 */
[----:B------:R-:W1:Y:S01]  /*188e0*/  S2R R29, SR_TID.X ;  /* 0x00000000001d7919 */ /* 0x000e620000002100 */
[----:B------:R-:W4:Y:S04]  /*188f0*/  LDL.LU R3, [R1+0xc8] ;  /* 0x0000c80001037983 */ /* 0x000f280000300800 */
[----:B------:R-:W-:Y:S04]  /*18900*/  STSM.16.M88.4 [R2], R16 ;  /* 0x0000001002007844 */ /* 0x000fe80000000200 */
[----:B0-----:R1:W-:Y:S02]  /*18910*/  STL.64 [R1+0x738], R14 ;  /* 0x0007380e01007387 */ /* 0x0013e40000100a00 */
[----:B-1----:R-:W-:-:S04]  /*18920*/  LOP3.LUT R15, R29, 0x1ff, RZ, 0xc0, !PT ;  /* 0x000001ff1d0f7812 */ /* 0x002fc800078ec0ff */
[----:B------:R-:W-:Y:S01]  /*18930*/  LEA R15, R15, UR7, 0x4 ;  /* 0x000000070f0f7c11 */ /* 0x000fe2000f8e20ff */
[----:B------:R-:W-:Y:S06]  /*18940*/  BAR.SYNC.DEFER_BLOCKING 0x0 ;  /* 0x0000000000007b1d */ /* 0x000fec0000010000 */
[----:B------:R-:W0:Y:S04]  /*18950*/  LDS.128 R16, [R15] ;  /* 0x000000000f107984 */ /* 0x000e280000000c00 */
[----:B------:R-:W-:Y:S01]  /*18960*/  STL.64 [R1+0x730], R12 ;  /* 0x0007300c01007387 */ /* 0x000fe20000100a00 */
[----:B------:R-:W-:-:S02]  /*18970*/  F2FP.BF16.F32.PACK_AB R9, R11, R9 ;  /* 0x000000090b09723e */ /* 0x000fc400000010ff */
[----:B------:R-:W-:Y:S01]  /*18980*/  F2FP.BF16.F32.PACK_AB R8, R8, R10 ;  /* 0x0000000a0808723e */ /* 0x000fe200000010ff */
[----:B------:R-:W-:Y:S06]  /*18990*/  BAR.SYNC.DEFER_BLOCKING 0x0 ;  /* 0x0000000000007b1d */ /* 0x000fec0000010000 */
[----:B0-----:R0:W-:Y:S04]  /*189a0*/  STL.64 [R1+0x748], R18 ;  /* 0x0007481201007387 */ /* 0x0011e80000100a00 */
[----:B0-----:R-:W3:Y:S04]  /*189b0*/  LDL.LU R18, [R1+0xcc] ;  /* 0x0000cc0001127983 */ /* 0x001ee80000300800 */
[----:B------:R-:W4:Y:S01]  /*189c0*/  LDL.LU R19, [R1+0xd0] ;  /* 0x0000d00001137983 */ /* 0x000f220000300800 */
[----:B------:R-:W-:-:S03]  /*189d0*/  F2FP.BF16.F32.PACK_AB R11, R24, R21 ;  /* 0x00000015180b723e */ /* 0x000fc600000010ff */
[----:B------:R0:W-:Y:S04]  /*189e0*/  STL.64 [R1+0x740], R16 ;  /* 0x0007401001007387 */ /* 0x0001e80000100a00 */
[----:B------:R-:W5:Y:S04]  /*189f0*/  LDL.LU R12, [R1+0xc] ;  /* 0x00000c00010c7983 */ /* 0x000f680000300800 */
[----:B------:R-:W5:Y:S04]  /*18a00*/  LDL.LU R24, [R1] ;  /* 0x0000000001187983 */ /* 0x000f680000300800 */
[----:B------:R-:W5:Y:S01]  /*18a10*/  LDL.LU R13, [R1+0x1c] ;  /* 0x00001c00010d7983 */ /* 0x000f620000300800 */
[----:B------:R-:W-:-:S03]  /*18a20*/  F2FP.BF16.F32.PACK_AB R21, R26, R23 ;  /* 0x000000171a15723e */ /* 0x000fc600000010ff */
[----:B------:R-:W5:Y:S04]  /*18a30*/  LDL.LU R14, [R1+0x8] ;  /* 0x00000800010e7983 */ /* 0x000f680000300800 */
[----:B0-----:R-:W5:Y:S04]  /*18a40*/  LDL.LU R17, [R1+0xd4] ;  /* 0x0000d40001117983 */ /* 0x001f680000300800 */
[----:B------:R-:W5:Y:S01]  /*18a50*/  LDL.LU R0, [R1+0xe0] ;  /* 0x0000e00001007983 */ /* 0x000f620000300800 */
[----:B--2---:R-:W-:-:S03]  /*18a60*/  F2FP.BF16.F32.PACK_AB R10, R28, R27 ;  /* 0x0000001b1c0a723e */ /* 0x004fc600000010ff */
[----:B------:R-:W2:Y:S01]  /*18a70*/  LDL.LU R27, [R1+0xd8] ;  /* 0x0000d800011b7983 */ /* 0x000ea20000300800 */
[----:B------:R-:W-:Y:S01]  /*18a80*/  F2FP.BF16.F32.PACK_AB R20, R25, R20 ;  /* 0x000000141914723e */ /* 0x000fe200000010ff */
[----:B------:R-:W0:Y:S02]  /*18a90*/  LDC.64 R28, c[0x0][0x398] ;  /* 0x0000e600ff1c7b82 */ /* 0x000e240000000a00 */
[----:B------:R-:W5:Y:S04]  /*18aa0*/  LDL.LU R26, [R1+0xdc] ;  /* 0x0000dc00011a7983 */ /* 0x000f680000300800 */
[----:B------:R-:W2:Y:S01]  /*18ab0*/  LDL.LU R16, [R1+0xe4] ;  /* 0x0000e40001107983 */ /* 0x000ea20000300800 */
[----:B---3--:R-:W-:-:S03]  /*18ac0*/  F2FP.BF16.F32.PACK_AB R22, R18, R22 ;  /* 0x000000161216723e */ /* 0x008fc600000010ff */
[----:B------:R-:W3:Y:S01]  /*18ad0*/  LDL.LU R18, [R1+0xf0] ;  /* 0x0000f00001127983 */ /* 0x000ee20000300800 */
[----:B----4-:R-:W-:-:S03]  /*18ae0*/  F2FP.BF16.F32.PACK_AB R23, R19, R3 ;  /* 0x000000031317723e */ /* 0x010fc600000010ff */
[----:B------:R-:W3:Y:S04]  /*18af0*/  LDL.LU R19, [R1+0xe8] ;  /* 0x0000e80001137983 */ /* 0x000ee80000300800 */
[----:B------:R-:W-:Y:S01]  /*18b00*/  STSM.16.M88.4 [R2], R4 ;  /* 0x0000000402007844 */ /* 0x000fe20000000200 */
[----:B------:R-:W-:Y:S06]  /*18b10*/  BAR.SYNC.DEFER_BLOCKING 0x0 ;  /* 0x0000000000007b1d */ /* 0x000fec0000010000 */
[----:B------:R-:W-:Y:S02]  /*18b20*/  LDS.128 R4, [R15] ;  /* 0x000000000f047984 */ /* 0x000fe40000000c00 */
[----:B------:R-:W-:Y:S06]  /*18b30*/  BAR.SYNC.DEFER_BLOCKING 0x0 ;  /* 0x0000000000007b1d */ /* 0x000fec0000010000 */
[----:B------:R-:W-:Y:S02]  /*18b40*/  STSM.16.M88.4 [R2], R8 ;  /* 0x0000000802007844 */ /* 0x000fe40000000200 */
[----:B------:R-:W-:Y:S06]  /*18b50*/  BAR.SYNC.DEFER_BLOCKING 0x0 ;  /* 0x0000000000007b1d */ /* 0x000fec0000010000 */
[----:B------:R-:W-:Y:S02]  /*18b60*/  LDS.128 R8, [R15] ;  /* 0x000000000f087984 */ /* 0x000fe40000000c00 */
[----:B------:R-:W-:Y:S06]  /*18b70*/  BAR.SYNC.DEFER_BLOCKING 0x0 ;  /* 0x0000000000007b1d */ /* 0x000fec0000010000 */
[----:B------:R-:W1:Y:S01]  /*18b80*/  S2R R3, SR_TID.X ;  /* 0x0000000000037919 */ /* 0x000e620000002100 */
[----:B------:R4:W-:Y:S01]  /*18b90*/  STSM.16.M88.4 [R2], R20 ;  /* 0x0000001402007844 */ /* 0x0009e20000000200 */
[----:B-1----:R-:W-:-:S02]  /*18ba0*/  LOP3.LUT R25, R3, 0xff, RZ, 0xc0, !PT ;  /* 0x000000ff03197812 */ /* 0x002fc400078ec0ff */
[----:B------:R-:W1:Y:S01]  /*18bb0*/  S2R R3, SR_CTAID.X ;  /* 0x0000000000037919 */ /* 0x000e620000002500 */
[----:B-----5:R-:W-:Y:S02]  /*18bc0*/  F2FP.BF16.F32.PACK_AB R26, R26, R17 ;  /* 0x000000111a1a723e */ /* 0x020fe400000010ff */
[----:B------:R-:W-:Y:S02]  /*18bd0*/  F2FP.BF16.F32.PACK_AB R24, R12, R24 ;  /* 0x000000180c18723e */ /* 0x000fe400000010ff */
[----:B-1----:R-:W-:Y:S02]  /*18be0*/  LEA R3, R3, R25, 0x8 ;  /* 0x0000001903037211 */ /* 0x002fe400078e40ff */
[----:B------:R-:W-:Y:S02]  /*18bf0*/  F2FP.BF16.F32.PACK_AB R25, R13, R14 ;  /* 0x0000000e0d19723e */ /* 0x000fe400000010ff */
[----:B--2---:R-:W-:Y:S01]  /*18c00*/  F2FP.BF16.F32.PACK_AB R27, R0, R27 ;  /* 0x0000001b001b723e */ /* 0x004fe200000010ff */
[----:B------:R-:W-:Y:S06]  /*18c10*/  BAR.SYNC.DEFER_BLOCKING 0x0 ;  /* 0x0000000000007b1d */ /* 0x000fec0000010000 */
[----:B---3--:R-:W-:Y:S04]  /*18c20*/  STL.64 [R1+0x758], R18 ;  /* 0x0007581201007387 */ /* 0x008fe80000100a00 */
[----:B------:R-:W-:Y:S04]  /*18c30*/  STL [R1+0x750], R16 ;  /* 0x0007501001007387 */ /* 0x000fe80000100800 */
[----:B------:R-:W1:Y:S01]  /*18c40*/  LDS.128 R16, [R15] ;  /* 0x000000000f107984 */ /* 0x000e620000000c00 */
[----:B------:R-:W-:Y:S06]  /*18c50*/  BAR.SYNC.DEFER_BLOCKING 0x0 ;  /* 0x0000000000007b1d */ /* 0x000fec0000010000 */
[----:B----4-:R-:W2:Y:S04]  /*18c60*/  LDL.LU R20, [R1+0x40] ;  /* 0x0000400001147983 */ /* 0x010ea80000300800 */
[----:B------:R-:W3:Y:S04]  /*18c70*/  LDL.LU R21, [R1+0x4c] ;  /* 0x00004c0001157983 */ /* 0x000ee80000300800 */
[----:B------:R-:W3:Y:S04]  /*18c80*/  LDL.LU R22, [R1+0x44] ;  /* 0x0000440001167983 */ /* 0x000ee80000300800 */
[----:B------:R-:W4:Y:S04]  /*18c90*/  LDL.LU R23, [R1+0xec] ;  /* 0x0000ec0001177983 */ /* 0x000f280000300800 */
[----:B------:R-:W5:Y:S04]  /*18ca0*/  LDL.LU R12, [R1+0xf8] ;  /* 0x0000f800010c7983 */ /* 0x000f680000300800 */
[----:B------:R-:W2:Y:S04]  /*18cb0*/  LDL.LU R13, [R1+0x108] ;  /* 0x00010800010d7983 */ /* 0x000ea80000300800 */
[----:B------:R-:W2:Y:S04]  /*18cc0*/  LDL.LU R14, [R1+0xfc] ;  /* 0x0000fc00010e7983 */ /* 0x000ea80000300800 */
[----:B-1----:R-:W-:Y:S04]  /*18cd0*/  STL.64 [R1+0xc0], R16 ;  /* 0x0000c01001007387 */ /* 0x002fe80000100a00 */
[----:B------:R1:W-:Y:S04]  /*18ce0*/  STL.64 [R1+0xc8], R18 ;  /* 0x0000c81201007387 */ /* 0x0003e80000100a00 */
[----:B------:R0:W-:Y:S04]  /*18cf0*/  STSM.16.M88.4 [R2], R24 ;  /* 0x0000001802007844 */ /* 0x0001e80000000200 */
[----:B-1----:R-:W2:Y:S04]  /*18d00*/  LDL.LU.64 R18, [R1+0x758] ;  /* 0x0007580001127983 */ /* 0x002ea80000300a00 */
[----:B------:R-:W4:Y:S04]  /*18d10*/  LDL.LU R16, [R1+0x750] ;  /* 0x0007500001107983 */ /* 0x000f280000300800 */
[----:B0-----:R-:W5:Y:S04]  /*18d20*/  LDL.LU R24, [R1+0x48] ;  /* 0x0000480001187983 */ /* 0x001f680000300800 */
[----:B------:R-:W5:Y:S04]  /*18d30*/  LDL.LU R25, [R1+0x64] ;  /* 0x0000640001197983 */ /* 0x000f680000300800 */
[----:B------:R-:W5:Y:S04]  /*18d40*/  LDL.LU R26, [R1+0x58] ;  /* 0x00005800011a7983 */ /* 0x000f680000300800 */
[----:B------:R-:W5:Y:S01]  /*18d50*/  LDL.LU R27, [R1+0x100] ;  /* 0x00010000011b7983 */ /* 0x000f620000300800 */
[----:B------:R-:W0:Y:S01]  /*18d60*/  S2R R17, SR_TID.X ;  /* 0x0000000000117919 */ /* 0x000e220000002100 */
[----:B------:R-:W-:Y:S01]  /*18d70*/  UIMAD UR4, UR6, UR4, URZ ;  /* 0x00000004060472a4 */ /* 0x000fe2000f8e02ff */
[----:B------:R-:W-:-:S03]  /*18d80*/  IMAD R3, R3, UR5, RZ ;  /* 0x0000000503037c24 */ /* 0x000fc6000f8e02ff */
[----:B------:R-:W-:Y:S02]  /*18d90*/  USHF.L.U32 UR5, UR4, 0x1, URZ ;  /* 0x0000000104057899 */ /* 0x000fe400080006ff */
[----:B------:R-:W-:Y:S01]  /*18da0*/  SHF.L.U32 R0, R3, 0x1, RZ ;  /* 0x0000000103007819 */ /* 0x000fe200000006ff */
[----:B------:R-:W-:Y:S03]  /*18db0*/  BAR.SYNC.DEFER_BLOCKING 0x0 ;  /* 0x0000000000007b1d */ /* 0x000fe60000010000 */
[----:B------:R-:W-:-:S03]  /*18dc0*/  IADD3 R0, P2, P3, R0, UR5, R28 ;  /* 0x0000000500007c10 */ /* 0x000fc6000fb5e01c */
[----:B------:R-:W5:Y:S01]  /*18dd0*/  LDL.LU R28, [R1+0x50] ;  /* 0x00005000011c7983 */ /* 0x000f620000300800 */
[----:B---3--:R-:W-:Y:S02]  /*18de0*/  F2FP.BF16.F32.PACK_AB R21, R21, R22 ;  /* 0x000000161515723e */ /* 0x008fe400000010ff */
[----:B----4-:R-:W-:Y:S02]  /*18df0*/  F2FP.BF16.F32.PACK_AB R22, R23, R16 ;  /* 0x000000101716723e */ /* 0x010fe400000010ff */
[----:B--2---:R-:W-:Y:S02]  /*18e00*/  F2FP.BF16.F32.PACK_AB R23, R18, R19 ;  /* 0x000000131217723e */ /* 0x004fe400000010ff */
[----:B-----5:R-:W-:Y:S02]  /*18e10*/  F2FP.BF16.F32.PACK_AB R20, R24, R20 ;  /* 0x000000141814723e */ /* 0x020fe400000010ff */
[----:B0-----:R-:W-:Y:S02]  /*18e20*/  SHF.R.U32.HI R24, RZ, 0x8, R17 ;  /* 0x00000008ff187819 */ /* 0x001fe40000011611 */
[----:B------:R-:W0:Y:S01]  /*18e30*/  LDS.128 R16, [R15] ;  /* 0x000000000f107984 */ /* 0x000e220000000c00 */
[----:B------:R-:W-:Y:S01]  /*18e40*/  BAR.SYNC.DEFER_BLOCKING 0x0 ;  /* 0x0000000000007b1d */ /* 0x000fe20000010000 */
[----:B------:R-:W-:-:S05]  /*18e50*/  F2FP.BF16.F32.PACK_AB R25, R25, R26 ;  /* 0x0000001a1919723e */ /* 0x000fca00000010ff */
[----:B------:R1:W-:Y:S01]  /*18e60*/  STSM.16.M88.4 [R2], R20 ;  /* 0x0000001402007844 */ /* 0x0003e20000000200 */
[----:B------:R-:W-:Y:S02]  /*18e70*/  F2FP.BF16.F32.PACK_AB R26, R27, R12 ;  /* 0x0000000c1b1a723e */ /* 0x000fe400000010ff */
[----:B------:R-:W-:Y:S01]  /*18e80*/  F2FP.BF16.F32.PACK_AB R27, R13, R14 ;  /* 0x0000000e0d1b723e */ /* 0x000fe200000010ff */
[----:B------:R-:W-:Y:S06]  /*18e90*/  BAR.SYNC.DEFER_BLOCKING 0x0 ;  /* 0x0000000000007b1d */ /* 0x000fec0000010000 */
[----:B0-----:R-:W-:Y:S04]  /*18ea0*/  STL.64 [R1+0xa0], R16 ;  /* 0x0000a01001007387 */ /* 0x001fe80000100a00 */
[----:B------:R0:W-:Y:S01]  /*18eb0*/  STL.64 [R1+0xa8], R18 ;  /* 0x0000a81201007387 */ /* 0x0001e20000100a00 */
[----:B-1----:R-:W1:Y:S03]  /*18ec0*/  LDC R22, c[0x0][0x3e8] ;  /* 0x0000fa00ff167b82 */ /* 0x002e660000000800 */
[----:B------:R-:W2:Y:S04]  /*18ed0*/  LDS.128 R12, [R15] ;  /* 0x000000000f0c7984 */ /* 0x000ea80000000c00 */
[----:B0-----:R-:W3:Y:S04]  /*18ee0*/  LDL.LU.64 R18, [R1+0x748] ;  /* 0x0007480001127983 */ /* 0x001ee80000300a00 */
[----:B------:R-:W4:Y:S04]  /*18ef0*/  LDL.LU.64 R16, [R1+0x740] ;  /* 0x0007400001107983 */ /* 0x000f280000300a00 */
[----:B------:R-:W5:Y:S04]  /*18f00*/  LDL.LU R23, [R1+0x60] ;  /* 0x0000600001177983 */ /* 0x000f680000300800 */
[----:B--2---:R-:W-:Y:S04]  /*18f10*/  STL.64 [R1+0xb0], R12 ;  /* 0x0000b00c01007387 */ /* 0x004fe80000100a00 */
[----:B------:R0:W-:Y:S04]  /*18f20*/  STL.64 [R1+0xb8], R14 ;  /* 0x0000b80e01007387 */ /* 0x0001e80000100a00 */
[----:B0-----:R-:W2:Y:S04]  /*18f30*/  LDL.LU.64 R14, [R1+0x738] ;  /* 0x00073800010e7983 */ /* 0x001ea80000300a00 */
[----:B------:R-:W2:Y:S01]  /*18f40*/  LDL.LU.64 R12, [R1+0x730] ;  /* 0x00073000010c7983 */ /* 0x000ea20000300a00 */
[----:B------:R-:W-:Y:S01]  /*18f50*/  UIMAD.WIDE UR4, UR4, 0x2, URZ ;  /* 0x00000002040478a5 */ /* 0x000fe2000f8e02ff */
[----:B------:R-:W-:Y:S01]  /*18f60*/  IMAD.HI R3, R3, 0x2, RZ ;  /* 0x0000000203037827 */ /* 0x000fe200078e02ff */
[----:B------:R-:W-:-:S04]  /*18f70*/  SGXT.U32 R24, R24, 0x1 ;  /* 0x000000011818781a */ /* 0x000fc80000000000 */
[----:B------:R-:W-:Y:S02]  /*18f80*/  IADD3.X R3, PT, PT, R3, UR5, R29, P2, P3 ;  /* 0x0000000503037c10 */ /* 0x000fe400097e641d */
[----:B------:R-:W0:Y:S01]  /*18f90*/  LDC R29, c[0x0][0x3e8] ;  /* 0x0000fa00ff1d7b82 */ /* 0x000e220000000800 */
[----:B-1----:R-:W-:Y:S02]  /*18fa0*/  IMAD R21, R24, R22, RZ ;  /* 0x0000001618157224 */ /* 0x002fe400078e02ff */
[----:B------:R-:W1:Y:S05]  /*18fb0*/  LDCU UR4, c[0x0][0x3ec] ;  /* 0x00007d80ff0477ac */ /* 0x000e6a0008000800 */
[----:B------:R-:W-:Y:S01]  /*18fc0*/  BAR.SYNC.DEFER_BLOCKING 0x0 ;  /* 0x0000000000007b1d */ /* 0x000fe20000010000 */
[----:B------:R-:W-:-:S02]  /*18fd0*/  LEA R20, P2, R21, R0, 0x1 ;  /* 0x0000000015147211 */ /* 0x000fc400078408ff */
[----:B-----5:R-:W-:-:S05]  /*18fe0*/  F2FP.BF16.F32.PACK_AB R24, R23, R28 ;  /* 0x0000001c1718723e */ /* 0x020fca00000010ff */
[----:B------:R5:W-:Y:S01]  /*18ff0*/  STSM.16.M88.4 [R2], R24 ;  /* 0x0000001802007844 */ /* 0x000be20000000200 */
[----:B0-----:R-:W-:Y:S01]  /*19000*/  IMAD R23, R29, 0x2, R21 ;  /* 0x000000021d177824 */ /* 0x001fe200078e0215 */
[----:B------:R-:W-:Y:S01]  /*19010*/  LEA.HI.X.SX32 R21, R21, R3, 0x1, P2 ;  /* 0x0000000315157211 */ /* 0x000fe200010f0eff */
[----:B------:R-:W-:Y:S03]  /*19020*/  BAR.SYNC.DEFER_BLOCKING 0x0 ;  /* 0x0000000000007b1d */ /* 0x000fe60000010000 */
[----:B------:R-:W-:Y:S02]  /*19030*/  LEA R28, R29, R23, 0x1 ;  /* 0x000000171d1c7211 */ /* 0x000fe400078e08ff */
[----:B------:R-:W-:-:S04]  /*19040*/  LEA R22, P2, R23, R0, 0x1 ;  /* 0x0000000017167211 */ /* 0x000fc800078408ff */
[-C--:B------:R-:W-:Y:S02]  /*19050*/  LEA.HI.X.SX32 R23, R23, R3.reuse, 0x1, P2 ;  /* 0x0000000317177211 */ /* 0x080fe400010f0eff */
[C---:B-----5:R-:W-:Y:S02]  /*19060*/  LEA R24, P3, R28.reuse, R0, 0x1 ;  /* 0x000000001c187211 */ /* 0x060fe400078608ff */
[C---:B------:R-:W-:Y:S02]  /*19070*/  LEA R2, R29.reuse, R28, 0x1 ;  /* 0x0000001c1d027211 */ /* 0x040fe400078e08ff */
[----:B------:R-:W-:Y:S01]  /*19080*/  LEA.HI.X.SX32 R25, R28, R3, 0x1, P3 ;  /* 0x000000031c197211 */ /* 0x000fe200018f0eff */
[----:B--2---:R0:W-:Y:S04]  /*19090*/  STG.E.U16 desc[UR10][R20.64], R12 ;  /* 0x0000000c14007986 */ /* 0x0041e8000c10150a */
[----:B------:R2:W-:Y:S04]  /*190a0*/  STG.E.U16 desc[UR10][R22.64], R13 ;  /* 0x0000000d16007986 */ /* 0x0005e8000c10150a */
[----:B------:R5:W-:Y:S01]  /*190b0*/  STG.E.U16 desc[UR10][R24.64], R14 ;  /* 0x0000000e18007986 */ /* 0x000be2000c10150a */
[----:B0-----:R-:W-:Y:S01]  /*190c0*/  LEA R20, P2, R2, R0, 0x1 ;  /* 0x0000000002147211 */ /* 0x001fe200078408ff */
[----:B--2---:R-:W-:-:S03]  /*190d0*/  IMAD R22, R29, 0x2, R2 ;  /* 0x000000021d167824 */ /* 0x004fc600078e0202 */
[----:B------:R-:W-:Y:S02]  /*190e0*/  LEA.HI.X.SX32 R21, R2, R3, 0x1, P2 ;  /* 0x0000000302157211 */ /* 0x000fe400010f0eff */
[----:B-----5:R-:W-:Y:S02]  /*190f0*/  PRMT R24, R12, 0x7632, R24 ;  /* 0x000076320c187816 */ /* 0x020fe40000000018 */
[----:B------:R-:W-:Y:S02]  /*19100*/  LEA R12, P2, R22, R0, 0x1 ;  /* 0x00000000160c7211 */ /* 0x000fe400078408ff */
[----:B------:R-:W-:Y:S02]  /*19110*/  LEA R2, R29, R22, 0x1 ;  /* 0x000000161d027211 */ /* 0x000fe400078e08ff */
[----:B------:R-:W-:Y:S02]  /*19120*/  PRMT R23, R13, 0x7632, R23 ;  /* 0x000076320d177816 */ /* 0x000fe40000000017 */
[----:B------:R-:W-:-:S02]  /*19130*/  PRMT R26, R14, 0x7632, R26 ;  /* 0x000076320e1a7816 */ /* 0x000fc4000000001a */
[----:B------:R-:W-:Y:S02]  /*19140*/  LEA.HI.X.SX32 R13, R22, R3, 0x1, P2 ;  /* 0x00000003160d7211 */ /* 0x000fe400010f0eff */
[----:B------:R-:W-:Y:S02]  /*19150*/  LEA R14, P2, R2, R0, 0x1 ;  /* 0x00000000020e7211 */ /* 0x000fe400078408ff */
[----:B------:R-:W-:Y:S01]  /*19160*/  LEA R22, R29, R2, 0x1 ;  /* 0x000000021d167211 */ /* 0x000fe200078e08ff */
[----:B------:R0:W-:Y:S01]  /*19170*/  STG.E.U16 desc[UR10][R20.64], R15 ;  /* 0x0000000f14007986 */ /* 0x0001e2000c10150a */
[----:B------:R-:W-:-:S03]  /*19180*/  PRMT R27, R15, 0x7632, R27 ;  /* 0x000076320f1b7816 */ /* 0x000fc6000000001b */
[----:B------:R2:W-:Y:S01]  /*19190*/  STG.E.U16 desc[UR10][R12.64], R24 ;  /* 0x000000180c007986 */ /* 0x0005e2000c10150a */
[----:B0-----:R-:W-:Y:S01]  /*191a0*/  LEA.HI.X.SX32 R15, R2, R3, 0x1, P2 ;  /* 0x00000003020f7211 */ /* 0x001fe200010f0eff */
[----:B------:R-:W-:Y:S01]  /*191b0*/  IMAD R2, R29, 0x2, R22 ;  /* 0x000000021d027824 */ /* 0x000fe200078e0216 */
[----:B------:R-:W-:-:S04]  /*191c0*/  LEA R20, P2, R22, R0, 0x1 ;  /* 0x0000000016147211 */ /* 0x000fc800078408ff */
[C---:B--2---:R-:W-:Y:S01]  /*191d0*/  LEA R13, R29.reuse, R2, 0x1 ;  /* 0x000000021d0d7211 */ /* 0x044fe200078e08ff */
[----:B------:R0:W-:Y:S03]  /*191e0*/  STG.E.U16 desc[UR10][R14.64], R23 ;  /* 0x000000170e007986 */ /* 0x0001e6000c10150a */
[----:B------:R-:W-:Y:S02]  /*191f0*/  LEA R12, R29, R13, 0x1 ;  /* 0x0000000d1d0c7211 */ /* 0x000fe400078e08ff */
[----:B------:R-:W-:Y:S02]  /*19200*/  LEA.HI.X.SX32 R21, R22, R3, 0x1, P2 ;  /* 0x0000000316157211 */ /* 0x000fe400010f0eff */
[-C--:B------:R-:W-:Y:S02]  /*19210*/  LEA R24, P2, R2, R0.reuse, 0x1 ;  /* 0x0000000002187211 */ /* 0x080fe400078408ff */
[----:B0-----:R-:W-:-:S04]  /*19220*/  LEA R14, P3, R13, R0, 0x1 ;  /* 0x000000000d0e7211 */ /* 0x001fc800078608ff */
[-C--:B------:R-:W-:Y:S01]  /*19230*/  LEA.HI.X.SX32 R15, R13, R3.reuse, 0x1, P3 ;  /* 0x000000030d0f7211 */ /* 0x080fe200018f0eff */
[C---:B------:R-:W-:Y:S01]  /*19240*/  IMAD R13, R29.reuse, 0x2, R12 ;  /* 0x000000021d0d7824 */ /* 0x040fe200078e020c */
[----:B------:R-:W-:Y:S01]  /*19250*/  LEA.HI.X.SX32 R25, R2, R3, 0x1, P2 ;  /* 0x0000000302197211 */ /* 0x000fe200010f0eff */
[----:B------:R0:W-:Y:S03]  /*19260*/  STG.E.U16 desc[UR10][R20.64], R26 ;  /* 0x0000001a14007986 */ /* 0x0001e6000c10150a */
[C---:B------:R-:W-:Y:S02]  /*19270*/  LEA R2, R29.reuse, R13, 0x1 ;  /* 0x0000000d1d027211 */ /* 0x040fe400078e08ff */
[----:B------:R-:W-:Y:S01]  /*19280*/  LEA R22, P2, R12, R0, 0x1 ;  /* 0x000000000c167211 */ /* 0x000fe200078408ff */
[----:B------:R2:W-:Y:S01]  /*19290*/  STG.E.U16 desc[UR10][R24.64], R27 ;  /* 0x0000001b18007986 */ /* 0x0005e2000c10150a */
[----:B0-----:R-:W-:-:S02]  /*192a0*/  LEA R20, R29, R2, 0x1 ;  /* 0x000000021d147211 */ /* 0x001fc400078e08ff */
[----:B------:R-:W-:-:S03]  /*192b0*/  LEA.HI.X.SX32 R23, R12, R3, 0x1, P2 ;  /* 0x000000030c177211 */ /* 0x000fc600010f0eff */
[----:B------:R-:W-:Y:S01]  /*192c0*/  IMAD R12, R29, 0x2, R20 ;  /* 0x000000021d0c7824 */ /* 0x000fe200078e0214 */
[C---:B--2---:R-:W-:Y:S01]  /*192d0*/  LEA R24, P3, R13.reuse, R0, 0x1 ;  /* 0x000000000d187211 */ /* 0x044fe200078608ff */
[----:B----4-:R0:W-:Y:S03]  /*192e0*/  STG.E.U16 desc[UR10][R14.64], R16 ;  /* 0x000000100e007986 */ /* 0x0101e6000c10150a */
[-C--:B------:R-:W-:Y:S02]  /*192f0*/  LEA.HI.X.SX32 R25, R13, R3.reuse, 0x1, P3 ;  /* 0x000000030d197211 */ /* 0x080fe400018f0eff */
[----:B------:R-:W-:Y:S02]  /*19300*/  LEA R13, R29, R12, 0x1 ;  /* 0x0000000c1d0d7211 */ /* 0x000fe400078e08ff */
[C---:B0-----:R-:W-:Y:S01]  /*19310*/  LEA R14, P2, R2.reuse, R0, 0x1 ;  /* 0x00000000020e7211 */ /* 0x041fe200078408ff */
[----:B------:R-:W-:Y:S03]  /*19320*/  STG.E.U16 desc[UR10][R22.64], R17 ;  /* 0x0000001116007986 */ /* 0x000fe6000c10150a */
[----:B------:R-:W-:-:S02]  /*19330*/  LEA.HI.X.SX32 R15, R2, R3, 0x1, P2 ;  /* 0x00000003020f7211 */ /* 0x000fc400010f0eff */
[C---:B------:R-:W-:Y:S01]  /*19340*/  LEA R2, R29.reuse, R13, 0x1 ;  /* 0x0000000d1d027211 */ /* 0x040fe200078e08ff */
[----:B---3--:R0:W-:Y:S01]  /*19350*/  STG.E.U16 desc[UR10][R24.64], R18 ;  /* 0x0000001218007986 */ /* 0x0081e2000c10150a */
[----:B------:R-:W-:Y:S02]  /*19360*/  PRMT R21, R16, 0x7632, R21 ;  /* 0x0000763210157816 */ /* 0x000fe40000000015 */
[----:B------:R-:W-:Y:S01]  /*19370*/  LEA R16, P2, R20, R0, 0x1 ;  /* 0x0000000014107211 */ /* 0x000fe200078408ff */
[----:B------:R2:W-:Y:S01]  /*19380*/  STG.E.U16 desc[UR10][R14.64], R19 ;  /* 0x000000130e007986 */ /* 0x0005e2000c10150a */
[----:B0-----:R-:W-:Y:S01]  /*19390*/  PRMT R25, R18, 0x7632, R25 ;  /* 0x0000763212197816 */ /* 0x001fe20000000019 */
[----:B------:R-:W-:Y:S01]  /*193a0*/  IMAD R18, R29, 0x2, R2 ;  /* 0x000000021d127824 */ /* 0x000fe200078e0202 */
[----:B------:R-:W-:Y:S02]  /*193b0*/  PRMT R24, R17, 0x7632, R24 ;  /* 0x0000763211187816 */ /* 0x000fe40000000018 */
[----:B------:R-:W-:-:S02]  /*193c0*/  LEA.HI.X.SX32 R17, R20, R3, 0x1, P2 ;  /* 0x0000000314117211 */ /* 0x000fc400010f0eff */
[C---:B------:R-:W-:Y:S02]  /*193d0*/  LEA R22, P2, R12.reuse, R0, 0x1 ;  /* 0x000000000c167211 */ /* 0x040fe400078408ff */
[C---:B--2---:R-:W-:Y:S02]  /*193e0*/  LEA R14, R29.reuse, R18, 0x1 ;  /* 0x000000121d0e7211 */ /* 0x044fe400078e08ff */
[----:B------:R-:W-:Y:S02]  /*193f0*/  LEA.HI.X.SX32 R23, R12, R3, 0x1, P2 ;  /* 0x000000030c177211 */ /* 0x000fe400010f0eff */
[----:B------:R-:W-:Y:S01]  /*19400*/  LEA R12, R29, R14, 0x1 ;  /* 0x0000000e1d0c7211 */ /* 0x000fe200078e08ff */
[----:B------:R0:W-:Y:S01]  /*19410*/  STG.E.U16 desc[UR10][R16.64], R21 ;  /* 0x0000001510007986 */ /* 0x0001e2000c10150a */
[----:B------:R-:W-:-:S03]  /*19420*/  LEA R20, P3, R13, R0, 0x1 ;  /* 0x000000000d147211 */ /* 0x000fc600078608ff */
[----:B------:R-:W-:Y:S01]  /*19430*/  IMAD R15, R29, 0x2, R12 ;  /* 0x000000021d0f7824 */ /* 0x000fe200078e020c */
[----:B0-----:R-:W-:-:S04]  /*19440*/  LEA R16, P2, R2, R0, 0x1 ;  /* 0x0000000002107211 */ /* 0x001fc800078408ff */
[----:B------:R-:W-:Y:S02]  /*19450*/  LEA.HI.X.SX32 R17, R2, R3, 0x1, P2 ;  /* 0x0000000302117211 */ /* 0x000fe400010f0eff */
[----:B------:R-:W-:Y:S01]  /*19460*/  LEA R2, R29, R15, 0x1 ;  /* 0x0000000f1d027211 */ /* 0x000fe200078e08ff */
[----:B------:R0:W-:Y:S01]  /*19470*/  STG.E.U16 desc[UR10][R22.64], R24 ;  /* 0x0000001816007986 */ /* 0x0001e2000c10150a */
[----:B------:R-:W-:Y:S02]  /*19480*/  LEA.HI.X.SX32 R21, R13, R3, 0x1, P3 ;  /* 0x000000030d157211 */ /* 0x000fe400018f0eff */
[----:B------:R-:W-:Y:S02]  /*19490*/  LEA R13, R29, R2, 0x1 ;  /* 0x000000021d0d7211 */ /* 0x000fe400078e08ff */
[----:B------:R-:W-:Y:S01]  /*194a0*/  PRMT R26, R19, 0x7632, R26 ;  /* 0x00007632131a7816 */ /* 0x000fe2000000001a */
[----:B------:R2:W-:Y:S01]  /*194b0*/  STG.E.U16 desc[UR10][R20.64], R25 ;  /* 0x0000001914007986 */ /* 0x0005e2000c10150a */
[----:B0-----:R-:W-:-:S03]  /*194c0*/  LEA R24, P2, R18, R0, 0x1 ;  /* 0x0000000012187211 */ /* 0x001fc600078408ff */
[----:B------:R0:W-:Y:S01]  /*194d0*/  STG.E.U16 desc[UR10][R16.64], R26 ;  /* 0x0000001a10007986 */ /* 0x0001e2000c10150a */
[----:B--2---:R-:W-:Y:S01]  /*194e0*/  LEA.HI.X.SX32 R25, R18, R3, 0x1, P2 ;  /* 0x0000000312197211 */ /* 0x004fe200010f0eff */
[----:B------:R-:W-:Y:S01]  /*194f0*/  IMAD R18, R29, 0x2, R13 ;  /* 0x000000021d127824 */ /* 0x000fe200078e020d */
[----:B------:R-:W-:-:S04]  /*19500*/  LEA R22, P3, R12, R0, 0x1 ;  /* 0x000000000c167211 */ /* 0x000fc800078608ff */
[C---:B0-----:R-:W-:Y:S02]  /*19510*/  LEA R16, R29.reuse, R18, 0x1 ;  /* 0x000000121d107211 */ /* 0x041fe400078e08ff */
[-C--:B------:R-:W-:Y:S02]  /*19520*/  LEA.HI.X.SX32 R23, R12, R3.reuse, 0x1, P3 ;  /* 0x000000030c177211 */ /* 0x080fe400018f0eff */
[C---:B------:R-:W-:Y:S02]  /*19530*/  LEA R20, P2, R14.reuse, R0, 0x1 ;  /* 0x000000000e147211 */ /* 0x040fe400078408ff */
[----:B------:R-:W-:Y:S02]  /*19540*/  LEA R12, R29, R16, 0x1 ;  /* 0x000000101d0c7211 */ /* 0x000fe400078e08ff */
[----:B------:R-:W-:-:S03]  /*19550*/  LEA.HI.X.SX32 R21, R14, R3, 0x1, P2 ;  /* 0x000000030e157211 */ /* 0x000fc600010f0eff */
[----:B------:R-:W-:Y:S01]  /*19560*/  IMAD R17, R29, 0x2, R12 ;  /* 0x000000021d117824 */ /* 0x000fe200078e020c */
[----:B------:R0:W-:Y:S01]  /*19570*/  STG.E.U16 desc[UR10][R24.64], R4 ;  /* 0x0000000418007986 */ /* 0x0001e2000c10150a */
[----:B------:R-:W-:-:S03]  /*19580*/  LEA R14, P2, R15, R0, 0x1 ;  /* 0x000000000f0e7211 */ /* 0x000fc600078408ff */
[----:B------:R2:W-:Y:S01]  /*19590*/  STG.E.U16 desc[UR10][R20.64], R5 ;  /* 0x0000000514007986 */ /* 0x0005e2000c10150a */
[----:B------:R-:W-:Y:S02]  /*195a0*/  PRMT R19, R4, 0x7632, R19 ;  /* 0x0000763204137816 */ /* 0x000fe40000000013 */
[----:B------:R-:W-:Y:S01]  /*195b0*/  LEA.HI.X.SX32 R15, R15, R3, 0x1, P2 ;  /* 0x000000030f0f7211 */ /* 0x000fe200010f0eff */
[----:B------:R3:W-:Y:S01]  /*195c0*/  STG.E.U16 desc[UR10][R22.64], R6 ;  /* 0x0000000616007986 */ /* 0x0007e2000c10150a */
[----:B0-----:R-:W-:Y:S02]  /*195d0*/  LEA R4, P2, R2, R0, 0x1 ;  /* 0x0000000002047211 */ /* 0x001fe400078408ff */
[----:B--2---:R-:W-:-:S04]  /*195e0*/  LEA R21, R29, R17, 0x1 ;  /* 0x000000111d157211 */ /* 0x004fc800078e08ff */
[----:B---3--:R-:W-:Y:S02]  /*195f0*/  LEA R22, R29, R21, 0x1 ;  /* 0x000000151d167211 */ /* 0x008fe400078e08ff */
[----:B------:R-:W-:Y:S02]  /*19600*/  PRMT R23, R5, 0x7632, R23 ;  /* 0x0000763205177816 */ /* 0x000fe40000000017 */
[----:B------:R-:W-:Y:S01]  /*19610*/  LEA.HI.X.SX32 R5, R2, R3, 0x1, P2 ;  /* 0x0000000302057211 */ /* 0x000fe200010f0eff */
[C---:B------:R-:W-:Y:S01]  /*19620*/  IMAD R2, R29.reuse, 0x2, R22 ;  /* 0x000000021d027824 */ /* 0x040fe200078e0216 */
[----:B------:R0:W-:Y:S04]  /*19630*/  STG.E.U16 desc[UR10][R14.64], R7 ;  /* 0x000000070e007986 */ /* 0x0001e8000c10150a */
[----:B------:R-:W-:-:S02]  /*19640*/  LEA R20, R29, R2, 0x1 ;  /* 0x000000021d147211 */ /* 0x000fc400078e08ff */
[----:B0-----:R-:W-:-:S04]  /*19650*/  LEA R14, P2, R13, R0, 0x1 ;  /* 0x000000000d0e7211 */ /* 0x001fc800078408ff */
[-C--:B------:R-:W-:Y:S02]  /*19660*/  LEA.HI.X.SX32 R15, R13, R3.reuse, 0x1, P2 ;  /* 0x000000030d0f7211 */ /* 0x080fe400010f0eff */
[----:B------:R-:W-:Y:S01]  /*19670*/  LEA R13, R29, R20, 0x1 ;  /* 0x000000141d0d7211 */ /* 0x000fe200078e08ff */
[----:B------:R0:W-:Y:S01]  /*19680*/  STG.E.U16 desc[UR10][R4.64], R19 ;  /* 0x0000001304007986 */ /* 0x0001e2000c10150a */
[----:B------:R-:W-:Y:S02]  /*19690*/  PRMT R24, R6, 0x7632, R24 ;  /* 0x0000763206187816 */ /* 0x000fe40000000018 */
[CC--:B------:R-:W-:Y:S02]  /*196a0*/  LEA R6, P3, R18.reuse, R0.reuse, 0x1 ;  /* 0x0000000012067211 */ /* 0x0c0fe400078608ff */
[----:B------:R-:W-:Y:S02]  /*196b0*/  PRMT R25, R7, 0x7632, R25 ;  /* 0x0000763207197816 */ /* 0x000fe40000000019 */
[----:B------:R-:W-:Y:S01]  /*196c0*/  LEA.HI.X.SX32 R7, R18, R3, 0x1, P3 ;  /* 0x0000000312077211 */ /* 0x000fe200018f0eff */
[C---:B0-----:R-:W-:Y:S01]  /*196d0*/  IMAD R5, R29.reuse, 0x2, R13 ;  /* 0x000000021d057824 */ /* 0x041fe200078e020d */
[C---:B------:R-:W-:Y:S01]  /*196e0*/  LEA R18, P2, R16.reuse, R0, 0x1 ;  /* 0x0000000010127211 */ /* 0x040fe200078408ff */
[----:B------:R0:W-:Y:S03]  /*196f0*/  STG.E.U16 desc[UR10][R14.64], R23 ;  /* 0x000000170e007986 */ /* 0x0001e6000c10150a */
[----:B------:R-:W-:Y:S01]  /*19700*/  LEA R4, R29, R5, 0x1 ;  /* 0x000000051d047211 */ /* 0x000fe200078e08ff */
[----:B------:R2:W-:Y:S01]  /*19710*/  STG.E.U16 desc[UR10][R6.64], R24 ;  /* 0x0000001806007986 */ /* 0x0005e2000c10150a */
[----:B------:R-:W-:-:S02]  /*19720*/  LEA.HI.X.SX32 R19, R16, R3, 0x1, P2 ;  /* 0x0000000310137211 */ /* 0x000fc400010f0eff */
[C---:B0-----:R-:W-:Y:S02]  /*19730*/  LEA R14, P2, R12.reuse, R0, 0x1 ;  /* 0x000000000c0e7211 */ /* 0x041fe400078408ff */
[----:B--2---:R-:W-:Y:S02]  /*19740*/  LEA R7, R29, R4, 0x1 ;  /* 0x000000041d077211 */ /* 0x004fe400078e08ff */
[----:B------:R-:W-:-:S03]  /*19750*/  LEA.HI.X.SX32 R15, R12, R3, 0x1, P2 ;  /* 0x000000030c0f7211 */ /* 0x000fc600010f0eff */
[----:B------:R-:W-:Y:S01]  /*19760*/  IMAD R12, R29, 0x2, R7 ;  /* 0x000000021d0c7824 */ /* 0x000fe200078e0207 */
[----:B------:R0:W-:Y:S01]  /*19770*/  STG.E.U16 desc[UR10][R18.64], R25 ;  /* 0x0000001912007986 */ /* 0x0001e2000c10150a */
[----:B------:R-:W-:-:S03]  /*19780*/  LEA R16, P2, R17, R0, 0x1 ;  /* 0x0000000011107211 */ /* 0x000fc600078408ff */
[----:B------:R-:W-:Y:S02]  /*19790*/  LEA R6, R29, R12, 0x1 ;  /* 0x0000000c1d067211 */ /* 0x000fe400078e08ff */
[----:B------:R-:W-:Y:S02]  /*197a0*/  LEA.HI.X.SX32 R17, R17, R3, 0x1, P2 ;  /* 0x0000000311117211 */ /* 0x000fe400010f0eff */
[----:B0-----:R-:W-:-:S04]  /*197b0*/  LEA R18, P3, R21, R0, 0x1 ;  /* 0x0000000015127211 */ /* 0x001fc800078608ff */
[----:B------:R-:W-:Y:S02]  /*197c0*/  LEA.HI.X.SX32 R19, R21, R3, 0x1, P3 ;  /* 0x0000000315137211 */ /* 0x000fe400018f0eff */
[----:B------:R-:W-:Y:S01]  /*197d0*/  LEA R21, R29, R6, 0x1 ;  /* 0x000000061d157211 */ /* 0x000fe200078e08ff */
[----:B------:R0:W-:Y:S04]  /*197e0*/  STG.E.U16 desc[UR10][R14.64], R8 ;  /* 0x000000080e007986 */ /* 0x0001e8000c10150a */
[----:B------:R2:W-:Y:S01]  /*197f0*/  STG.E.U16 desc[UR10][R16.64], R9 ;  /* 0x0000000910007986 */ /* 0x0005e2000c10150a */
[----:B------:R-:W-:-:S03]  /*19800*/  PRMT R26, R10, 0x7632, R26 ;  /* 0x000076320a1a7816 */ /* 0x000fc6000000001a */
[----:B------:R3:W-:Y:S01]  /*19810*/  STG.E.U16 desc[UR10][R18.64], R10 ;  /* 0x0000000a12007986 */ /* 0x0007e2000c10150a */
[----:B0-----:R-:W-:Y:S01]  /*19820*/  LEA R14, P2, R22, R0, 0x1 ;  /* 0x00000000160e7211 */ /* 0x001fe200078408ff */
[C---:B--2---:R-:W-:Y:S01]  /*19830*/  IMAD R16, R29.reuse, 0x2, R21 ;  /* 0x000000021d107824 */ /* 0x044fe200078e0215 */
[----:B------:R-:W-:Y:S02]  /*19840*/  PRMT R24, R8, 0x7632, R24 ;  /* 0x0000763208187816 */ /* 0x000fe40000000018 */
[----:B------:R-:W-:Y:S02]  /*19850*/  LEA.HI.X.SX32 R15, R22, R3, 0x1, P2 ;  /* 0x00000003160f7211 */ /* 0x000fe400010f0eff */
[----:B---3--:R-:W-:Y:S02]  /*19860*/  LEA R19, R29, R16, 0x1 ;  /* 0x000000101d137211 */ /* 0x008fe400078e08ff */
[----:B------:R-:W-:Y:S02]  /*19870*/  PRMT R10, R11, 0x7632, R10 ;  /* 0x000076320b0a7816 */ /* 0x000fe4000000000a */
[----:B------:R-:W-:-:S02]  /*19880*/  LEA R8, P2, R2, R0, 0x1 ;  /* 0x0000000002087211 */ /* 0x000fc400078408ff */
[----:B------:R-:W-:Y:S01]  /*19890*/  LEA R18, R29, R19, 0x1 ;  /* 0x000000131d127211 */ /* 0x000fe200078e08ff */
[----:B------:R0:W-:Y:S01]  /*198a0*/  STL.S16 [R1+0xd8], R10 ;  /* 0x0000d80a01007387 */ /* 0x0001e20000100600 */
[----:B------:R-:W-:Y:S02]  /*198b0*/  PRMT R25, R9, 0x7632, R25 ;  /* 0x0000763209197816 */ /* 0x000fe40000000019 */
[-C--:B------:R-:W-:Y:S01]  /*198c0*/  LEA.HI.X.SX32 R9, R2, R3.reuse, 0x1, P2 ;  /* 0x0000000302097211 */ /* 0x080fe200010f0eff */
[----:B------:R2:W-:Y:S01]  /*198d0*/  STG.E.U16 desc[UR10][R14.64], R11 ;  /* 0x0000000b0e007986 */ /* 0x0005e2000c10150a */
[----:B------:R-:W-:Y:S01]  /*198e0*/  IMAD R17, R29, 0x2, R18 ;  /* 0x000000021d117824 */ /* 0x000fe200078e0212 */
[CC--:B0-----:R-:W-:Y:S02]  /*198f0*/  LEA R10, P3, R20.reuse, R0.reuse, 0x1 ;  /* 0x00000000140a7211 */ /* 0x0c1fe400078608ff */
[----:B--2---:R-:W-:Y:S02]  /*19900*/  LEA R14, P2, R13, R0, 0x1 ;  /* 0x000000000d0e7211 */ /* 0x004fe400078408ff */
[----:B------:R-:W-:-:S02]  /*19910*/  LEA.HI.X.SX32 R11, R20, R3, 0x1, P3 ;  /* 0x00000003140b7211 */ /* 0x000fc400018f0eff */
[----:B------:R-:W-:Y:S01]  /*19920*/  LEA.HI.X.SX32 R15, R13, R3, 0x1, P2 ;  /* 0x000000030d0f7211 */ /* 0x000fe200010f0eff */
[----:B------:R0:W-:Y:S01]  /*19930*/  STG.E.U16 desc[UR10][R8.64], R24 ;  /* 0x0000001808007986 */ /* 0x0001e2000c10150a */
[----:B------:R-:W-:-:S03]  /*19940*/  LEA R23, R29, R17, 0x1 ;  /* 0x000000111d177211 */ /* 0x000fc600078e08ff */
[----:B------:R-:W-:Y:S01]  /*19950*/  STG.E.U16 desc[UR10][R10.64], R25 ;  /* 0x000000190a007986 */ /* 0x000fe2000c10150a */
[----:B------:R-:W-:-:S03]  /*19960*/  LEA R20, R29, R23, 0x1 ;  /* 0x000000171d147211 */ /* 0x000fc600078e08ff */
[----:B------:R2:W-:Y:S01]  /*19970*/  STG.E.U16 desc[UR10][R14.64], R26 ;  /* 0x0000001a0e007986 */ /* 0x0005e2000c10150a */
[CC--:B0-----:R-:W-:Y:S02]  /*19980*/  LEA R8, P3, R4.reuse, R0.reuse, 0x1 ;  /* 0x0000000004087211 */ /* 0x0c1fe400078608ff */
[CC--:B------:R-:W-:Y:S02]  /*19990*/  LEA R24, P2, R5.reuse, R0.reuse, 0x1 ;  /* 0x0000000005187211 */ /* 0x0c0fe400078408ff */
[-C--:B------:R-:W-:Y:S02]  /*199a0*/  LEA.HI.X.SX32 R9, R4, R3.reuse, 0x1, P3 ;  /* 0x0000000304097211 */ /* 0x080fe400018f0eff */
[CC--:B--2---:R-:W-:Y:S02]  /*199b0*/  LEA R14, P4, R6.reuse, R0.reuse, 0x1 ;  /* 0x00000000060e7211 */ /* 0x0c4fe400078808ff */
[-C--:B------:R-:W-:Y:S02]  /*199c0*/  LEA.HI.X.SX32 R25, R5, R3.reuse, 0x1, P2 ;  /* 0x0000000305197211 */ /* 0x080fe400010f0eff */
[----:B------:R-:W-:Y:S01]  /*199d0*/  LEA.HI.X.SX32 R15, R6, R3, 0x1, P4 ;  /* 0x00000003060f7211 */ /* 0x000fe200020f0eff */
[----:B------:R-:W-:Y:S01]  /*199e0*/  IMAD R22, R29, 0x2, R20 ;  /* 0x000000021d167824 */ /* 0x000fe200078e0214 */
[-C--:B------:R-:W-:Y:S01]  /*199f0*/  LEA R4, P4, R19, R0.reuse, 0x1 ;  /* 0x0000000013047211 */ /* 0x080fe200078808ff */
[----:B------:R-:W-:Y:S01]  /*19a00*/  STL.64 [R1+0x98], R8 ;  /* 0x0000980801007387 */ /* 0x000fe20000100a00 */
[----:B------:R-:W-:-:S02]  /*19a10*/  LEA R26, P2, R7, R0, 0x1 ;  /* 0x00000000071a7211 */ /* 0x000fc400078408ff */
[-C--:B------:R-:W-:Y:S01]  /*19a20*/  LEA.HI.X.SX32 R5, R19, R3.reuse, 0x1, P4 ;  /* 0x0000000313057211 */ /* 0x080fe200020f0eff */
[----:B------:R0:W-:Y:S01]  /*19a30*/  STL.64 [R1+0xd0], R24 ;  /* 0x0000d01801007387 */ /* 0x0001e20000100a00 */
[----:B------:R-:W2:Y:S01]  /*19a40*/  LDC R19, c[0x0][0x3e8] ;  /* 0x0000fa00ff137b82 */ /* 0x000ea20000000800 */
[----:B------:R-:W-:Y:S02]  /*19a50*/  LEA R10, R29, R22, 0x1 ;  /* 0x000000161d0a7211 */ /* 0x000fe400078e08ff */
[-C--:B------:R-:W-:Y:S02]  /*19a60*/  LEA.HI.X.SX32 R27, R7, R3.reuse, 0x1, P2 ;  /* 0x00000003071b7211 */ /* 0x080fe400010f0eff */
[C---:B0-----:R-:W-:Y:S02]  /*19a70*/  LEA R24, P3, R12.reuse, R0, 0x1 ;  /* 0x000000000c187211 */ /* 0x041fe400078608ff */
[C---:B------:R-:W-:Y:S02]  /*19a80*/  LEA R8, R29.reuse, R10, 0x1 ;  /* 0x0000000a1d087211 */ /* 0x040fe400078e08ff */
[----:B------:R-:W-:Y:S01]  /*19a90*/  LEA.HI.X.SX32 R25, R12, R3, 0x1, P3 ;  /* 0x000000030c197211 */ /* 0x000fe200018f0eff */
[----:B------:R-:W-:Y:S02]  /*19aa0*/  STL.64 [R1+0x90], R26 ;  /* 0x0000901a01007387 */ /* 0x000fe40000100a00 */
[----:B------:R-:W-:-:S02]  /*19ab0*/  IMAD R13, R29, 0x2, R8 ;  /* 0x000000021d0d7824 */ /* 0x000fc400078e0208 */
[----:B------:R0:W-:Y:S03]  /*19ac0*/  STL.64 [R1+0x88], R24 ;  /* 0x0000881801007387 */ /* 0x0001e60000100a00 */
[----:B------:R-:W-:Y:S01]  /*19ad0*/  LEA R7, R29, R13, 0x1 ;  /* 0x0000000d1d077211 */ /* 0x000fe200078e08ff */
[----:B------:R3:W-:Y:S01]  /*19ae0*/  STL.64 [R1+0x80], R14 ;  /* 0x0000800e01007387 */ /* 0x0007e20000100a00 */
[----:B0-----:R-:W-:-:S04]  /*19af0*/  LEA R24, P2, R21, R0, 0x1 ;  /* 0x0000000015187211 */ /* 0x001fc800078408ff */
[----:B------:R-:W-:Y:S02]  /*19b00*/  LEA.HI.X.SX32 R25, R21, R3, 0x1, P2 ;  /* 0x0000000315197211 */ /* 0x000fe400010f0eff */
[CC--:B---3--:R-:W-:Y:S02]  /*19b10*/  LEA R14, P3, R16.reuse, R0.reuse, 0x1 ;  /* 0x00000000100e7211 */ /* 0x0c8fe400078608ff */
[----:B------:R-:W-:Y:S01]  /*19b20*/  LEA R2, R29, R7, 0x1 ;  /* 0x000000071d027211 */ /* 0x000fe200078e08ff */
[----:B------:R0:W-:Y:S01]  /*19b30*/  STL.64 [R1+0x78], R24 ;  /* 0x0000781801007387 */ /* 0x0001e20000100a00 */
[-C--:B------:R-:W-:Y:S02]  /*19b40*/  LEA.HI.X.SX32 R15, R16, R3.reuse, 0x1, P3 ;  /* 0x00000003100f7211 */ /* 0x080fe400018f0eff */
[C---:B------:R-:W-:Y:S01]  /*19b50*/  LEA R26, P2, R18.reuse, R0, 0x1 ;  /* 0x00000000121a7211 */ /* 0x040fe200078408ff */
[----:B------:R2:W-:Y:S03]  /*19b60*/  STL.64 [R1+0x68], R4 ;  /* 0x0000680401007387 */ /* 0x0005e60000100a00 */
[----:B------:R-:W-:-:S02]  /*19b70*/  LEA.HI.X.SX32 R27, R18, R3, 0x1, P2 ;  /* 0x00000003121b7211 */ /* 0x000fc400010f0eff */
[-C--:B0-----:R-:W-:Y:S01]  /*19b80*/  LEA R24, P3, R17, R0.reuse, 0x1 ;  /* 0x0000000011187211 */ /* 0x081fe200078608ff */
[----:B------:R0:W-:Y:S01]  /*19b90*/  STL.64 [R1+0x70], R14 ;  /* 0x0000700e01007387 */ /* 0x0001e20000100a00 */
[----:B--2---:R-:W-:Y:S02]  /*19ba0*/  IMAD R4, R19, 0x2, R2 ;  /* 0x0000000213047824 */ /* 0x004fe400078e0202 */
[----:B------:R-:W-:Y:S01]  /*19bb0*/  LEA.HI.X.SX32 R25, R17, R3, 0x1, P3 ;  /* 0x0000000311197211 */ /* 0x000fe200018f0eff */
[----:B------:R-:W-:Y:S01]  /*19bc0*/  STL.64 [R1+0x58], R26 ;  /* 0x0000581a01007387 */ /* 0x000fe20000100a00 */
[----:B------:R-:W-:Y:S02]  /*19bd0*/  LEA R16, P3, R22, R0, 0x1 ;  /* 0x0000000016107211 */ /* 0x000fe400078608ff */
[----:B------:R-:W-:Y:S01]  /*19be0*/  LEA R11, R19, R4, 0x1 ;  /* 0x00000004130b7211 */ /* 0x000fe200078e08ff */
[----:B------:R2:W-:Y:S01]  /*19bf0*/  STL.64 [R1+0x50], R24 ;  /* 0x0000501801007387 */ /* 0x0005e20000100a00 */
[----:B0-----:R-:W-:-:S04]  /*19c00*/  LEA R14, P4, R23, R0, 0x1 ;  /* 0x00000000170e7211 */ /* 0x001fc800078808ff */
[----:B------:R-:W-:Y:S02]  /*19c10*/  LEA.HI.X.SX32 R15, R23, R3, 0x1, P4 ;  /* 0x00000003170f7211 */ /* 0x000fe400020f0eff */
[C---:B------:R-:W-:Y:S02]  /*19c20*/  LEA R5, R19.reuse, R11, 0x1 ;  /* 0x0000000b13057211 */ /* 0x040fe400078e08ff */
[-C--:B--2---:R-:W-:Y:S01]  /*19c30*/  LEA R24, P2, R20, R0.reuse, 0x1 ;  /* 0x0000000014187211 */ /* 0x084fe200078408ff */
[----:B------:R0:W-:Y:S01]  /*19c40*/  STL.64 [R1+0x60], R14 ;  /* 0x0000600e01007387 */ /* 0x0001e20000100a00 */
[-C--:B------:R-:W-:Y:S02]  /*19c50*/  LEA.HI.X.SX32 R17, R22, R3.reuse, 0x1, P3 ;  /* 0x0000000316117211 */ /* 0x080fe400018f0eff */
[----:B------:R-:W-:Y:S01]  /*19c60*/  LEA.HI.X.SX32 R25, R20, R3, 0x1, P2 ;  /* 0x0000000314197211 */ /* 0x000fe200010f0eff */
[----:B------:R-:W-:Y:S01]  /*19c70*/  IMAD R9, R19, 0x2, R5 ;  /* 0x0000000213097824 */ /* 0x000fe200078e0205 */
[----:B------:R-:W-:-:S03]  /*19c80*/  LEA R20, P2, R8, R0, 0x1 ;  /* 0x0000000008147211 */ /* 0x000fc600078408ff */
[----:B------:R-:W-:Y:S01]  /*19c90*/  STL.64 [R1+0x48], R24 ;  /* 0x0000481801007387 */ /* 0x000fe20000100a00 */
[----:B0-----:R-:W-:-:S03]  /*19ca0*/  LEA R14, P4, R10, R0, 0x1 ;  /* 0x000000000a0e7211 */ /* 0x001fc600078808ff */
[----:B------:R0:W-:Y:S01]  /*19cb0*/  STL.64 [R1+0x40], R16 ;  /* 0x0000401001007387 */ /* 0x0001e20000100a00 */
[----:B------:R-:W-:Y:S02]  /*19cc0*/  LEA.HI.X.SX32 R15, R10, R3, 0x1, P4 ;  /* 0x000000030a0f7211 */ /* 0x000fe400020f0eff */
[----:B------:R-:W-:Y:S02]  /*19cd0*/  LEA R10, R19, R9, 0x1 ;  /* 0x00000009130a7211 */ /* 0x000fe400078e08ff */
[-C--:B------:R-:W-:Y:S01]  /*19ce0*/  LEA.HI.X.SX32 R21, R8, R3.reuse, 0x1, P2 ;  /* 0x0000000308157211 */ /* 0x080fe200010f0eff */
[----:B------:R2:W-:Y:S01]  /*19cf0*/  STL.64 [R1+0x38], R14 ;  /* 0x0000380e01007387 */ /* 0x0005e20000100a00 */
[----:B0-----:R-:W-:Y:S02]  /*19d00*/  LEA R16, P3, R13, R0, 0x1 ;  /* 0x000000000d107211 */ /* 0x001fe400078608ff */
[----:B------:R-:W-:Y:S02]  /*19d10*/  LEA R6, R19, R10, 0x1 ;  /* 0x0000000a13067211 */ /* 0x000fe400078e08ff */
[----:B------:R-:W-:Y:S01]  /*19d20*/  LEA.HI.X.SX32 R17, R13, R3, 0x1, P3 ;  /* 0x000000030d117211 */ /* 0x000fe200018f0eff */
[----:B------:R-:W-:Y:S01]  /*19d30*/  STL.64 [R1+0x30], R20 ;  /* 0x0000301401007387 */ /* 0x000fe20000100a00 */
[----:B--2---:R-:W-:-:S03]  /*19d40*/  LEA R14, P4, R7, R0, 0x1 ;  /* 0x00000000070e7211 */ /* 0x004fc600078808ff */
[----:B------:R0:W-:Y:S01]  /*19d50*/  STL.64 [R1+0x28], R16 ;  /* 0x0000281001007387 */ /* 0x0001e20000100a00 */
[----:B------:R-:W-:Y:S01]  /*19d60*/  LEA.HI.X.SX32 R15, R7, R3, 0x1, P4 ;  /* 0x00000003070f7211 */ /* 0x000fe200020f0eff */
[----:B------:R-:W-:Y:S01]  /*19d70*/  IMAD R7, R19, 0x2, R6 ;  /* 0x0000000213077824 */ /* 0x000fe200078e0206 */
[----:B------:R-:W-:-:S03]  /*19d80*/  LEA R12, P4, R11, R0, 0x1 ;  /* 0x000000000b0c7211 */ /* 0x000fc600078808ff */
[----:B------:R2:W-:Y:S01]  /*19d90*/  STL.64 [R1+0x20], R14 ;  /* 0x0000200e01007387 */ /* 0x0005e20000100a00 */
[CC--:B0-----:R-:W-:Y:S02]  /*19da0*/  LEA R16, P2, R2.reuse, R0.reuse, 0x1 ;  /* 0x0000000002107211 */ /* 0x0c1fe400078408ff */
[-C--:B------:R-:W-:Y:S02]  /*19db0*/  LEA.HI.X.SX32 R13, R11, R3.reuse, 0x1, P4 ;  /* 0x000000030b0d7211 */ /* 0x080fe400020f0eff */
[----:B------:R-:W-:Y:S02]  /*19dc0*/  LEA.HI.X.SX32 R17, R2, R3, 0x1, P2 ;  /* 0x0000000302117211 */ /* 0x000fe400010f0eff */
[C---:B------:R-:W-:Y:S02]  /*19dd0*/  LEA R8, R19.reuse, R7, 0x1 ;  /* 0x0000000713087211 */ /* 0x040fe400078e08ff */
[----:B--2---:R-:W-:Y:S01]  /*19de0*/  LEA R14, P3, R4, R0, 0x1 ;  /* 0x00000000040e7211 */ /* 0x004fe200078608ff */
[----:B------:R-:W-:Y:S01]  /*19df0*/  STL.64 [R1+0x18], R16 ;  /* 0x0000181001007387 */ /* 0x000fe20000100a00 */
[----:B------:R-:W-:-:S02]  /*19e00*/  LEA R2, R19, R8, 0x1 ;  /* 0x0000000813027211 */ /* 0x000fc400078e08ff */
[-C--:B------:R-:W-:Y:S01]  /*19e10*/  LEA.HI.X.SX32 R15, R4, R3.reuse, 0x1, P3 ;  /* 0x00000003040f7211 */ /* 0x080fe200018f0eff */
[----:B------:R0:W-:Y:S01]  /*19e20*/  STL.64 [R1+0x8], R12 ;  /* 0x0000080c01007387 */ /* 0x0001e20000100a00 */
[-C--:B------:R-:W-:Y:S02]  /*19e30*/  LEA R28, P3, R9, R0.reuse, 0x1 ;  /* 0x00000000091c7211 */ /* 0x080fe400078608ff */
[-C--:B------:R-:W-:Y:S01]  /*19e40*/  LEA R26, P4, R10, R0.reuse, 0x1 ;  /* 0x000000000a1a7211 */ /* 0x080fe200078808ff */
[----:B------:R-:W-:Y:S01]  /*19e50*/  IMAD R4, R19, 0x2, R2 ;  /* 0x0000000213047824 */ /* 0x000fe200078e0202 */
[----:B------:R-:W-:Y:S01]  /*19e60*/  LEA.HI.X.SX32 R29, R9, R3, 0x1, P3 ;  /* 0x00000003091d7211 */ /* 0x000fe200018f0eff */
[----:B------:R2:W-:Y:S01]  /*19e70*/  STL.64 [R1+0x10], R14 ;  /* 0x0000100e01007387 */ /* 0x0005e20000100a00 */
[----:B0-----:R-:W-:-:S03]  /*19e80*/  LEA R12, P2, R5, R0, 0x1 ;  /* 0x00000000050c7211 */ /* 0x001fc600078408ff */
[----:B------:R-:W-:Y:S01]  /*19e90*/  STL [R1+0x650], R28 ;  /* 0x0006501c01007387 */ /* 0x000fe20000100800 */
[-C--:B------:R-:W-:Y:S02]  /*19ea0*/  LEA.HI.X.SX32 R27, R10, R3.reuse, 0x1, P4 ;  /* 0x000000030a1b7211 */ /* 0x080fe400020f0eff */
[-C--:B------:R-:W-:Y:S02]  /*19eb0*/  LEA.HI.X.SX32 R13, R5, R3.reuse, 0x1, P2 ;  /* 0x00000003050d7211 */ /* 0x080fe400010f0eff */
[-C--:B------:R-:W-:Y:S02]  /*19ec0*/  LEA R24, P2, R6, R0.reuse, 0x1 ;  /* 0x0000000006187211 */ /* 0x080fe400078408ff */
[-C--:B------:R-:W-:Y:S01]  /*19ed0*/  LEA R22, P3, R7, R0.reuse, 0x1 ;  /* 0x0000000007167211 */ /* 0x080fe200078608ff */
[----:B------:R-:W-:Y:S01]  /*19ee0*/  STL [R1+0x640], R29 ;  /* 0x0006401d01007387 */ /* 0x000fe20000100800 */
[----:B------:R-:W-:Y:S02]  /*19ef0*/  LEA R20, P4, R8, R0, 0x1 ;  /* 0x0000000008147211 */ /* 0x000fe400078808ff */
[----:B------:R-:W-:Y:S01]  /*19f00*/  LEA R5, R19, R4, 0x1 ;  /* 0x0000000413057211 */ /* 0x000fe200078e08ff */
[----:B------:R0:W-:Y:S01]  /*19f10*/  STL.64 [R1], R12 ;  /* 0x0000000c01007387 */ /* 0x0001e20000100a00 */
[----:B------:R-:W-:-:S02]  /*19f20*/  LEA.HI.X.SX32 R25, R6, R3, 0x1, P2 ;  /* 0x0000000306197211 */ /* 0x000fc400010f0eff */
[-C--:B------:R-:W-:Y:S01]  /*19f30*/  LEA.HI.X.SX32 R23, R7, R3.reuse, 0x1, P3 ;  /* 0x0000000307177211 */ /* 0x080fe200018f0eff */
[----:B------:R-:W-:Y:S01]  /*19f40*/  STL [R1+0x654], R26 ;  /* 0x0006541a01007387 */ /* 0x000fe20000100800 */
[-C--:B--2---:R-:W-:Y:S02]  /*19f50*/  LEA R14, P2, R2, R0.reuse, 0x1 ;  /* 0x00000000020e7211 */ /* 0x084fe400078408ff */
[-C--:B------:R-:W-:Y:S01]  /*19f60*/  LEA.HI.X.SX32 R21, R8, R3.reuse, 0x1, P4 ;  /* 0x0000000308157211 */ /* 0x080fe200020f0eff */
[----:B------:R-:W-:Y:S01]  /*19f70*/  STL [R1+0x63c], R27 ;  /* 0x00063c1b01007387 */ /* 0x000fe20000100800 */
[-C--:B------:R-:W-:Y:S02]  /*19f80*/  LEA R6, P4, R5, R0.reuse, 0x1 ;  /* 0x0000000005067211 */ /* 0x080fe400078808ff */
[----:B0-----:R-:W-:Y:S01]  /*19f90*/  LEA R12, P3, R4, R0, 0x1 ;  /* 0x00000000040c7211 */ /* 0x001fe200078608ff */
[----:B------:R-:W-:Y:S01]  /*19fa0*/  STL [R1+0x680], R27 ;  /* 0x0006801b01007387 */ /* 0x000fe20000100800 */
[----:B------:R-:W-:-:S03]  /*19fb0*/  LEA.HI.X.SX32 R15, R2, R3, 0x1, P2 ;  /* 0x00000003020f7211 */ /* 0x000fc600010f0eff */
[----:B------:R-:W-:Y:S01]  /*19fc0*/  STL [R1+0x6c4], R27 ;  /* 0x0006c41b01007387 */ /* 0x000fe20000100800 */
[----:B------:R-:W-:-:S03]  /*19fd0*/  LEA.HI.X.SX32 R13, R4, R3, 0x1, P3 ;  /* 0x00000003040d7211 */ /* 0x000fc600018f0eff */
[----:B------:R0:W-:Y:S01]  /*19fe0*/  STL.64 [R1+0x648], R24 ;  /* 0x0006481801007387 */ /* 0x0001e20000100a00 */
[----:B------:R-:W-:-:S03]  /*19ff0*/  LEA.HI.X.SX32 R7, R5, R3, 0x1, P4 ;  /* 0x0000000305077211 */ /* 0x000fc600020f0eff */
[----:B------:R-:W-:Y:S04]  /*1a000*/  STL [R1+0x690], R22 ;  /* 0x0006901601007387 */ /* 0x000fe80000100800 */
[----:B------:R-:W-:Y:S04]  /*1a010*/  STL [R1+0x6c8], R22 ;  /* 0x0006c81601007387 */ /* 0x000fe80000100800 */
[----:B------:R-:W-:Y:S04]  /*1a020*/  STL [R1+0x658], R23 ;  /* 0x0006581701007387 */ /* 0x000fe80000100800 */
[----:B------:R-:W-:Y:S04]  /*1a030*/  STL.64 [R1+0x660], R20 ;  /* 0x0006601401007387 */ /* 0x000fe80000100a00 */
[----:B------:R-:W-:Y:S04]  /*1a040*/  STL.64 [R1+0x668], R14 ;  /* 0x0006680e01007387 */ /* 0x000fe80000100a00 */
[----:B------:R-:W-:Y:S04]  /*1a050*/  STL [R1+0x638], R13 ;  /* 0x0006380d01007387 */ /* 0x000fe80000100800 */
[----:B------:R-:W-:Y:S04]  /*1a060*/  STL.64 [R1+0x670], R12 ;  /* 0x0006700c01007387 */ /* 0x000fe80000100a00 */
[----:B------:R-:W-:Y:S04]  /*1a070*/  STL [R1+0x634], R7 ;  /* 0x0006340701007387 */ /* 0x000fe80000100800 */
[----:B------:R-:W-:Y:S04]  /*1a080*/  STL.64 [R1+0x678], R6 ;  /* 0x0006780601007387 */ /* 0x000fe80000100a00 */
[----:B------:R-:W2:Y:S04]  /*1a090*/  LDL.LU.S16 R29, [R1+0xd8] ;  /* 0x0000d800011d7983 */ /* 0x000ea80000300600 */
[----:B0-----:R-:W3:Y:S01]  /*1a0a0*/  LDL.LU.64 R24, [R1+0x90] ;  /* 0x0000900001187983 */ /* 0x001ee20000300a00 */
[----:B------:R-:W-:-:S05]  /*1a0b0*/  LEA R16, R19, R5, 0x1 ;  /* 0x0000000513107211 */ /* 0x000fca00078e08ff */
[C---:B------:R-:W-:Y:S01]  /*1a0c0*/  IMAD R11, R19.reuse, 0x2, R16 ;  /* 0x00000002130b7824 */ /* 0x040fe200078e0210 */
[----:B---3--:R0:W-:Y:S04]  /*1a0d0*/  STL.64 [R1+0x720], R24 ;  /* 0x0007201801007387 */ /* 0x0081e80000100a00 */
[----:B0-----:R-:W3:Y:S01]  /*1a0e0*/  LDL.LU.64 R24, [R1+0x98] ;  /* 0x0000980001187983 */ /* 0x001ee20000300a00 */
[----:B------:R-:W-:-:S04]  /*1a0f0*/  LEA R9, R19, R11, 0x1 ;  /* 0x0000000b13097211 */ /* 0x000fc800078e08ff */
[----:B------:R-:W-:Y:S01]  /*1a100*/  LEA R17, R19, R9, 0x1 ;  /* 0x0000000913117211 */ /* 0x000fe200078e08ff */
[----:B---3--:R0:W-:Y:S04]  /*1a110*/  STL.64 [R1+0x728], R24 ;  /* 0x0007281801007387 */ /* 0x0081e80000100a00 */
[----:B0-----:R-:W2:Y:S04]  /*1a120*/  LDL.LU.64 R24, [R1+0xd0] ;  /* 0x0000d00001187983 */ /* 0x001ea80000300a00 */
[----:B------:R-:W3:Y:S04]  /*1a130*/  LDL.LU R19, [R1+0xc8] ;  /* 0x0000c80001137983 */ /* 0x000ee80000300800 */
[----:B------:R-:W4:Y:S04]  /*1a140*/  LDL.LU R22, [R1+0xa0] ;  /* 0x0000a00001167983 */ /* 0x000f280000300800 */
[----:B----4-:R0:W-:Y:S04]  /*1a150*/  STL [R1+0x700], R22 ;  /* 0x0007001601007387 */ /* 0x0101e80000100800 */
[----:B0-----:R-:W4:Y:S04]  /*1a160*/  LDL.LU R22, [R1+0xcc] ;  /* 0x0000cc0001167983 */ /* 0x001f280000300800 */
[----:B----4-:R0:W-:Y:S04]  /*1a170*/  STL [R1+0x710], R22 ;  /* 0x0007101601007387 */ /* 0x0101e80000100800 */
[----:B0-----:R-:W4:Y:S04]  /*1a180*/  LDL.LU R22, [R1+0xc4] ;  /* 0x0000c40001167983 */ /* 0x001f280000300800 */
[----:B------:R-:W5:Y:S04]  /*1a190*/  LDL.LU R27, [R1+0xa4] ;  /* 0x0000a400011b7983 */ /* 0x000f680000300800 */
[----:B-----5:R0:W-:Y:S04]  /*1a1a0*/  STL [R1+0x714], R27 ;  /* 0x0007141b01007387 */ /* 0x0201e80000100800 */
[----:B0-----:R-:W5:Y:S04]  /*1a1b0*/  LDL.LU R27, [R1+0xc0] ;  /* 0x0000c000011b7983 */ /* 0x001f680000300800 */
[----:B------:R-:W2:Y:S04]  /*1a1c0*/  LDL.LU.64 R6, [R1+0x20] ;  /* 0x0000200001067983 */ /* 0x000ea80000300a00 */
[----:B--2---:R0:W-:Y:S04]  /*1a1d0*/  STL.64 [R1+0x688], R6 ;  /* 0x0006880601007387 */ /* 0x0041e80000100a00 */
[----:B0-----:R-:W2:Y:S04]  /*1a1e0*/  LDL.LU.64 R6, [R1+0x28] ;  /* 0x0000280001067983 */ /* 0x001ea80000300a00 */
[----:B--2---:R0:W-:Y:S04]  /*1a1f0*/  STL.64 [R1+0x698], R6 ;  /* 0x0006980601007387 */ /* 0x0041e80000100a00 */
[----:B0-----:R-:W2:Y:S04]  /*1a200*/  LDL.LU.64 R6, [R1+0x30] ;  /* 0x0000300001067983 */ /* 0x001ea80000300a00 */
[----:B--2---:R0:W-:Y:S04]  /*1a210*/  STL [R1+0x6b0], R6 ;  /* 0x0006b00601007387 */ /* 0x0041e80000100800 */
[----:B0-----:R-:W2:Y:S04]  /*1a220*/  LDL.LU R6, [R1+0xac] ;  /* 0x0000ac0001067983 */ /* 0x001ea80000300800 */
[----:B--2---:R0:W-:Y:S04]  /*1a230*/  STL [R1+0x6c0], R6 ;  /* 0x0006c00601007387 */ /* 0x0041e80000100800 */
[----:B0-----:R-:W2:Y:S04]  /*1a240*/  LDL.LU R6, [R1+0xa8] ;  /* 0x0000a80001067983 */ /* 0x001ea80000300800 */
[----:B------:R-:W-:Y:S04]  /*1a250*/  STL [R1+0x6a0], R7 ;  /* 0x0006a00701007387 */ /* 0x000fe80000100800 */
[----:B--2---:R0:W-:Y:S04]  /*1a260*/  STL.64 [R1+0x6d8], R6 ;  /* 0x0006d80601007387 */ /* 0x0041e80000100a00 */
[----:B0-----:R-:W2:Y:S04]  /*1a270*/  LDL.LU.64 R6, [R1+0x60] ;  /* 0x0000600001067983 */ /* 0x001ea80000300a00 */
        /* <DEDUP_REMOVED lines=11> */
[----:B0-----:R-:W3:Y:S04]  /*1a330*/  LDL.LU.64 R6, [R1+0x88] ;  /* 0x0000880001067983 */ /* 0x001ee80000300a00 */
[----:B------:R-:W2:Y:S04]  /*1a340*/  LDL.LU.64 R12, [R1+0x18] ;  /* 0x00001800010c7983 */ /* 0x000ea80000300a00 */
[----:B--2---:R0:W-:Y:S04]  /*1a350*/  STL.64 [R1+0x6a8], R12 ;  /* 0x0006a80c01007387 */ /* 0x0041e80000100a00 */
[----:B0-----:R-:W2:Y:S04]  /*1a360*/  LDL.LU.64 R12, [R1+0x38] ;  /* 0x00003800010c7983 */ /* 0x001ea80000300a00 */
[----:B--2---:R0:W-:Y:S04]  /*1a370*/  STL.64 [R1+0x6b8], R12 ;  /* 0x0006b80c01007387 */ /* 0x0041e80000100a00 */
[----:B0-----:R-:W2:Y:S04]  /*1a380*/  LDL.LU.64 R12, [R1+0x40] ;  /* 0x00004000010c7983 */ /* 0x001ea80000300a00 */
[----:B------:R-:W-:Y:S04]  /*1a390*/  STG.E.U16 desc[UR10][R24.64], R29 ;  /* 0x0000001d18007986 */ /* 0x000fe8000c10150a */
[----:B--2---:R0:W-:Y:S04]  /*1a3a0*/  STL.64 [R1+0x6d0], R12 ;  /* 0x0006d00c01007387 */ /* 0x0041e80000100a00 */
[----:B0-----:R-:W2:Y:S04]  /*1a3b0*/  LDL.LU.64 R12, [R1+0x48] ;  /* 0x00004800010c7983 */ /* 0x001ea80000300a00 */
[----:B------:R-:W2:Y:S04]  /*1a3c0*/  LDL.LU.64 R14, [R1+0x10] ;  /* 0x00001000010e7983 */ /* 0x000ea80000300a00 */
[----:B------:R-:W2:Y:S04]  /*1a3d0*/  LDL.LU.64 R20, [R1+0x8] ;  /* 0x0000080001147983 */ /* 0x000ea80000300a00 */
[----:B------:R-:W2:Y:S04]  /*1a3e0*/  LDL.LU R23, [R1+0xb0] ;  /* 0x0000b00001177983 */ /* 0x000ea80000300800 */
[----:B------:R-:W2:Y:S04]  /*1a3f0*/  LDL.LU R26, [R1+0xb4] ;  /* 0x0000b400011a7983 */ /* 0x000ea80000300800 */
[----:B------:R-:W2:Y:S04]  /*1a400*/  LDL.LU R28, [R1+0xb8] ;  /* 0x0000b800011c7983 */ /* 0x000ea80000300800 */
[----:B------:R-:W5:Y:S01]  /*1a410*/  LDL.LU.64 R24, [R1+0x728] ;  /* 0x0007280001187983 */ /* 0x000f620000300a00 */
[----:B------:R-:W-:-:S03]  /*1a420*/  LEA R4, P2, R16, R0, 0x1 ;  /* 0x0000000010047211 */ /* 0x000fc600078408ff */
[----:B-----5:R0:W-:Y:S04]  /*1a430*/  STG.E.U16 desc[UR10][R24.64], R27 ;  /* 0x0000001b18007986 */ /* 0x0201e8000c10150a */
[----:B0-----:R-:W5:Y:S01]  /*1a440*/  LDL.LU.64 R24, [R1+0x720] ;  /* 0x0007200001187983 */ /* 0x001f620000300a00 */
[-C--:B------:R-:W-:Y:S02]  /*1a450*/  LEA R10, P3, R11, R0.reuse, 0x1 ;  /* 0x000000000b0a7211 */ /* 0x080fe400078608ff */
[-C--:B------:R-:W-:Y:S01]  /*1a460*/  LEA R8, P4, R9, R0.reuse, 0x1 ;  /* 0x0000000009087211 */ /* 0x080fe200078808ff */
[----:B------:R-:W2:Y:S01]  /*1a470*/  LDL.LU R29, [R1+0xbc] ;  /* 0x0000bc00011d7983 */ /* 0x000ea20000300800 */
[----:B------:R-:W-:Y:S02]  /*1a480*/  LEA R2, P5, R17, R0, 0x1 ;  /* 0x0000000011027211 */ /* 0x000fe400078a08ff */
[----:B------:R-:W-:-:S02]  /*1a490*/  LEA.HI.X.SX32 R5, R16, R3, 0x1, P2 ;  /* 0x0000000310057211 */ /* 0x000fc400010f0eff */
[-C--:B------:R-:W-:Y:S02]  /*1a4a0*/  LEA.HI.X.SX32 R11, R11, R3.reuse, 0x1, P3 ;  /* 0x000000030b0b7211 */ /* 0x080fe400018f0eff */
[-C--:B------:R-:W-:Y:S02]  /*1a4b0*/  LEA.HI.X.SX32 R9, R9, R3.reuse, 0x1, P4 ;  /* 0x0000000309097211 */ /* 0x080fe400020f0eff */
[----:B------:R-:W-:Y:S02]  /*1a4c0*/  LEA.HI.X.SX32 R3, R17, R3, 0x1, P5 ;  /* 0x0000000311037211 */ /* 0x000fe400028f0eff */
[----:B------:R-:W-:Y:S02]  /*1a4d0*/  PRMT R18, R27, 0x7632, R18 ;  /* 0x000076321b127816 */ /* 0x000fe40000000012 */
[----:B----4-:R-:W-:Y:S01]  /*1a4e0*/  PRMT R17, R22, 0x7632, R17 ;  /* 0x0000763216117816 */ /* 0x010fe20000000011 */
[----:B-----5:R0:W-:Y:S04]  /*1a4f0*/  STG.E.U16 desc[UR10][R24.64], R22 ;  /* 0x0000001618007986 */ /* 0x0201e8000c10150a */
[----:B---3--:R3:W-:Y:S04]  /*1a500*/  STG.E.U16 desc[UR10][R6.64], R19 ;  /* 0x0000001306007986 */ /* 0x0087e8000c10150a */
[----:B0-----:R-:W4:Y:S04]  /*1a510*/  LDL.LU.64 R24, [R1] ;  /* 0x0000000001187983 */ /* 0x001f280000300a00 */
[----:B---3--:R-:W3:Y:S04]  /*1a520*/  LDL.LU.64 R6, [R1+0x718] ;  /* 0x0007180001067983 */ /* 0x008ee80000300a00 */
[----:B------:R-:W5:Y:S04]  /*1a530*/  LDL.LU R27, [R1+0x714] ;  /* 0x00071400011b7983 */ /* 0x000f680000300800 */
[----:B------:R-:W3:Y:S04]  /*1a540*/  LDL.LU R22, [R1+0x710] ;  /* 0x0007100001167983 */ /* 0x000ee80000300800 */
[----:B---3--:R0:W-:Y:S04]  /*1a550*/  STG.E.U16 desc[UR10][R6.64], R22 ;  /* 0x0000001606007986 */ /* 0x0081e8000c10150a */
[----:B0-----:R-:W3:Y:S01]  /*1a560*/  LDL.LU.64 R6, [R1+0x708] ;  /* 0x0007080001067983 */ /* 0x001ee20000300a00 */
[----:B------:R-:W-:-:S03]  /*1a570*/  PRMT R0, R22, 0x7632, R0 ;  /* 0x0000763216007816 */ /* 0x000fc60000000000 */
[----:B------:R-:W2:Y:S04]  /*1a580*/  LDL.LU R22, [R1+0x700] ;  /* 0x0007000001167983 */ /* 0x000ea80000300800 */
[----:B---3--:R0:W-:Y:S04]  /*1a590*/  STG.E.U16 desc[UR10][R6.64], R18 ;  /* 0x0000001206007986 */ /* 0x0081e8000c10150a */
[----:B0-----:R-:W3:Y:S01]  /*1a5a0*/  LDL.LU.64 R6, [R1+0x6f8] ;  /* 0x0006f80001067983 */ /* 0x001ee20000300a00 */
[----:B------:R-:W-:-:S03]  /*1a5b0*/  PRMT R16, R19, 0x7632, R16 ;  /* 0x0000763213107816 */ /* 0x000fc60000000010 */
[----:B---3--:R0:W-:Y:S04]  /*1a5c0*/  STG.E.U16 desc[UR10][R6.64], R17 ;  /* 0x0000001106007986 */ /* 0x0081e8000c10150a */
[----:B0-----:R-:W3:Y:S04]  /*1a5d0*/  LDL.LU.64 R6, [R1+0x6f0] ;  /* 0x0006f00001067983 */ /* 0x001ee80000300a00 */
[----:B---3--:R0:W-:Y:S04]  /*1a5e0*/  STG.E.U16 desc[UR10][R6.64], R16 ;  /* 0x0000001006007986 */ /* 0x0081e8000c10150a */
[----:B0-----:R-:W3:Y:S04]  /*1a5f0*/  LDL.LU.64 R6, [R1+0x6e8] ;  /* 0x0006e80001067983 */ /* 0x001ee80000300a00 */
[----:B------:R-:W2:Y:S04]  /*1a600*/  LDL.LU.64 R16, [R1+0x50] ;  /* 0x0000500001107983 */ /* 0x000ea80000300a00 */
[----:B---3--:R0:W-:Y:S04]  /*1a610*/  STG.E.U16 desc[UR10][R6.64], R0 ;  /* 0x0000000006007986 */ /* 0x0081e8000c10150a */
[----:B0-----:R-:W5:Y:S04]  /*1a620*/  LDL.LU.64 R6, [R1+0x6e0] ;  /* 0x0006e00001067983 */ /* 0x001f680000300a00 */
[----:B--2---:R-:W-:Y:S04]  /*1a630*/  STG.E.U16 desc[UR10][R16.64], R22 ;  /* 0x0000001610007986 */ /* 0x004fe8000c10150a */
[----:B-----5:R0:W-:Y:S04]  /*1a640*/  STG.E.U16 desc[UR10][R6.64], R27 ;  /* 0x0000001b06007986 */ /* 0x0201e8000c10150a */
[----:B0-----:R-:W2:Y:S04]  /*1a650*/  LDL.LU.64 R6, [R1+0x6d8] ;  /* 0x0006d80001067983 */ /* 0x001ea80000300a00 */
[----:B--2---:R0:W-:Y:S01]  /*1a660*/  STG.E.U16 desc[UR10][R12.64], R6 ;  /* 0x000000060c007986 */ /* 0x0041e2000c10150a */
[----:B------:R-:W-:-:S03]  /*1a670*/  PRMT R7, R22, 0x7632, R7 ;  /* 0x0000763216077816 */ /* 0x000fc60000000007 */
[----:B0-----:R-:W2:Y:S04]  /*1a680*/  LDL.LU.64 R12, [R1+0x6d0] ;  /* 0x0006d000010c7983 */ /* 0x001ea80000300a00 */
[----:B------:R-:W3:Y:S02]  /*1a690*/  LDL.LU R22, [R1+0x6c8] ;  /* 0x0006c80001167983 */ /* 0x000ee40000300800 */
[----:B---3--:R-:W-:Y:S02]  /*1a6a0*/  PRMT R22, R27, 0x7632, R22 ;  /* 0x000076321b167816 */ /* 0x008fe40000000016 */
[----:B------:R-:W3:Y:S02]  /*1a6b0*/  LDL.LU R27, [R1+0x6c4] ;  /* 0x0006c400011b7983 */ /* 0x000ee40000300800 */
[----:B---3--:R-:W-:-:S02]  /*1a6c0*/  PRMT R27, R6, 0x7632, R27 ;  /* 0x00007632061b7816 */ /* 0x008fc4000000001b */
[----:B------:R-:W2:Y:S04]  /*1a6d0*/  LDL.LU R6, [R1+0x6c0] ;  /* 0x0006c00001067983 */ /* 0x000ea80000300800 */
[----:B--2---:R0:W-:Y:S04]  /*1a6e0*/  STG.E.U16 desc[UR10][R12.64], R6 ;  /* 0x000000060c007986 */ /* 0x0041e8000c10150a */
[----:B0-----:R-:W2:Y:S01]  /*1a6f0*/  LDL.LU.64 R12, [R1+0x6b8] ;  /* 0x0006b800010c7983 */ /* 0x001ea20000300a00 */
[----:B------:R-:W-:-:S03]  /*1a700*/  PRMT R0, R6, 0x7632, R0 ;  /* 0x0000763206007816 */ /* 0x000fc60000000000 */
[----:B------:R-:W3:Y:S04]  /*1a710*/  LDL.LU R6, [R1+0x6b0] ;  /* 0x0006b00001067983 */ /* 0x000ee80000300800 */
[----:B--2---:R0:W-:Y:S04]  /*1a720*/  STG.E.U16 desc[UR10][R12.64], R7 ;  /* 0x000000070c007986 */ /* 0x0041e8000c10150a */
[----:B0-----:R-:W2:Y:S04]  /*1a730*/  LDL.LU.64 R12, [R1+0x6a8] ;  /* 0x0006a800010c7983 */ /* 0x001ea80000300a00 */
[----:B------:R-:W3:Y:S04]  /*1a740*/  LDL.LU R7, [R1+0x6a0] ;  /* 0x0006a00001077983 */ /* 0x000ee80000300800 */
[----:B---3--:R0:W-:Y:S04]  /*1a750*/  STG.E.U16 desc[UR10][R6.64], R22 ;  /* 0x0000001606007986 */ /* 0x0081e8000c10150a */
[----:B0-----:R-:W3:Y:S04]  /*1a760*/  LDL.LU.64 R6, [R1+0x698] ;  /* 0x0006980001067983 */ /* 0x001ee80000300a00 */
[----:B------:R-:W5:Y:S04]  /*1a770*/  LDL.LU R22, [R1+0x690] ;  /* 0x0006900001167983 */ /* 0x000f680000300800 */
[----:B---3--:R0:W-:Y:S04]  /*1a780*/  STG.E.U16 desc[UR10][R6.64], R27 ;  /* 0x0000001b06007986 */ /* 0x0081e8000c10150a */
[----:B0-----:R-:W3:Y:S04]  /*1a790*/  LDL.LU.64 R6, [R1+0x688] ;  /* 0x0006880001067983 */ /* 0x001ee80000300a00 */
[----:B------:R-:W2:Y:S04]  /*1a7a0*/  LDL.LU R27, [R1+0x680] ;  /* 0x00068000011b7983 */ /* 0x000ea80000300800 */
[----:B---3--:R0:W-:Y:S04]  /*1a7b0*/  STG.E.U16 desc[UR10][R6.64], R0 ;  /* 0x0000000006007986 */ /* 0x0081e8000c10150a */
[----:B--2---:R2:W-:Y:S04]  /*1a7c0*/  STG.E.U16 desc[UR10][R12.64], R23 ;  /* 0x000000170c007986 */ /* 0x0045e8000c10150a */
[----:B0-----:R-:W3:Y:S04]  /*1a7d0*/  LDL.LU.64 R6, [R1+0x678] ;  /* 0x0006780001067983 */ /* 0x001ee80000300a00 */
[----:B--2---:R-:W2:Y:S01]  /*1a7e0*/  LDL.LU.64 R12, [R1+0x670] ;  /* 0x00067000010c7983 */ /* 0x004ea20000300a00 */
[----:B------:R-:W-:-:S03]  /*1a7f0*/  PRMT R27, R23, 0x7632, R27 ;  /* 0x00007632171b7816 */ /* 0x000fc6000000001b */
[----:B------:R0:W-:Y:S04]  /*1a800*/  STG.E.U16 desc[UR10][R14.64], R26 ;  /* 0x0000001a0e007986 */ /* 0x0001e8000c10150a */
[----:B------:R1:W-:Y:S01]  /*1a810*/  STG.E.U16 desc[UR10][R20.64], R28 ;  /* 0x0000001c14007986 */ /* 0x0003e2000c10150a */
[----:B------:R-:W-:-:S03]  /*1a820*/  PRMT R0, R29, 0x7632, R0 ;  /* 0x000076321d007816 */ /* 0x000fc60000000000 */
[----:B----4-:R4:W-:Y:S04]  /*1a830*/  STG.E.U16 desc[UR10][R24.64], R29 ;  /* 0x0000001d18007986 */ /* 0x0109e8000c10150a */
[----:B0-----:R-:W5:Y:S04]  /*1a840*/  LDL.LU.64 R14, [R1+0x668] ;  /* 0x00066800010e7983 */ /* 0x001f680000300a00 */
[----:B-1----:R-:W5:Y:S04]  /*1a850*/  LDL.LU.64 R20, [R1+0x660] ;  /* 0x0006600001147983 */ /* 0x002f680000300a00 */
[----:B------:R-:W5:Y:S01]  /*1a860*/  LDL.LU R23, [R1+0x658] ;  /* 0x0006580001177983 */ /* 0x000f620000300800 */
[----:B---3--:R-:W-:-:S02]  /*1a870*/  PRMT R7, R28, 0x7632, R7 ;  /* 0x000076321c077816 */ /* 0x008fc40000000007 */
[----:B--2---:R-:W-:Y:S02]  /*1a880*/  PRMT R13, R26, 0x7632, R13 ;  /* 0x000076321a0d7816 */ /* 0x004fe4000000000d */
[----:B------:R-:W2:Y:S04]  /*1a890*/  LDL.LU R26, [R1+0x654] ;  /* 0x00065400011a7983 */ /* 0x000ea80000300800 */
[----:B------:R-:W3:Y:S04]  /*1a8a0*/  LDL.LU R28, [R1+0x650] ;  /* 0x00065000011c7983 */ /* 0x000ee80000300800 */
[----:B----4-:R-:W4:Y:S04]  /*1a8b0*/  LDL.LU.64 R24, [R1+0x648] ;  /* 0x0006480001187983 */ /* 0x010f280000300a00 */
[----:B------:R-:W3:Y:S04]  /*1a8c0*/  LDL.LU R29, [R1+0x640] ;  /* 0x00064000011d7983 */ /* 0x000ee80000300800 */
[----:B---3--:R0:W-:Y:S04]  /*1a8d0*/  STG.E.U16 desc[UR10][R28.64], R27 ;  /* 0x0000001b1c007986 */ /* 0x0081e8000c10150a */
[----:B0-----:R-:W2:Y:S01]  /*1a8e0*/  LDL.LU R27, [R1+0x63c] ;  /* 0x00063c00011b7983 */ /* 0x001ea20000300800 */
[----:B------:R-:W0:Y:S01]  /*1a8f0*/  LDC.64 R28, c[0x0][0x3a0] ;  /* 0x0000e800ff1c7b82 */ /* 0x000e220000000a00 */
[----:B------:R-:W1:Y:S02]  /*1a900*/  S2R R19, SR_TID.X ;  /* 0x0000000000137919 */ /* 0x000e640000002100 */
[----:B-1----:R-:W-:-:S04]  /*1a910*/  LOP3.LUT R19, R19, 0x1ff, RZ, 0xc0, !PT ;  /* 0x000001ff13137812 */ /* 0x002fc800078ec0ff */
[----:B------:R-:W-:-:S06]  /*1a920*/  LEA R19, R19, UR7, 0x4 ;  /* 0x0000000713137c11 */ /* 0x000fcc000f8e20ff */
[----:B------:R-:W1:Y:S04]  /*1a930*/  LDS.128 R16, [R19] ;  /* 0x0000000013107984 */ /* 0x000e680000000c00 */
[----:B--2---:R2:W-:Y:S04]  /*1a940*/  STG.E.U16 desc[UR10][R26.64], R13 ;  /* 0x0000000d1a007986 */ /* 0x0045e8000c10150a */
[----:B--2---:R-:W2:Y:S04]  /*1a950*/  LDL.LU R13, [R1+0x638] ;  /* 0x00063800010d7983 */ /* 0x004ea80000300800 */
[----:B------:R-:W3:Y:S04]  /*1a960*/  LDL.LU R26, [R1+0x104] ;  /* 0x00010400011a7983 */ /* 0x000ee80000300800 */
[----:B------:R-:W2:Y:S04]  /*1a970*/  LDL.LU R27, [R1+0x110] ;  /* 0x00011000011b7983 */ /* 0x000ea80000300800 */
[----:B----4-:R4:W-:Y:S04]  /*1a980*/  STG.E.U16 desc[UR10][R24.64], R7 ;  /* 0x0000000718007986 */ /* 0x0109e8000c10150a */
[----:B----4-:R-:W4:Y:S04]  /*1a990*/  LDL.LU R7, [R1+0x634] ;  /* 0x0006340001077983 */ /* 0x010f280000300800 */
[----:B------:R-:W4:Y:S04]  /*1a9a0*/  LDL.LU R24, [R1+0x10c] ;  /* 0x00010c0001187983 */ /* 0x000f280000300800 */
[----:B------:R-:W4:Y:S04]  /*1a9b0*/  LDL.LU R25, [R1+0x114] ;  /* 0x0001140001197983 */ /* 0x000f280000300800 */
[----:B-----5:R5:W-:Y:S04]  /*1a9c0*/  STG.E.U16 desc[UR10][R22.64], R0 ;  /* 0x0000000016007986 */ /* 0x020be8000c10150a */
[----:B-1----:R1:W-:Y:S04]  /*1a9d0*/  STG.E.U16 desc[UR10][R20.64], R16 ;  /* 0x0000001014007986 */ /* 0x0023e8000c10150a */
[----:B------:R0:W-:Y:S01]  /*1a9e0*/  STG.E.U16 desc[UR10][R14.64], R17 ;  /* 0x000000110e007986 */ /* 0x0001e2000c10150a */
[----:B-----5:R-:W-:-:S02]  /*1a9f0*/  PRMT R23, R18, 0x7632, R23 ;  /* 0x0000763212177816 */ /* 0x020fc40000000017 */
[----:B-1----:R-:W-:Y:S02]  /*1aa00*/  PRMT R21, R17, 0x7632, R21 ;  /* 0x0000763211157816 */ /* 0x002fe40000000015 */
[----:B0-----:R-:W-:Y:S01]  /*1aa10*/  PRMT R15, R16, 0x7632, R15 ;  /* 0x00007632100f7816 */ /* 0x001fe2000000000f */
[----:B------:R-:W-:-:S04]  /*1aa20*/  UIMAD UR4, UR6, UR4, URZ ;  /* 0x00000004060472a4 */ /* 0x000fc8000f8e02ff */
[----:B------:R-:W-:Y:S02]  /*1aa30*/  USHF.L.U32 UR6, UR4, 0x2, URZ ;  /* 0x0000000204067899 */ /* 0x000fe400080006ff */
[----:B------:R-:W-:Y:S01]  /*1aa40*/  UIMAD.WIDE UR4, UR4, 0x4, URZ ;  /* 0x00000004040478a5 */ /* 0x000fe2000f8e02ff */
[----:B---3--:R-:W-:Y:S02]  /*1aa50*/  FSEL R14, R26, -INF , P1 ;  /* 0xff8000001a0e7808 */ /* 0x008fe40000800000 */
[----:B------:R-:W0:Y:S01]  /*1aa60*/  S2R R26, SR_TID.X ;  /* 0x00000000001a7919 */ /* 0x000e220000002100 */
[----:B--2---:R1:W-:Y:S02]  /*1aa70*/  STG.E.U16 desc[UR10][R12.64], R18 ;  /* 0x000000120c007986 */ /* 0x0043e4000c10150a */
[----:B------:R-:W-:Y:S01]  /*1aa80*/  FFMA R17, R14, 0.69314718246459960938, R27 ;  /* 0x3f3172180e117823 */ /* 0x000fe2000000001b */
[----:B-1----:R-:W-:Y:S01]  /*1aa90*/  PRMT R13, R19, 0x7632, R13 ;  /* 0x00007632130d7816 */ /* 0x002fe2000000000d */
[----:B----4-:R-:W-:Y:S04]  /*1aaa0*/  STG.E.U16 desc[UR10][R6.64], R19 ;  /* 0x0000001306007986 */ /* 0x010fe8000c10150a */
[----:B------:R1:W-:Y:S04]  /*1aab0*/  STG.E.U16 desc[UR10][R4.64], R15 ;  /* 0x0000000f04007986 */ /* 0x0003e8000c10150a */
[----:B------:R2:W-:Y:S04]  /*1aac0*/  STG.E.U16 desc[UR10][R10.64], R21 ;  /* 0x000000150a007986 */ /* 0x0005e8000c10150a */
[----:B------:R2:W-:Y:S04]  /*1aad0*/  STG.E.U16 desc[UR10][R8.64], R23 ;  /* 0x0000001708007986 */ /* 0x0005e8000c10150a */
[----:B------:R2:W-:Y:S01]  /*1aae0*/  STG.E.U16 desc[UR10][R2.64], R13 ;  /* 0x0000000d02007986 */ /* 0x0005e2000c10150a */
[----:B------:R-:W3:Y:S01]  /*1aaf0*/  S2R R27, SR_CTAID.X ;  /* 0x00000000001b7919 */ /* 0x000ee20000002500 */
[----:B------:R-:W-:-:S05]  /*1ab00*/  FSEL R0, R24, -INF , P0 ;  /* 0xff80000018007808 */ /* 0x000fca0000000000 */
[----:B------:R-:W-:Y:S01]  /*1ab10*/  FFMA R16, R0, 0.69314718246459960938, R25 ;  /* 0x3f31721800107823 */ /* 0x000fe20000000019 */
[----:B0-----:R-:W-:-:S04]  /*1ab20*/  SHF.L.U32 R0, R26, 0x1, RZ ;  /* 0x000000011a007819 */ /* 0x001fc800000006ff */
[----:B-1----:R-:W-:Y:S01]  /*1ab30*/  LOP3.LUT R4, R0, 0x3f8, RZ, 0xc0, !PT ;  /* 0x000003f800047812 */ /* 0x002fe200078ec0ff */
[----:B------:R-:W-:Y:S01]  /*1ab40*/  BAR.SYNC.DEFER_BLOCKING 0x0 ;  /* 0x0000000000007b1d */ /* 0x000fe20000010000 */
[C---:B------:R-:W-:Y:S02]  /*1ab50*/  LOP3.LUT R25, R26.reuse, 0xff, RZ, 0xc0, !PT ;  /* 0x000000ff1a197812 */ /* 0x040fe400078ec0ff */
[----:B------:R-:W-:-:S03]  /*1ab60*/  LOP3.LUT P0, RZ, R26, 0x100, RZ, 0xc0, !PT ;  /* 0x000001001aff7812 */ /* 0x000fc6000780c0ff */
[----:B------:R2:W-:Y:S01]  /*1ab70*/  STS.64 [R4+UR7], R16 ;  /* 0x0000001004007988 */ /* 0x0005e20008000a07 */
[----:B---3--:R-:W-:-:S05]  /*1ab80*/  IMAD R27, R27, 0x100, R25 ;  /* 0x000001001b1b7824 */ /* 0x008fca00078e0219 */
[C---:B------:R-:W-:Y:S01]  /*1ab90*/  SHF.L.U32 R5, R27.reuse, 0x2, RZ ;  /* 0x000000021b057819 */ /* 0x040fe200000006ff */
[----:B------:R-:W-:Y:S01]  /*1aba0*/  IMAD.HI R0, R27, 0x4, RZ ;  /* 0x000000041b007827 */ /* 0x000fe200078e02ff */
[----:B------:R-:W-:Y:S02]  /*1abb0*/  BAR.SYNC.DEFER_BLOCKING 0x0 ;  /* 0x0000000000007b1d */ /* 0x000fe40000010000 */
[----:B------:R-:W-:-:S04]  /*1abc0*/  IADD3 R28, P1, P2, R5, UR6, R28 ;  /* 0x00000006051c7c10 */ /* 0x000fc8000fa3e01c */
[----:B------:R-:W-:Y:S01]  /*1abd0*/  IADD3.X R29, PT, PT, R0, UR5, R29, P1, P2 ;  /* 0x00000005001d7c10 */ /* 0x000fe20008fe441d */
[----:B--2---:R-:W-:Y:S08]  /*1abe0*/  @P0 EXIT ;  /* 0x000000000000094d */ /* 0x004ff00003800000 */
[----:B------:R-:W2:Y:S04]  /*1abf0*/  LDL.LU R27, [R1+0x11c] ;  /* 0x00011c00011b7983 */ /* 0x000ea80000300800 */
[----:B--2---:R-:W0:Y:S04]  /*1ac00*/  LDS R3, [R27] ;  /* 0x000000001b037984 */ /* 0x004e280000000800 */
[----:B0-----:R-:W-:Y:S01]  /*1ac10*/  STG.E desc[UR10][R28.64], R3 ;  /* 0x000000031c007986 */ /* 0x001fe2000c10190a */
[----:B------:R-:W-:Y:S05]  /*1ac20*/  EXIT ;  /* 0x000000000000794d */ /* 0x000fea0003800000 */
.L_x_2:
[----:B------:R-:W-:-:S00]  /*1ac30*/  BRA `(.L_x_2) ;  /* 0xfffffffc00fc7947 */ /* 0x000fc0000383ffff */
[----:B------:R-:W-:-:S00]  /*1ac40*/  NOP ;  /* 0x0000000000007918 */ /* 0x000fc00000000000 */
        /* <DEDUP_REMOVED lines=11> */
.L_x_3:


//--------------------- .nv.global.init           --------------------------
	.section	.nv.global.init,"aw",@progbits
.nv.global.init:
	.type		_$_str,@object
	.size		_$_str,(.L_0 - _$_str)
_$_str:
        /*0000*/ 	.byte	0x5f, 0x5f, 0x43, 0x55, 0x44, 0x41, 0x5f, 0x46, 0x54, 0x5a, 0x00
.L_0:


//--------------------- .nv.shared.attn_fwd       --------------------------
	.section	.nv.shared.attn_fwd,"aw",@nobits
	.sectionflags	@""
	.align	16
	.zero		1024


//--------------------- .nv.shared.reserved.0     --------------------------
	.section	.nv.shared.reserved.0,"aw",@nobits
	.weak		__nv_reservedSMEM_offset_0_alias
	.size		__nv_reservedSMEM_offset_0_alias, 0, 64
	.other		__nv_reservedSMEM_offset_0_alias,@"STO_CUDA_RESERVED_SHARED STV_DEFAULT"
__nv_reservedSMEM_offset_0_alias:
	.zero		0
	.zero		64


//--------------------- .nv.constant0.attn_fwd    --------------------------
	.section	.nv.constant0.attn_fwd,"a",@progbits
	.sectionflags	@""
	.align	4
.nv.constant0.attn_fwd:
	.zero		1032


//--------------------- SYMBOLS --------------------------

	.type		.nv.reservedSmem.offset0,@object
	.size		.nv.reservedSmem.offset0,0x4
	.type		.nv.reservedSmem.cap,@object
	.size		.nv.reservedSmem.cap,0x4
